	.target	sm_100a

	.elftype	@"ET_EXEC"


//--------------------- .note.nv.tkinfo           --------------------------
	.section	.note.nv.tkinfo,"",@"SHT_NOTE"
	.sectionflags	@"SHF_NOTE_NV_TKINFO"
	.tkinfo
        /*0018*/ 	.word	0x00000002
        /*0030*/ 	.string	""
        /*0030*/ 	.string	"ptxas"
        /*0030*/ 	.string	"Cuda compilation tools, release 13.0, V13.0.88"
        /*0030*/ 	.string	"Build cuda_13.0.r13.0/compiler.36424714_0"
        /*0030*/ 	.string	"-arch sm_100a -m 64 "



//--------------------- .note.nv.cuinfo           --------------------------
	.section	.note.nv.cuinfo,"",@"SHT_NOTE"
	.sectionflags	@"SHF_NOTE_NV_CUINFO"
        /*0018*/ 	.short	0x0002
        /*001a*/ 	.short	0x0064
        /*001c*/ 	.short	0x0082
	.zero		2


//--------------------- .nv.info                  --------------------------
	.section	.nv.info,"",@"SHT_CUDA_INFO"
	.align	4


	//----- nvinfo : EIATTR_REGCOUNT
	.align		4
        /*0000*/ 	.byte	0x04, 0x2f
        /*0002*/ 	.short	(.L_19 - .L_18)
	.align		4
.L_18:
        /*0004*/ 	.word	index@(_ZN7cutlass13device_kernelINS_4gemm6kernel13GemmUniversalIN4cute5tupleIJiiiiEEENS1_10collective13CollectiveMmaINS1_46MainloopSm100TmaUmmaWarpSpecializedBlockScaledILi4ELi2ELi1ENS5_IJNS4_1CILi2EEENSA_ILi4EEENSA_ILi1EEEEEEEENS5_IJNSA_ILi256EEESG_NSA_ILi128EEEEEENS5_IJNS_12float_e5m2_tENS_13float_ue8m0_tEEEENS5_IJNS5_IJlSD_lEEENS4_6LayoutINS5_IJNS5_IJNS5_IJNSA_ILi32EEESC_EEEiEEESQ_NS5_IJSD_iEEEEEENS5_IJNS5_IJNS5_IJNSA_ILi16EEESC_EEEiEEENS5_IJNS5_IJNSA_ILi0EEESD_EEENSA_ILi512EEEEEENS5_IJSW_iEEEEEEEEEEESL_S13_NS4_8TiledMMAINS4_8MMA_AtomIJNS4_27SM100_MMA_MXF8F6F4_2x1SM_SSISJ_SJ_fSK_Li256ELi256ELNS4_4UMMA5MajorE0ELS18_0ELNS17_7ScaleInE0ELS19_0EEEEEENSN_INS5_IJSD_SD_SD_EEENS5_IJSW_SW_SW_EEEEENS5_IJNS4_10UnderscoreES1F_S1F_EEEEENS5_IJNS4_28SM100_TMA_2SM_LOAD_MULTICASTES1I_EEENS5_IJNS4_14ComposedLayoutINS4_7SwizzleILi3ELi4ELi3EEENS4_18smem_ptr_flag_bitsILi8EEENSN_INS5_IJNSA_ILi8EEESH_EEENS5_IJSH_SD_EEEEEEENSN_INS5_IJNS5_IJNS5_IJSP_SD_EEENS5_IJSO_SD_EEEEEESD_NS5_IJSC_SD_EEEEEENS5_IJNS5_IJNS5_IJSU_SY_EEESX_EEESW_NS5_IJSD_SY_EEEEEEEEEEEvNS4_8identityENS5_IJNS4_18SM100_TMA_2SM_LOADES1I_EEENS5_IJS1T_NSN_INS5_IJNS5_IJNS5_IJSP_SB_EEES1V_EEESD_S1X_EEENS5_IJS20_SW_NS5_IJSD_NSA_ILi1024EEEEEEEEEEEEEEvS25_EENS_8epilogue10collective18CollectiveEpilogueINS2H_23Sm100TmaWarpSpecializedILi4ELi2ELi64ELb1ELb0EEEJNS5_IJSH_SG_SH_EEENS5_IJNSN_ISH_SD_EENSN_INSA_ILi64EEESD_EEEEENS_10bfloat16_tESM_S2R_SM_NS2H_6fusion15FusionCallbacksIS2L_NS2S_17LinearCombinationIS2R_fS2R_fLNS_15FloatRoundStyleE2EEES2M_S2Q_JEEENS4_5SM1004TMEM4LOAD26SM100_TMEM_LOAD_32dp32b64xENS4_13SM90_TMA_LOADENS1K_IS1M_NS1N_ILi16EEENSN_INS5_IJS1P_S2O_EEENS5_IJS2O_SD_EEEEEEENS4_39AutoVectorizingCopyWithAssumedAlignmentILi128EEENS4_14SM90_TMA_STOREES37_S39_S39_EEEvvEEEEvNT_6ParamsE)
        /*0008*/ 	.word	0x000000a8


	//----- nvinfo : EIATTR_FRAME_SIZE
	.align		4
.L_19:
        /*000c*/ 	.byte	0x04, 0x11
        /*000e*/ 	.short	(.L_21 - .L_20)
	.align		4
.L_20:
        /*0010*/ 	.word	index@($__internal_2_$__cuda_sm10x_tcgen05_guardrail_trap_unallocated_columns_being_dealloced)
        /*0014*/ 	.word	0x00000000


	//----- nvinfo : EIATTR_FRAME_SIZE
	.align		4
.L_21:
        /*0018*/ 	.byte	0x04, 0x11
        /*001a*/ 	.short	(.L_23 - .L_22)
	.align		4
.L_22:
        /*001c*/ 	.word	index@($__internal_1_$__cuda_sm10x_tcgen05_guardrail_trap_phase_invalid_during_alloc)
        /*0020*/ 	.word	0x00000000


	//----- nvinfo : EIATTR_FRAME_SIZE
	.align		4
.L_23:
        /*0024*/ 	.byte	0x04, 0x11
        /*0026*/ 	.short	(.L_25 - .L_24)
	.align		4
.L_24:
        /*0028*/ 	.word	index@($__internal_0_$__cuda_sm10x_tcgen05_guardrail_trap_col_being_dealloced_not_returned_by_alloc)
        /*002c*/ 	.word	0x00000000


	//----- nvinfo : EIATTR_FRAME_SIZE
	.align		4
.L_25:
        /*0030*/ 	.byte	0x04, 0x11
        /*0032*/ 	.short	(.L_27 - .L_26)
	.align		4
.L_26:
        /*0034*/ 	.word	index@(_ZN7cutlass13device_kernelINS_4gemm6kernel13GemmUniversalIN4cute5tupleIJiiiiEEENS1_10collective13CollectiveMmaINS1_46MainloopSm100TmaUmmaWarpSpecializedBlockScaledILi4ELi2ELi1ENS5_IJNS4_1CILi2EEENSA_ILi4EEENSA_ILi1EEEEEEEENS5_IJNSA_ILi256EEESG_NSA_ILi128EEEEEENS5_IJNS_12float_e5m2_tENS_13float_ue8m0_tEEEENS5_IJNS5_IJlSD_lEEENS4_6LayoutINS5_IJNS5_IJNS5_IJNSA_ILi32EEESC_EEEiEEESQ_NS5_IJSD_iEEEEEENS5_IJNS5_IJNS5_IJNSA_ILi16EEESC_EEEiEEENS5_IJNS5_IJNSA_ILi0EEESD_EEENSA_ILi512EEEEEENS5_IJSW_iEEEEEEEEEEESL_S13_NS4_8TiledMMAINS4_8MMA_AtomIJNS4_27SM100_MMA_MXF8F6F4_2x1SM_SSISJ_SJ_fSK_Li256ELi256ELNS4_4UMMA5MajorE0ELS18_0ELNS17_7ScaleInE0ELS19_0EEEEEENSN_INS5_IJSD_SD_SD_EEENS5_IJSW_SW_SW_EEEEENS5_IJNS4_10UnderscoreES1F_S1F_EEEEENS5_IJNS4_28SM100_TMA_2SM_LOAD_MULTICASTES1I_EEENS5_IJNS4_14ComposedLayoutINS4_7SwizzleILi3ELi4ELi3EEENS4_18smem_ptr_flag_bitsILi8EEENSN_INS5_IJNSA_ILi8EEESH_EEENS5_IJSH_SD_EEEEEEENSN_INS5_IJNS5_IJNS5_IJSP_SD_EEENS5_IJSO_SD_EEEEEESD_NS5_IJSC_SD_EEEEEENS5_IJNS5_IJNS5_IJSU_SY_EEESX_EEESW_NS5_IJSD_SY_EEEEEEEEEEEvNS4_8identityENS5_IJNS4_18SM100_TMA_2SM_LOADES1I_EEENS5_IJS1T_NSN_INS5_IJNS5_IJNS5_IJSP_SB_EEES1V_EEESD_S1X_EEENS5_IJS20_SW_NS5_IJSD_NSA_ILi1024EEEEEEEEEEEEEEvS25_EENS_8epilogue10collective18CollectiveEpilogueINS2H_23Sm100TmaWarpSpecializedILi4ELi2ELi64ELb1ELb0EEEJNS5_IJSH_SG_SH_EEENS5_IJNSN_ISH_SD_EENSN_INSA_ILi64EEESD_EEEEENS_10bfloat16_tESM_S2R_SM_NS2H_6fusion15FusionCallbacksIS2L_NS2S_17LinearCombinationIS2R_fS2R_fLNS_15FloatRoundStyleE2EEES2M_S2Q_JEEENS4_5SM1004TMEM4LOAD26SM100_TMEM_LOAD_32dp32b64xENS4_13SM90_TMA_LOADENS1K_IS1M_NS1N_ILi16EEENSN_INS5_IJS1P_S2O_EEENS5_IJS2O_SD_EEEEEEENS4_39AutoVectorizingCopyWithAssumedAlignmentILi128EEENS4_14SM90_TMA_STOREES37_S39_S39_EEEvvEEEEvNT_6ParamsE)
        /*0038*/ 	.word	0x00000000


	//----- nvinfo : EIATTR_MIN_STACK_SIZE
	.align		4
.L_27:
        /*003c*/ 	.byte	0x04, 0x12
        /*003e*/ 	.short	(.L_29 - .L_28)
	.align		4
.L_28:
        /*0040*/ 	.word	index@(_ZN7cutlass13device_kernelINS_4gemm6kernel13GemmUniversalIN4cute5tupleIJiiiiEEENS1_10collective13CollectiveMmaINS1_46MainloopSm100TmaUmmaWarpSpecializedBlockScaledILi4ELi2ELi1ENS5_IJNS4_1CILi2EEENSA_ILi4EEENSA_ILi1EEEEEEEENS5_IJNSA_ILi256EEESG_NSA_ILi128EEEEEENS5_IJNS_12float_e5m2_tENS_13float_ue8m0_tEEEENS5_IJNS5_IJlSD_lEEENS4_6LayoutINS5_IJNS5_IJNS5_IJNSA_ILi32EEESC_EEEiEEESQ_NS5_IJSD_iEEEEEENS5_IJNS5_IJNS5_IJNSA_ILi16EEESC_EEEiEEENS5_IJNS5_IJNSA_ILi0EEESD_EEENSA_ILi512EEEEEENS5_IJSW_iEEEEEEEEEEESL_S13_NS4_8TiledMMAINS4_8MMA_AtomIJNS4_27SM100_MMA_MXF8F6F4_2x1SM_SSISJ_SJ_fSK_Li256ELi256ELNS4_4UMMA5MajorE0ELS18_0ELNS17_7ScaleInE0ELS19_0EEEEEENSN_INS5_IJSD_SD_SD_EEENS5_IJSW_SW_SW_EEEEENS5_IJNS4_10UnderscoreES1F_S1F_EEEEENS5_IJNS4_28SM100_TMA_2SM_LOAD_MULTICASTES1I_EEENS5_IJNS4_14ComposedLayoutINS4_7SwizzleILi3ELi4ELi3EEENS4_18smem_ptr_flag_bitsILi8EEENSN_INS5_IJNSA_ILi8EEESH_EEENS5_IJSH_SD_EEEEEEENSN_INS5_IJNS5_IJNS5_IJSP_SD_EEENS5_IJSO_SD_EEEEEESD_NS5_IJSC_SD_EEEEEENS5_IJNS5_IJNS5_IJSU_SY_EEESX_EEESW_NS5_IJSD_SY_EEEEEEEEEEEvNS4_8identityENS5_IJNS4_18SM100_TMA_2SM_LOADES1I_EEENS5_IJS1T_NSN_INS5_IJNS5_IJNS5_IJSP_SB_EEES1V_EEESD_S1X_EEENS5_IJS20_SW_NS5_IJSD_NSA_ILi1024EEEEEEEEEEEEEEvS25_EENS_8epilogue10collective18CollectiveEpilogueINS2H_23Sm100TmaWarpSpecializedILi4ELi2ELi64ELb1ELb0EEEJNS5_IJSH_SG_SH_EEENS5_IJNSN_ISH_SD_EENSN_INSA_ILi64EEESD_EEEEENS_10bfloat16_tESM_S2R_SM_NS2H_6fusion15FusionCallbacksIS2L_NS2S_17LinearCombinationIS2R_fS2R_fLNS_15FloatRoundStyleE2EEES2M_S2Q_JEEENS4_5SM1004TMEM4LOAD26SM100_TMEM_LOAD_32dp32b64xENS4_13SM90_TMA_LOADENS1K_IS1M_NS1N_ILi16EEENSN_INS5_IJS1P_S2O_EEENS5_IJS2O_SD_EEEEEEENS4_39AutoVectorizingCopyWithAssumedAlignmentILi128EEENS4_14SM90_TMA_STOREES37_S39_S39_EEEvvEEEEvNT_6ParamsE)
        /*0044*/ 	.word	0x00000000
.L_29:


//--------------------- .nv.compat                --------------------------
	.section	.nv.compat,"",@"SHT_CUDA_COMPAT_INFO"
	.align	4
        /*0000*/ 	.byte	0x02, 0x09, 0x01, 0x00, 0x02, 0x02, 0x02, 0x00, 0x02, 0x05, 0x05, 0x00, 0x03, 0x07, 0x01, 0x01
        /*0010*/ 	.byte	0x02, 0x03, 0x01, 0x00, 0x02, 0x06, 0x01, 0x00, 0x04, 0x0b, 0x08, 0x00, 0x09, 0x00, 0x00, 0x00
        /*0020*/ 	.byte	0x00, 0x00, 0x00, 0x00


//--------------------- .nv.info._ZN7cutlass13device_kernelINS_4gemm6kernel13GemmUniversalIN4cute5tupleIJiiiiEEENS1_10collective13CollectiveMmaINS1_46MainloopSm100TmaUmmaWarpSpecializedBlockScaledILi4ELi2ELi1ENS5_IJNS4_1CILi2EEENSA_ILi4EEENSA_ILi1EEEEEEEENS5_IJNSA_ILi256EEESG_NSA_ILi128EEEEEENS5_IJNS_12float_e5m2_tENS_13float_ue8m0_tEEEENS5_IJNS5_IJlSD_lEEENS4_6LayoutINS5_IJNS5_IJNS5_IJNSA_ILi32EEESC_EEEiEEESQ_NS5_IJSD_iEEEEEENS5_IJNS5_IJNS5_IJNSA_ILi16EEESC_EEEiEEENS5_IJNS5_IJNSA_ILi0EEESD_EEENSA_ILi512EEEEEENS5_IJSW_iEEEEEEEEEEESL_S13_NS4_8TiledMMAINS4_8MMA_AtomIJNS4_27SM100_MMA_MXF8F6F4_2x1SM_SSISJ_SJ_fSK_Li256ELi256ELNS4_4UMMA5MajorE0ELS18_0ELNS17_7ScaleInE0ELS19_0EEEEEENSN_INS5_IJSD_SD_SD_EEENS5_IJSW_SW_SW_EEEEENS5_IJNS4_10UnderscoreES1F_S1F_EEEEENS5_IJNS4_28SM100_TMA_2SM_LOAD_MULTICASTES1I_EEENS5_IJNS4_14ComposedLayoutINS4_7SwizzleILi3ELi4ELi3EEENS4_18smem_ptr_flag_bitsILi8EEENSN_INS5_IJNSA_ILi8EEESH_EEENS5_IJSH_SD_EEEEEEENSN_INS5_IJNS5_IJNS5_IJSP_SD_EEENS5_IJSO_SD_EEEEEESD_NS5_IJSC_SD_EEEEEENS5_IJNS5_IJNS5_IJSU_SY_EEESX_EEESW_NS5_IJSD_SY_EEEEEEEEEEEvNS4_8identityENS5_IJNS4_18SM100_TMA_2SM_LOADES1I_EEENS5_IJS1T_NSN_INS5_IJNS5_IJNS5_IJSP_SB_EEES1V_EEESD_S1X_EEENS5_IJS20_SW_NS5_IJSD_NSA_ILi1024EEEEEEEEEEEEEEvS25_EENS_8epilogue10collective18CollectiveEpilogueINS2H_23Sm100TmaWarpSpecializedILi4ELi2ELi64ELb1ELb0EEEJNS5_IJSH_SG_SH_EEENS5_IJNSN_ISH_SD_EENSN_INSA_ILi64EEESD_EEEEENS_10bfloat16_tESM_S2R_SM_NS2H_6fusion15FusionCallbacksIS2L_NS2S_17LinearCombinationIS2R_fS2R_fLNS_15FloatRoundStyleE2EEES2M_S2Q_JEEENS4_5SM1004TMEM4LOAD26SM100_TMEM_LOAD_32dp32b64xENS4_13SM90_TMA_LOADENS1K_IS1M_NS1N_ILi16EEENSN_INS5_IJS1P_S2O_EEENS5_IJS2O_SD_EEEEEEENS4_39AutoVectorizingCopyWithAssumedAlignmentILi128EEENS4_14SM90_TMA_STOREES37_S39_S39_EEEvvEEEEvNT_6ParamsE --------------------------
	.section	.nv.info._ZN7cutlass13device_kernelINS_4gemm6kernel13GemmUniversalIN4cute5tupleIJiiiiEEENS1_10collective13CollectiveMmaINS1_46MainloopSm100TmaUmmaWarpSpecializedBlockScaledILi4ELi2ELi1ENS5_IJNS4_1CILi2EEENSA_ILi4EEENSA_ILi1EEEEEEEENS5_IJNSA_ILi256EEESG_NSA_ILi128EEEEEENS5_IJNS_12float_e5m2_tENS_13float_ue8m0_tEEEENS5_IJNS5_IJlSD_lEEENS4_6LayoutINS5_IJNS5_IJNS5_IJNSA_ILi32EEESC_EEEiEEESQ_NS5_IJSD_iEEEEEENS5_IJNS5_IJNS5_IJNSA_ILi16EEESC_EEEiEEENS5_IJNS5_IJNSA_ILi0EEESD_EEENSA_ILi512EEEEEENS5_IJSW_iEEEEEEEEEEESL_S13_NS4_8TiledMMAINS4_8MMA_AtomIJNS4_27SM100_MMA_MXF8F6F4_2x1SM_SSISJ_SJ_fSK_Li256ELi256ELNS4_4UMMA5MajorE0ELS18_0ELNS17_7ScaleInE0ELS19_0EEEEEENSN_INS5_IJSD_SD_SD_EEENS5_IJSW_SW_SW_EEEEENS5_IJNS4_10UnderscoreES1F_S1F_EEEEENS5_IJNS4_28SM100_TMA_2SM_LOAD_MULTICASTES1I_EEENS5_IJNS4_14ComposedLayoutINS4_7SwizzleILi3ELi4ELi3EEENS4_18smem_ptr_flag_bitsILi8EEENSN_INS5_IJNSA_ILi8EEESH_EEENS5_IJSH_SD_EEEEEEENSN_INS5_IJNS5_IJNS5_IJSP_SD_EEENS5_IJSO_SD_EEEEEESD_NS5_IJSC_SD_EEEEEENS5_IJNS5_IJNS5_IJSU_SY_EEESX_EEESW_NS5_IJSD_SY_EEEEEEEEEEEvNS4_8identityENS5_IJNS4_18SM100_TMA_2SM_LOADES1I_EEENS5_IJS1T_NSN_INS5_IJNS5_IJNS5_IJSP_SB_EEES1V_EEESD_S1X_EEENS5_IJS20_SW_NS5_IJSD_NSA_ILi1024EEEEEEEEEEEEEEvS25_EENS_8epilogue10collective18CollectiveEpilogueINS2H_23Sm100TmaWarpSpecializedILi4ELi2ELi64ELb1ELb0EEEJNS5_IJSH_SG_SH_EEENS5_IJNSN_ISH_SD_EENSN_INSA_ILi64EEESD_EEEEENS_10bfloat16_tESM_S2R_SM_NS2H_6fusion15FusionCallbacksIS2L_NS2S_17LinearCombinationIS2R_fS2R_fLNS_15FloatRoundStyleE2EEES2M_S2Q_JEEENS4_5SM1004TMEM4LOAD26SM100_TMEM_LOAD_32dp32b64xENS4_13SM90_TMA_LOADENS1K_IS1M_NS1N_ILi16EEENSN_INS5_IJS1P_S2O_EEENS5_IJS2O_SD_EEEEEEENS4_39AutoVectorizingCopyWithAssumedAlignmentILi128EEENS4_14SM90_TMA_STOREES37_S39_S39_EEEvvEEEEvNT_6ParamsE,"",@"SHT_CUDA_INFO"
	.sectionflags	@""
	.align	4


	//----- nvinfo : EIATTR_CUDA_API_VERSION
	.align		4
        /*0000*/ 	.byte	0x04, 0x37
        /*0002*/ 	.short	(.L_31 - .L_30)
.L_30:
        /*0004*/ 	.word	0x00000082


	//----- nvinfo : EIATTR_KPARAM_INFO
	.align		4
.L_31:
        /*0008*/ 	.byte	0x04, 0x17
        /*000a*/ 	.short	(.L_33 - .L_32)
.L_32:
        /*000c*/ 	.word	0x00000000
        /*0010*/ 	.short	0x0000
        /*0012*/ 	.short	0x0000
        /*0014*/ 	.byte	0x00, 0xf0, 0x01, 0x30


	//----- nvinfo : EIATTR_AT_ENTRY_FRAGMENTS
	.align		4
.L_33:
        /*0018*/ 	.byte	0x04, 0x4f
        /*001a*/ 	.short	(.L_35 - .L_34)


	//   ....[0]....
.L_34:
        /*001c*/ 	.word	0x00000007


	//----- nvinfo : EIATTR_RESERVED_SMEM_USED
	.align		4
.L_35:
        /*0020*/ 	.byte	0x01, 0x41
	.zero		2


	//----- nvinfo : EIATTR_SPARSE_MMA_MASK
	.align		4
        /*0024*/ 	.byte	0x03, 0x50
        /*0026*/ 	.short	0x0000


	//----- nvinfo : EIATTR_TCGEN05_2CTA_USED
	.align		4
        /*0028*/ 	.byte	0x01, 0x52
	.zero		2


	//----- nvinfo : EIATTR_MAXREG_COUNT
	.align		4
        /*002c*/ 	.byte	0x03, 0x1b
        /*002e*/ 	.short	0x00ff


	//----- nvinfo : EIATTR_NUM_BARRIERS
	.align		4
        /*0030*/ 	.byte	0x02, 0x4c
        /*0032*/ 	.byte	0x07
	.zero		1


	//----- nvinfo : EIATTR_EXTERNS
	.align		4
        /*0034*/ 	.byte	0x04, 0x0f
        /*0036*/ 	.short	(.L_37 - .L_36)


	//   ....[0]....
	.align		4
.L_36:
        /*0038*/ 	.word	index@(__assertfail)


	//----- nvinfo : EIATTR_MERCURY_ISA_VERSION
	.align		4
.L_37:
        /*003c*/ 	.byte	0x03, 0x5f
        /*003e*/ 	.short	0x0101


	//----- nvinfo : EIATTR_INT_WARP_WIDE_INSTR_OFFSETS
	.align		4
        /*0040*/ 	.byte	0x04, 0x31
        /*0042*/ 	.short	(.L_39 - .L_38)


	//   ....[0]....
.L_38:
        /*0044*/ 	.word	0x00000dc0


	//   ....[1]....
        /*0048*/ 	.word	0x00000e70


	//   ....[2]....
        /*004c*/ 	.word	0x00004b70


	//   ....[3]....
        /*0050*/ 	.word	0x00004ba0


	//   ....[4]....
        /*0054*/ 	.word	0x00004bc0


	//   ....[5]....
        /*0058*/ 	.word	0x00005760


	//   ....[6]....
        /*005c*/ 	.word	0x000057d0


	//   ....[7]....
        /*0060*/ 	.word	0x00005910


	//   ....[8]....
        /*0064*/ 	.word	0x00005a10


	//   ....[9]....
        /*0068*/ 	.word	0x00005a80


	//   ....[10]....
        /*006c*/ 	.word	0x00005b80


	//   ....[11]....
        /*0070*/ 	.word	0x00005c10


	//   ....[12]....
        /*0074*/ 	.word	0x00005cc0


	//----- nvinfo : EIATTR_COOP_GROUP_MASK_REGIDS
	.align		4
.L_39:
        /*0078*/ 	.byte	0x04, 0x29
        /*007a*/ 	.short	(.L_41 - .L_40)


	//   ....[0]....
.L_40:
        /*007c*/ 	.word	0xffffffff


	//   ....[1]....
        /*0080*/ 	.word	0xffffffff


	//   ....[2]....
        /*0084*/ 	.word	0xffffffff


	//   ....[3]....
        /*0088*/ 	.word	0xffffffff


	//   ....[4]....
        /*008c*/ 	.word	0xffffffff


	//   ....[5]....
        /*0090*/ 	.word	0xffffffff


	//   ....[6]....
        /*0094*/ 	.word	0xffffffff


	//   ....[7]....
        /*0098*/ 	.word	0xffffffff


	//   ....[8]....
        /*009c*/ 	.word	0xffffffff


	//   ....[9]....
        /*00a0*/ 	.word	0xffffffff


	//   ....[10]....
        /*00a4*/ 	.word	0xffffffff


	//   ....[11]....
        /*00a8*/ 	.word	0xffffffff


	//   ....[12]....
        /*00ac*/ 	.word	0xffffffff


	//   ....[13]....
        /*00b0*/ 	.word	0xffffffff


	//----- nvinfo : EIATTR_COOP_GROUP_INSTR_OFFSETS
	.align		4
.L_41:
        /*00b4*/ 	.byte	0x04, 0x28
        /*00b6*/ 	.short	(.L_43 - .L_42)


	//   ....[0]....
.L_42:
        /*00b8*/ 	.word	0x000000a0


	//   ....[1]....
        /*00bc*/ 	.word	0x00000560


	//   ....[2]....
        /*00c0*/ 	.word	0x00000730


	//   ....[3]....
        /*00c4*/ 	.word	0x000008d0


	//   ....[4]....
        /*00c8*/ 	.word	0x000009d0


	//   ....[5]....
        /*00cc*/ 	.word	0x00000b40


	//   ....[6]....
        /*00d0*/ 	.word	0x00000c80


	//   ....[7]....
        /*00d4*/ 	.word	0x00000ee0


	//   ....[8]....
        /*00d8*/ 	.word	0x000026b0


	//   ....[9]....
        /*00dc*/ 	.word	0x000035a0


	//   ....[10]....
        /*00e0*/ 	.word	0x00003a90


	//   ....[11]....
        /*00e4*/ 	.word	0x00003ac0


	//   ....[12]....
        /*00e8*/ 	.word	0x00004a50


	//   ....[13]....
        /*00ec*/ 	.word	0x00004c80


	//----- nvinfo : EIATTR_VRC_CTA_INIT_COUNT
	.align		4
.L_43:
        /*00f0*/ 	.byte	0x02, 0x4a
        /*00f2*/ 	.byte	0x80
	.zero		1


	//----- nvinfo : EIATTR_SYSCALL_OFFSETS
	.align		4
        /*00f4*/ 	.byte	0x04, 0x46
        /*00f6*/ 	.short	(.L_45 - .L_44)


	//   ....[0]....
.L_44:
        /*00f8*/ 	.word	0x000069a0


	//   ....[1]....
        /*00fc*/ 	.word	0x00006a90


	//   ....[2]....
        /*0100*/ 	.word	0x00007440


	//   ....[3]....
        /*0104*/ 	.word	0x00008910


	//   ....[4]....
        /*0108*/ 	.word	0x00009d70


	//   ....[5]....
        /*010c*/ 	.word	0x0000b1b0


	//----- nvinfo : EIATTR_MBARRIER_INSTR_OFFSETS
	.align		4
.L_45:
        /*0110*/ 	.byte	0x04, 0x39
        /*0112*/ 	.short	(.L_47 - .L_46)


	//   ....[0]....
.L_46:
        /*0114*/ 	.word	0x000006a0
        /*0118*/ 	.word	0x000000ff
        /*011c*/ 	.word	0x00000000
        /*0120*/ 	.short	0x0100
        /*0122*/ 	.byte	0x04
	.zero		1


	//   ....[1]....
        /*0124*/ 	.word	0x000006b0
        /*0128*/ 	.word	0x000000ff
        /*012c*/ 	.word	0x00000020
        /*0130*/ 	.short	0x0100
        /*0132*/ 	.byte	0x04
	.zero		1


	//   ....[2]....
        /*0134*/ 	.word	0x000006c0
        /*0138*/ 	.word	0x000000ff
        /*013c*/ 	.word	0x00000008
        /*0140*/ 	.short	0x0100
        /*0142*/ 	.byte	0x04
	.zero		1


	//   ....[3]....
        /*0144*/ 	.word	0x000006d0
        /*0148*/ 	.word	0x000000ff
        /*014c*/ 	.word	0x00000028
        /*0150*/ 	.short	0x0100
        /*0152*/ 	.byte	0x04
	.zero		1


	//   ....[4]....
        /*0154*/ 	.word	0x000006e0
        /*0158*/ 	.word	0x000000ff
        /*015c*/ 	.word	0x00000010
        /*0160*/ 	.short	0x0100
        /*0162*/ 	.byte	0x04
	.zero		1


	//   ....[5]....
        /*0164*/ 	.word	0x000006f0
        /*0168*/ 	.word	0x000000ff
        /*016c*/ 	.word	0x00000030
        /*0170*/ 	.short	0x0100
        /*0172*/ 	.byte	0x04
	.zero		1


	//   ....[6]....
        /*0174*/ 	.word	0x00000700
        /*0178*/ 	.word	0x000000ff
        /*017c*/ 	.word	0x00000018
        /*0180*/ 	.short	0x0100
        /*0182*/ 	.byte	0x04
	.zero		1


	//   ....[7]....
        /*0184*/ 	.word	0x00000710
        /*0188*/ 	.word	0x000000ff
        /*018c*/ 	.word	0x00000038
        /*0190*/ 	.short	0x0100
        /*0192*/ 	.byte	0x04
	.zero		1


	//   ....[8]....
        /*0194*/ 	.word	0x00000840
        /*0198*/ 	.word	0x000000ff
        /*019c*/ 	.word	0x00000040
        /*01a0*/ 	.short	0x0100
        /*01a2*/ 	.byte	0x04
	.zero		1


	//   ....[9]....
        /*01a4*/ 	.word	0x00000850
        /*01a8*/ 	.word	0x000000ff
        /*01ac*/ 	.word	0x00000060
        /*01b0*/ 	.short	0x0100
        /*01b2*/ 	.byte	0x04
	.zero		1


	//   ....[10]....
        /*01b4*/ 	.word	0x00000860
        /*01b8*/ 	.word	0x000000ff
        /*01bc*/ 	.word	0x00000048
        /*01c0*/ 	.short	0x0100
        /*01c2*/ 	.byte	0x04
	.zero		1


	//   ....[11]....
        /*01c4*/ 	.word	0x00000870
        /*01c8*/ 	.word	0x000000ff
        /*01cc*/ 	.word	0x00000068
        /*01d0*/ 	.short	0x0100
        /*01d2*/ 	.byte	0x04
	.zero		1


	//   ....[12]....
        /*01d4*/ 	.word	0x00000880
        /*01d8*/ 	.word	0x000000ff
        /*01dc*/ 	.word	0x00000050
        /*01e0*/ 	.short	0x0100
        /*01e2*/ 	.byte	0x04
	.zero		1


	//   ....[13]....
        /*01e4*/ 	.word	0x00000890
        /*01e8*/ 	.word	0x000000ff
        /*01ec*/ 	.word	0x00000070
        /*01f0*/ 	.short	0x0100
        /*01f2*/ 	.byte	0x04
	.zero		1


	//   ....[14]....
        /*01f4*/ 	.word	0x000008a0
        /*01f8*/ 	.word	0x000000ff
        /*01fc*/ 	.word	0x00000058
        /*0200*/ 	.short	0x0100
        /*0202*/ 	.byte	0x04
	.zero		1


	//   ....[15]....
        /*0204*/ 	.word	0x000008b0
        /*0208*/ 	.word	0x000000ff
        /*020c*/ 	.word	0x00000078
        /*0210*/ 	.short	0x0100
        /*0212*/ 	.byte	0x04
	.zero		1


	//   ....[16]....
        /*0214*/ 	.word	0x000009a0
        /*0218*/ 	.word	0x000000ff
        /*021c*/ 	.word	0x00000080
        /*0220*/ 	.short	0x0100
        /*0222*/ 	.byte	0x06
	.zero		1


	//   ....[17]....
        /*0224*/ 	.word	0x000009b0
        /*0228*/ 	.word	0x000000ff
        /*022c*/ 	.word	0x00000088
        /*0230*/ 	.short	0x0100
        /*0232*/ 	.byte	0x06
	.zero		1


	//   ....[18]....
        /*0234*/ 	.word	0x00000af0
        /*0238*/ 	.word	0x000000ff
        /*023c*/ 	.word	0x00000090
        /*0240*/ 	.short	0x0100
        /*0242*/ 	.byte	0x06
	.zero		1


	//   ....[19]....
        /*0244*/ 	.word	0x00000b00
        /*0248*/ 	.word	0x000000ff
        /*024c*/ 	.word	0x000000a0
        /*0250*/ 	.short	0x0100
        /*0252*/ 	.byte	0x06
	.zero		1


	//   ....[20]....
        /*0254*/ 	.word	0x00000b10
        /*0258*/ 	.word	0x000000ff
        /*025c*/ 	.word	0x00000098
        /*0260*/ 	.short	0x0100
        /*0262*/ 	.byte	0x06
	.zero		1


	//   ....[21]....
        /*0264*/ 	.word	0x00000b20
        /*0268*/ 	.word	0x000000ff
        /*026c*/ 	.word	0x000000a8
        /*0270*/ 	.short	0x0100
        /*0272*/ 	.byte	0x06
	.zero		1


	//   ....[22]....
        /*0274*/ 	.word	0x00000c50
        /*0278*/ 	.word	0x000000ff
        /*027c*/ 	.word	0x000000b0
        /*0280*/ 	.short	0x0100
        /*0282*/ 	.byte	0x04
	.zero		1


	//   ....[23]....
        /*0284*/ 	.word	0x00000c60
        /*0288*/ 	.word	0x000000ff
        /*028c*/ 	.word	0x000000b8
        /*0290*/ 	.short	0x0100
        /*0292*/ 	.byte	0x04
	.zero		1


	//   ....[24]....
        /*0294*/ 	.word	0x00000d60
        /*0298*/ 	.word	0x000000ff
        /*029c*/ 	.word	0x000000c0
        /*02a0*/ 	.short	0x0100
        /*02a2*/ 	.byte	0x04
	.zero		1


	//   ....[25]....
        /*02a4*/ 	.word	0x00000d70
        /*02a8*/ 	.word	0x000000ff
        /*02ac*/ 	.word	0x000000d0
        /*02b0*/ 	.short	0x0100
        /*02b2*/ 	.byte	0x04
	.zero		1


	//   ....[26]....
        /*02b4*/ 	.word	0x00000d80
        /*02b8*/ 	.word	0x000000ff
        /*02bc*/ 	.word	0x000000c8
        /*02c0*/ 	.short	0x0100
        /*02c2*/ 	.byte	0x04
	.zero		1


	//   ....[27]....
        /*02c4*/ 	.word	0x00000d90
        /*02c8*/ 	.word	0x000000ff
        /*02cc*/ 	.word	0x000000d8
        /*02d0*/ 	.short	0x0100
        /*02d2*/ 	.byte	0x04
	.zero		1


	//   ....[28]....
        /*02d4*/ 	.word	0x00000e90
        /*02d8*/ 	.word	0x000000ff
        /*02dc*/ 	.word	0x000000e0
        /*02e0*/ 	.short	0x0100
        /*02e2*/ 	.byte	0x06
	.zero		1


	//   ....[29]....
        /*02e4*/ 	.word	0x00001c00
        /*02e8*/ 	.word	0x00000000
        /*02ec*/ 	.word	0x000000d0
        /*02f0*/ 	.short	0x010a
        /*02f2*/ 	.byte	0xff
	.zero		1


	//   ....[30]....
        /*02f4*/ 	.word	0x00001c30
        /*02f8*/ 	.word	0x00000000
        /*02fc*/ 	.word	0x000000c0
        /*0300*/ 	.short	0x0101
        /*0302*/ 	.byte	0xff
	.zero		1


	//   ....[31]....
        /*0304*/ 	.word	0x00001ce0
        /*0308*/ 	.word	0x000000ff
        /*030c*/ 	.word	0x00000020
        /*0310*/ 	.short	0x010a
        /*0312*/ 	.byte	0x04
	.zero		1


	//   ....[32]....
        /*0314*/ 	.word	0x00001de0
        /*0318*/ 	.word	0x000000ff
        /*031c*/ 	.word	0x00000020
        /*0320*/ 	.short	0x010a
        /*0322*/ 	.byte	0x05
	.zero		1


	//   ....[33]....
        /*0324*/ 	.word	0x00001f50
        /*0328*/ 	.word	0x000000ff
        /*032c*/ 	.word	0x00000020
        /*0330*/ 	.short	0x010a
        /*0332*/ 	.byte	0x06
	.zero		1


	//   ....[34]....
        /*0334*/ 	.word	0x00002210
        /*0338*/ 	.word	0x000000ff
        /*033c*/ 	.word	0x00000088
        /*0340*/ 	.short	0x0101
        /*0342*/ 	.byte	0x07
	.zero		1


	//   ....[35]....
        /*0344*/ 	.word	0x00002230
        /*0348*/ 	.word	0x000000ff
        /*034c*/ 	.word	0x00000020
        /*0350*/ 	.short	0x010a
        /*0352*/ 	.byte	0x04
	.zero		1


	//   ....[36]....
        /*0354*/ 	.word	0x000022b0
        /*0358*/ 	.word	0x000000ff
        /*035c*/ 	.word	0x00000020
        /*0360*/ 	.short	0x010a
        /*0362*/ 	.byte	0x06
	.zero		1


	//   ....[37]....
        /*0364*/ 	.word	0x000023f0
        /*0368*/ 	.word	0x000000ff
        /*036c*/ 	.word	0x00000020
        /*0370*/ 	.short	0x010a
        /*0372*/ 	.byte	0x04
	.zero		1


	//   ....[38]....
        /*0374*/ 	.word	0x000026e0
        /*0378*/ 	.word	0x00000003
        /*037c*/ 	.word	0x00000090
        /*0380*/ 	.short	0x010a
        /*0382*/ 	.byte	0xff
	.zero		1


	//   ....[39]....
        /*0384*/ 	.word	0x00002830
        /*0388*/ 	.word	0x00000000
        /*038c*/ 	.word	0x00000000
        /*0390*/ 	.short	0x0101
        /*0392*/ 	.byte	0xff
	.zero		1


	//   ....[40]....
        /*0394*/ 	.word	0x00002df0
        /*0398*/ 	.word	0x000000ff
        /*039c*/ 	.word	0x00000000
        /*03a0*/ 	.short	0x010a
        /*03a2*/ 	.byte	0x04
	.zero		1


	//   ....[41]....
        /*03a4*/ 	.word	0x00002e80
        /*03a8*/ 	.word	0x000000ff
        /*03ac*/ 	.word	0x00000000
        /*03b0*/ 	.short	0x010a
        /*03b2*/ 	.byte	0x05
	.zero		1


	//   ....[42]....
        /*03b4*/ 	.word	0x00002f10
        /*03b8*/ 	.word	0x000000ff
        /*03bc*/ 	.word	0x00000000
        /*03c0*/ 	.short	0x010a
        /*03c2*/ 	.byte	0x05
	.zero		1


	//   ....[43]....
        /*03c4*/ 	.word	0x00002fb0
        /*03c8*/ 	.word	0x00000000
        /*03cc*/ 	.word	0x00000000
        /*03d0*/ 	.short	0x010a
        /*03d2*/ 	.byte	0xff
	.zero		1


	//   ....[44]....
        /*03d4*/ 	.word	0x000030f0
        /*03d8*/ 	.word	0x00000002
        /*03dc*/ 	.word	0x000000c0
        /*03e0*/ 	.short	0x010a
        /*03e2*/ 	.byte	0xff
	.zero		1


	//   ....[45]....
        /*03e4*/ 	.word	0x00003160
        /*03e8*/ 	.word	0x00000002
        /*03ec*/ 	.word	0x00000000
        /*03f0*/ 	.short	0x0101
        /*03f2*/ 	.byte	0xff
	.zero		1


	//   ....[46]....
        /*03f4*/ 	.word	0x00003180
        /*03f8*/ 	.word	0x000000ff
        /*03fc*/ 	.word	0x000000a0
        /*0400*/ 	.short	0x010a
        /*0402*/ 	.byte	0x04
	.zero		1


	//   ....[47]....
        /*0404*/ 	.word	0x000032a0
        /*0408*/ 	.word	0x00000002
        /*040c*/ 	.word	0x00000090
        /*0410*/ 	.short	0x010a
        /*0412*/ 	.byte	0xff
	.zero		1


	//   ....[48]....
        /*0414*/ 	.word	0x000033a0
        /*0418*/ 	.word	0x00000002
        /*041c*/ 	.word	0x00000000
        /*0420*/ 	.short	0x0101
        /*0422*/ 	.byte	0xff
	.zero		1


	//   ....[49]....
        /*0424*/ 	.word	0x00003430
        /*0428*/ 	.word	0x000000ff
        /*042c*/ 	.word	0x000000a0
        /*0430*/ 	.short	0x0106
        /*0432*/ 	.byte	0x04
	.zero		1


	//   ....[50]....
        /*0434*/ 	.word	0x00003450
        /*0438*/ 	.word	0x000000ff
        /*043c*/ 	.word	0x000000a0
        /*0440*/ 	.short	0x010a
        /*0442*/ 	.byte	0x04
	.zero		1


	//   ....[51]....
        /*0444*/ 	.word	0x000034e0
        /*0448*/ 	.word	0x000000ff
        /*044c*/ 	.word	0x000000a0
        /*0450*/ 	.short	0x0106
        /*0452*/ 	.byte	0x07
	.zero		1


	//   ....[52]....
        /*0454*/ 	.word	0x00003520
        /*0458*/ 	.word	0x00000000
        /*045c*/ 	.word	0x000000a0
        /*0460*/ 	.short	0x010a
        /*0462*/ 	.byte	0xff
	.zero		1


	//   ....[53]....
        /*0464*/ 	.word	0x00003790
        /*0468*/ 	.word	0x000000ff
        /*046c*/ 	.word	0x00000008
        /*0470*/ 	.short	0x010a
        /*0472*/ 	.byte	0x05
	.zero		1


	//   ....[54]....
        /*0474*/ 	.word	0x000037b0
        /*0478*/ 	.word	0x000000ff
        /*047c*/ 	.word	0x00000008
        /*0480*/ 	.short	0x010a
        /*0482*/ 	.byte	0x05
	.zero		1


	//   ....[55]....
        /*0484*/ 	.word	0x00003940
        /*0488*/ 	.word	0x000000ff
        /*048c*/ 	.word	0x00000008
        /*0490*/ 	.short	0x010a
        /*0492*/ 	.byte	0x05
	.zero		1


	//   ....[56]....
        /*0494*/ 	.word	0x00003960
        /*0498*/ 	.word	0x000000ff
        /*049c*/ 	.word	0x00000008
        /*04a0*/ 	.short	0x010a
        /*04a2*/ 	.byte	0x05
	.zero		1


	//   ....[57]....
        /*04a4*/ 	.word	0x00003a20
        /*04a8*/ 	.word	0x000000ff
        /*04ac*/ 	.word	0x00000000
        /*04b0*/ 	.short	0x0101
        /*04b2*/ 	.byte	0x04
	.zero		1


	//   ....[58]....
        /*04b4*/ 	.word	0x00004020
        /*04b8*/ 	.word	0x00000000
        /*04bc*/ 	.word	0x00000090
        /*04c0*/ 	.short	0x010a
        /*04c2*/ 	.byte	0xff
	.zero		1


	//   ....[59]....
        /*04c4*/ 	.word	0x000040e0
        /*04c8*/ 	.word	0x00000000
        /*04cc*/ 	.word	0x00000000
        /*04d0*/ 	.short	0x0101
        /*04d2*/ 	.byte	0xff
	.zero		1


	//   ....[60]....
        /*04d4*/ 	.word	0x000041c0
        /*04d8*/ 	.word	0x000000ff
        /*04dc*/ 	.word	0x00000000
        /*04e0*/ 	.short	0x010a
        /*04e2*/ 	.byte	0x05
	.zero		1


	//   ....[61]....
        /*04e4*/ 	.word	0x000041e0
        /*04e8*/ 	.word	0x000000ff
        /*04ec*/ 	.word	0x00000000
        /*04f0*/ 	.short	0x010a
        /*04f2*/ 	.byte	0x05
	.zero		1


	//   ....[62]....
        /*04f4*/ 	.word	0x00004310
        /*04f8*/ 	.word	0x000000ff
        /*04fc*/ 	.word	0x00000000
        /*0500*/ 	.short	0x010a
        /*0502*/ 	.byte	0x07
	.zero		1


	//   ....[63]....
        /*0504*/ 	.word	0x00004360
        /*0508*/ 	.word	0x000000ff
        /*050c*/ 	.word	0x000000b8
        /*0510*/ 	.short	0x010a
        /*0512*/ 	.byte	0x21
	.zero		1


	//   ....[64]....
        /*0514*/ 	.word	0x000045c0
        /*0518*/ 	.word	0x000000ff
        /*051c*/ 	.word	0x00000000
        /*0520*/ 	.short	0x010a
        /*0522*/ 	.byte	0x07
	.zero		1


	//   ....[65]....
        /*0524*/ 	.word	0x000046e0
        /*0528*/ 	.word	0x000000ff
        /*052c*/ 	.word	0x00000000
        /*0530*/ 	.short	0x010a
        /*0532*/ 	.byte	0x04
	.zero		1


	//   ....[66]....
        /*0534*/ 	.word	0x00004a30
        /*0538*/ 	.word	0x000000ff
        /*053c*/ 	.word	0x000000e0
        /*0540*/ 	.short	0x010a
        /*0542*/ 	.byte	0x21
	.zero		1


	//   ....[67]....
        /*0544*/ 	.word	0x00004f50
        /*0548*/ 	.word	0x0000000c
        /*054c*/ 	.word	0x00000090
        /*0550*/ 	.short	0x010a
        /*0552*/ 	.byte	0xff
	.zero		1


	//   ....[68]....
        /*0554*/ 	.word	0x000050c0
        /*0558*/ 	.word	0x00000000
        /*055c*/ 	.word	0x00000000
        /*0560*/ 	.short	0x0101
        /*0562*/ 	.byte	0xff
	.zero		1


	//   ....[69]....
        /*0564*/ 	.word	0x00005550
        /*0568*/ 	.word	0x000000ff
        /*056c*/ 	.word	0x00000088
        /*0570*/ 	.short	0x010a
        /*0572*/ 	.byte	0x15
	.zero		1


	//   ....[70]....
        /*0574*/ 	.word	0x000056d0
        /*0578*/ 	.word	0x000000ff
        /*057c*/ 	.word	0x00000060
        /*0580*/ 	.short	0x010a
        /*0582*/ 	.byte	0x15
	.zero		1


	//   ....[71]....
        /*0584*/ 	.word	0x000058c0
        /*0588*/ 	.word	0x000000ff
        /*058c*/ 	.word	0x00000040
        /*0590*/ 	.short	0x010b
        /*0592*/ 	.byte	0x15
	.zero		1


	//   ....[72]....
        /*0594*/ 	.word	0x000058d0
        /*0598*/ 	.word	0x000000ff
        /*059c*/ 	.word	0x00000000
        /*05a0*/ 	.short	0x0101
        /*05a2*/ 	.byte	0x2f
	.zero		1


	//   ....[73]....
        /*05a4*/ 	.word	0x000058e0
        /*05a8*/ 	.word	0x000000ff
        /*05ac*/ 	.word	0x00000068
        /*05b0*/ 	.short	0x010a
        /*05b2*/ 	.byte	0x15
	.zero		1


	//   ....[74]....
        /*05b4*/ 	.word	0x00005a30
        /*05b8*/ 	.word	0x000000ff
        /*05bc*/ 	.word	0x00000048
        /*05c0*/ 	.short	0x010b
        /*05c2*/ 	.byte	0x15
	.zero		1


	//   ....[75]....
        /*05c4*/ 	.word	0x00005a40
        /*05c8*/ 	.word	0x000000ff
        /*05cc*/ 	.word	0x00000000
        /*05d0*/ 	.short	0x0101
        /*05d2*/ 	.byte	0x2e
	.zero		1


	//   ....[76]....
        /*05d4*/ 	.word	0x00005a50
        /*05d8*/ 	.word	0x000000ff
        /*05dc*/ 	.word	0x00000070
        /*05e0*/ 	.short	0x010a
        /*05e2*/ 	.byte	0x15
	.zero		1


	//   ....[77]....
        /*05e4*/ 	.word	0x00005ba0
        /*05e8*/ 	.word	0x000000ff
        /*05ec*/ 	.word	0x00000050
        /*05f0*/ 	.short	0x010b
        /*05f2*/ 	.byte	0x15
	.zero		1


	//   ....[78]....
        /*05f4*/ 	.word	0x00005bb0
        /*05f8*/ 	.word	0x000000ff
        /*05fc*/ 	.word	0x00000000
        /*0600*/ 	.short	0x0101
        /*0602*/ 	.byte	0x27
	.zero		1


	//   ....[79]....
        /*0604*/ 	.word	0x00005bc0
        /*0608*/ 	.word	0x000000ff
        /*060c*/ 	.word	0x00000078
        /*0610*/ 	.short	0x010a
        /*0612*/ 	.byte	0x15
	.zero		1


	//   ....[80]....
        /*0614*/ 	.word	0x00005e00
        /*0618*/ 	.word	0x000000ff
        /*061c*/ 	.word	0x00000058
        /*0620*/ 	.short	0x010b
        /*0622*/ 	.byte	0x15
	.zero		1


	//   ....[81]....
        /*0624*/ 	.word	0x00005e10
        /*0628*/ 	.word	0x000000ff
        /*062c*/ 	.word	0x00000000
        /*0630*/ 	.short	0x0101
        /*0632*/ 	.byte	0x26
	.zero		1


	//   ....[82]....
        /*0634*/ 	.word	0x00005e40
        /*0638*/ 	.word	0x000000ff
        /*063c*/ 	.word	0x00000060
        /*0640*/ 	.short	0x010a
        /*0642*/ 	.byte	0x15
	.zero		1


	//   ....[83]....
        /*0644*/ 	.word	0x00005e60
        /*0648*/ 	.word	0x000000ff
        /*064c*/ 	.word	0x00000068
        /*0650*/ 	.short	0x010a
        /*0652*/ 	.byte	0x15
	.zero		1


	//   ....[84]....
        /*0654*/ 	.word	0x00005e80
        /*0658*/ 	.word	0x000000ff
        /*065c*/ 	.word	0x00000070
        /*0660*/ 	.short	0x010a
        /*0662*/ 	.byte	0x15
	.zero		1


	//   ....[85]....
        /*0664*/ 	.word	0x00005ec0
        /*0668*/ 	.word	0x00000000
        /*066c*/ 	.word	0x00000078
        /*0670*/ 	.short	0x010a
        /*0672*/ 	.byte	0xff
	.zero		1


	//   ....[86]....
        /*0674*/ 	.word	0x00006230
        /*0678*/ 	.word	0x00000008
        /*067c*/ 	.word	0x00000090
        /*0680*/ 	.short	0x010a
        /*0682*/ 	.byte	0xff
	.zero		1


	//   ....[87]....
        /*0684*/ 	.word	0x000063b0
        /*0688*/ 	.word	0x00000000
        /*068c*/ 	.word	0x00000000
        /*0690*/ 	.short	0x0101
        /*0692*/ 	.byte	0xff
	.zero		1


	//   ....[88]....
        /*0694*/ 	.word	0x00006f20
        /*0698*/ 	.word	0x000000ff
        /*069c*/ 	.word	0x00000040
        /*06a0*/ 	.short	0x010a
        /*06a2*/ 	.byte	0x2e
	.zero		1


	//   ....[89]....
        /*06a4*/ 	.word	0x00006f80
        /*06a8*/ 	.word	0x000000ff
        /*06ac*/ 	.word	0x000000b0
        /*06b0*/ 	.short	0x010a
        /*06b2*/ 	.byte	0x2e
	.zero		1


	//   ....[90]....
        /*06b4*/ 	.word	0x000071e0
        /*06b8*/ 	.word	0x000000ff
        /*06bc*/ 	.word	0x00000040
        /*06c0*/ 	.short	0x010a
        /*06c2*/ 	.byte	0x2e
	.zero		1


	//   ....[91]....
        /*06c4*/ 	.word	0x00007320
        /*06c8*/ 	.word	0x000000ff
        /*06cc*/ 	.word	0x000000b0
        /*06d0*/ 	.short	0x010a
        /*06d2*/ 	.byte	0x2e
	.zero		1


	//   ....[92]....
        /*06d4*/ 	.word	0x000074e0
        /*06d8*/ 	.word	0x000000ff
        /*06dc*/ 	.word	0x00000000
        /*06e0*/ 	.short	0x0101
        /*06e2*/ 	.byte	0x05
	.zero		1


	//   ....[93]....
        /*06e4*/ 	.word	0x00008580
        /*06e8*/ 	.word	0x00000000
        /*06ec*/ 	.word	0x00000000
        /*06f0*/ 	.short	0x0101
        /*06f2*/ 	.byte	0xff
	.zero		1


	//   ....[94]....
        /*06f4*/ 	.word	0x00008590
        /*06f8*/ 	.word	0x00000003
        /*06fc*/ 	.word	0x00000040
        /*0700*/ 	.short	0x010a
        /*0702*/ 	.byte	0xff
	.zero		1


	//   ....[95]....
        /*0704*/ 	.word	0x000086a0
        /*0708*/ 	.word	0x00000003
        /*070c*/ 	.word	0x00000040
        /*0710*/ 	.short	0x010a
        /*0712*/ 	.byte	0xff
	.zero		1


	//   ....[96]....
        /*0714*/ 	.word	0x000099f0
        /*0718*/ 	.word	0x00000000
        /*071c*/ 	.word	0x00000000
        /*0720*/ 	.short	0x0101
        /*0722*/ 	.byte	0xff
	.zero		1


	//   ....[97]....
        /*0724*/ 	.word	0x00009a30
        /*0728*/ 	.word	0x00000007
        /*072c*/ 	.word	0x00000040
        /*0730*/ 	.short	0x010a
        /*0732*/ 	.byte	0xff
	.zero		1


	//   ....[98]....
        /*0734*/ 	.word	0x00009b00
        /*0738*/ 	.word	0x00000007
        /*073c*/ 	.word	0x00000040
        /*0740*/ 	.short	0x010a
        /*0742*/ 	.byte	0xff
	.zero		1


	//   ....[99]....
        /*0744*/ 	.word	0x0000ae50
        /*0748*/ 	.word	0x00000000
        /*074c*/ 	.word	0x00000000
        /*0750*/ 	.short	0x0101
        /*0752*/ 	.byte	0xff
	.zero		1


	//   ....[100]....
        /*0754*/ 	.word	0x0000ae70
        /*0758*/ 	.word	0x00000004
        /*075c*/ 	.word	0x00000040
        /*0760*/ 	.short	0x010a
        /*0762*/ 	.byte	0xff
	.zero		1


	//   ....[101]....
        /*0764*/ 	.word	0x0000af40
        /*0768*/ 	.word	0x00000004
        /*076c*/ 	.word	0x00000040
        /*0770*/ 	.short	0x010a
        /*0772*/ 	.byte	0xff
	.zero		1


	//   ....[102]....
        /*0774*/ 	.word	0x0000c280
        /*0778*/ 	.word	0x00000000
        /*077c*/ 	.word	0x00000000
        /*0780*/ 	.short	0x0101
        /*0782*/ 	.byte	0xff
	.zero		1


	//   ....[103]....
        /*0784*/ 	.word	0x0000c3f0
        /*0788*/ 	.word	0x000000ff
        /*078c*/ 	.word	0x00000000
        /*0790*/ 	.short	0x0101
        /*0792*/ 	.byte	0x08
	.zero		1


	//   ....[104]....
        /*0794*/ 	.word	0x0000c410
        /*0798*/ 	.word	0x000000ff
        /*079c*/ 	.word	0x000000e0
        /*07a0*/ 	.short	0x0101
        /*07a2*/ 	.byte	0x2e
	.zero		1


	//   ....[105]....
        /*07a4*/ 	.word	0x0000c580
        /*07a8*/ 	.word	0x000000ff
        /*07ac*/ 	.word	0x00000000
        /*07b0*/ 	.short	0x0101
        /*07b2*/ 	.byte	0x06
	.zero		1


	//   ....[106]....
        /*07b4*/ 	.word	0x0000c5a0
        /*07b8*/ 	.word	0x00000000
        /*07bc*/ 	.word	0x000000d0
        /*07c0*/ 	.short	0x010a
        /*07c2*/ 	.byte	0xff
	.zero		1


	//   ....[107]....
        /*07c4*/ 	.word	0x0000c600
        /*07c8*/ 	.word	0x00000000
        /*07cc*/ 	.word	0x00000020
        /*07d0*/ 	.short	0x010a
        /*07d2*/ 	.byte	0xff
	.zero		1


	//   ....[108]....
        /*07d4*/ 	.word	0x0000c660
        /*07d8*/ 	.word	0x00000000
        /*07dc*/ 	.word	0x00000020
        /*07e0*/ 	.short	0x010a
        /*07e2*/ 	.byte	0xff
	.zero		1


	//   ....[109]....
        /*07e4*/ 	.word	0x0000c6b0
        /*07e8*/ 	.word	0x00000003
        /*07ec*/ 	.word	0x00000090
        /*07f0*/ 	.short	0x010a
        /*07f2*/ 	.byte	0xff
	.zero		1


	//   ....[110]....
        /*07f4*/ 	.word	0x0000c710
        /*07f8*/ 	.word	0x00000000
        /*07fc*/ 	.word	0x00000000
        /*0800*/ 	.short	0x010a
        /*0802*/ 	.byte	0xff
	.zero		1


	//   ....[111]....
        /*0804*/ 	.word	0x0000c770
        /*0808*/ 	.word	0x00000000
        /*080c*/ 	.word	0x00000000
        /*0810*/ 	.short	0x010a
        /*0812*/ 	.byte	0xff
	.zero		1


	//   ....[112]....
        /*0814*/ 	.word	0x0000c7d0
        /*0818*/ 	.word	0x00000000
        /*081c*/ 	.word	0x00000000
        /*0820*/ 	.short	0x010a
        /*0822*/ 	.byte	0xff
	.zero		1


	//   ....[113]....
        /*0824*/ 	.word	0x0000c820
        /*0828*/ 	.word	0x00000002
        /*082c*/ 	.word	0x000000c0
        /*0830*/ 	.short	0x010a
        /*0832*/ 	.byte	0xff
	.zero		1


	//   ....[114]....
        /*0834*/ 	.word	0x0000c880
        /*0838*/ 	.word	0x00000002
        /*083c*/ 	.word	0x000000a0
        /*0840*/ 	.short	0x010a
        /*0842*/ 	.byte	0xff
	.zero		1


	//   ....[115]....
        /*0844*/ 	.word	0x0000c8d0
        /*0848*/ 	.word	0x00000002
        /*084c*/ 	.word	0x00000090
        /*0850*/ 	.short	0x010a
        /*0852*/ 	.byte	0xff
	.zero		1


	//   ....[116]....
        /*0854*/ 	.word	0x0000c930
        /*0858*/ 	.word	0x00000000
        /*085c*/ 	.word	0x000000a0
        /*0860*/ 	.short	0x010a
        /*0862*/ 	.byte	0xff
	.zero		1


	//   ....[117]....
        /*0864*/ 	.word	0x0000c990
        /*0868*/ 	.word	0x00000005
        /*086c*/ 	.word	0x00000008
        /*0870*/ 	.short	0x010a
        /*0872*/ 	.byte	0xff
	.zero		1


	//   ....[118]....
        /*0874*/ 	.word	0x0000ca70
        /*0878*/ 	.word	0x00000000
        /*087c*/ 	.word	0x00000008
        /*0880*/ 	.short	0x010a
        /*0882*/ 	.byte	0xff
	.zero		1


	//   ....[119]....
        /*0884*/ 	.word	0x0000cac0
        /*0888*/ 	.word	0x00000000
        /*088c*/ 	.word	0x00000090
        /*0890*/ 	.short	0x010a
        /*0892*/ 	.byte	0xff
	.zero		1


	//   ....[120]....
        /*0894*/ 	.word	0x0000cb20
        /*0898*/ 	.word	0x00000000
        /*089c*/ 	.word	0x00000000
        /*08a0*/ 	.short	0x010a
        /*08a2*/ 	.byte	0xff
	.zero		1


	//   ....[121]....
        /*08a4*/ 	.word	0x0000cb80
        /*08a8*/ 	.word	0x00000000
        /*08ac*/ 	.word	0x000000b8
        /*08b0*/ 	.short	0x010a
        /*08b2*/ 	.byte	0xff
	.zero		1


	//   ....[122]....
        /*08b4*/ 	.word	0x0000cbe0
        /*08b8*/ 	.word	0x00000000
        /*08bc*/ 	.word	0x00000000
        /*08c0*/ 	.short	0x010a
        /*08c2*/ 	.byte	0xff
	.zero		1


	//   ....[123]....
        /*08c4*/ 	.word	0x0000cc40
        /*08c8*/ 	.word	0x00000000
        /*08cc*/ 	.word	0x000000e0
        /*08d0*/ 	.short	0x010a
        /*08d2*/ 	.byte	0xff
	.zero		1


	//   ....[124]....
        /*08d4*/ 	.word	0x0000cc90
        /*08d8*/ 	.word	0x0000000c
        /*08dc*/ 	.word	0x00000090
        /*08e0*/ 	.short	0x010a
        /*08e2*/ 	.byte	0xff
	.zero		1


	//   ....[125]....
        /*08e4*/ 	.word	0x0000ccf0
        /*08e8*/ 	.word	0x00000000
        /*08ec*/ 	.word	0x00000088
        /*08f0*/ 	.short	0x010a
        /*08f2*/ 	.byte	0xff
	.zero		1


	//   ....[126]....
        /*08f4*/ 	.word	0x0000cd50
        /*08f8*/ 	.word	0x00000000
        /*08fc*/ 	.word	0x00000060
        /*0900*/ 	.short	0x010a
        /*0902*/ 	.byte	0xff
	.zero		1


	//   ....[127]....
        /*0904*/ 	.word	0x0000cdb0
        /*0908*/ 	.word	0x00000000
        /*090c*/ 	.word	0x00000068
        /*0910*/ 	.short	0x010a
        /*0912*/ 	.byte	0xff
	.zero		1


	//   ....[128]....
        /*0914*/ 	.word	0x0000ce10
        /*0918*/ 	.word	0x00000000
        /*091c*/ 	.word	0x00000070
        /*0920*/ 	.short	0x010a
        /*0922*/ 	.byte	0xff
	.zero		1


	//   ....[129]....
        /*0924*/ 	.word	0x0000ce70
        /*0928*/ 	.word	0x00000000
        /*092c*/ 	.word	0x00000078
        /*0930*/ 	.short	0x010a
        /*0932*/ 	.byte	0xff
	.zero		1


	//   ....[130]....
        /*0934*/ 	.word	0x0000ced0
        /*0938*/ 	.word	0x00000000
        /*093c*/ 	.word	0x00000060
        /*0940*/ 	.short	0x010a
        /*0942*/ 	.byte	0xff
	.zero		1


	//   ....[131]....
        /*0944*/ 	.word	0x0000cf30
        /*0948*/ 	.word	0x00000000
        /*094c*/ 	.word	0x00000068
        /*0950*/ 	.short	0x010a
        /*0952*/ 	.byte	0xff
	.zero		1


	//   ....[132]....
        /*0954*/ 	.word	0x0000cf90
        /*0958*/ 	.word	0x00000000
        /*095c*/ 	.word	0x00000070
        /*0960*/ 	.short	0x010a
        /*0962*/ 	.byte	0xff
	.zero		1


	//   ....[133]....
        /*0964*/ 	.word	0x0000cfe0
        /*0968*/ 	.word	0x00000008
        /*096c*/ 	.word	0x00000090
        /*0970*/ 	.short	0x010a
        /*0972*/ 	.byte	0xff
	.zero		1


	//   ....[134]....
        /*0974*/ 	.word	0x0000d040
        /*0978*/ 	.word	0x00000000
        /*097c*/ 	.word	0x00000040
        /*0980*/ 	.short	0x010a
        /*0982*/ 	.byte	0xff
	.zero		1


	//   ....[135]....
        /*0984*/ 	.word	0x0000d0a0
        /*0988*/ 	.word	0x00000000
        /*098c*/ 	.word	0x000000b0
        /*0990*/ 	.short	0x010a
        /*0992*/ 	.byte	0xff
	.zero		1


	//   ....[136]....
        /*0994*/ 	.word	0x0000d0f0
        /*0998*/ 	.word	0x00000003
        /*099c*/ 	.word	0x00000040
        /*09a0*/ 	.short	0x010a
        /*09a2*/ 	.byte	0xff
	.zero		1


	//   ....[137]....
        /*09a4*/ 	.word	0x0000d140
        /*09a8*/ 	.word	0x00000007
        /*09ac*/ 	.word	0x00000040
        /*09b0*/ 	.short	0x010a
        /*09b2*/ 	.byte	0xff
	.zero		1


	//   ....[138]....
        /*09b4*/ 	.word	0x0000d190
        /*09b8*/ 	.word	0x00000004
        /*09bc*/ 	.word	0x00000040
        /*09c0*/ 	.short	0x010a
        /*09c2*/ 	.byte	0xff
	.zero		1


	//----- nvinfo : EIATTR_NUM_MBARRIERS
	.align		4
.L_47:
        /*09c4*/ 	.byte	0x03, 0x38
        /*09c6*/ 	.short	0x001d


	//----- nvinfo : EIATTR_EXIT_INSTR_OFFSETS
	.align		4
        /*09c8*/ 	.byte	0x04, 0x1c
        /*09ca*/ 	.short	(.L_49 - .L_48)


	//   ....[0]....
.L_48:
        /*09cc*/ 	.word	0x00002fe0


	//   ....[1]....
        /*09d0*/ 	.word	0x000034f0


	//   ....[2]....
        /*09d4*/ 	.word	0x00003550


	//   ....[3]....
        /*09d8*/ 	.word	0x00004c90


	//   ....[4]....
        /*09dc*/ 	.word	0x00005ef0


	//   ....[5]....
        /*09e0*/ 	.word	0x00005f30


	//   ....[6]....
        /*09e4*/ 	.word	0x0000c470


	//   ....[7]....
        /*09e8*/ 	.word	0x0000c4e0


	//   ....[8]....
        /*09ec*/ 	.word	0x0000c510


	//   ....[9]....
        /*09f0*/ 	.word	0x0000c590


	//----- nvinfo : EIATTR_MAX_THREADS
	.align		4
.L_49:
        /*09f4*/ 	.byte	0x04, 0x05
        /*09f6*/ 	.short	(.L_51 - .L_50)
.L_50:
        /*09f8*/ 	.word	0x00000100
        /*09fc*/ 	.word	0x00000001
        /*0a00*/ 	.word	0x00000001


	//----- nvinfo : EIATTR_CRS_STACK_SIZE
	.align		4
.L_51:
        /*0a04*/ 	.byte	0x04, 0x1e
        /*0a06*/ 	.short	(.L_53 - .L_52)
.L_52:
        /*0a08*/ 	.word	0x00000000


	//----- nvinfo : EIATTR_CBANK_PARAM_SIZE
	.align		4
.L_53:
        /*0a0c*/ 	.byte	0x03, 0x19
        /*0a0e*/ 	.short	0x0c00


	//----- nvinfo : EIATTR_PARAM_CBANK
	.align		4
        /*0a10*/ 	.byte	0x04, 0x0a
        /*0a12*/ 	.short	(.L_55 - .L_54)
	.align		4
.L_54:
        /*0a14*/ 	.word	index@(.nv.constant0._ZN7cutlass13device_kernelINS_4gemm6kernel13GemmUniversalIN4cute5tupleIJiiiiEEENS1_10collective13CollectiveMmaINS1_46MainloopSm100TmaUmmaWarpSpecializedBlockScaledILi4ELi2ELi1ENS5_IJNS4_1CILi2EEENSA_ILi4EEENSA_ILi1EEEEEEEENS5_IJNSA_ILi256EEESG_NSA_ILi128EEEEEENS5_IJNS_12float_e5m2_tENS_13float_ue8m0_tEEEENS5_IJNS5_IJlSD_lEEENS4_6LayoutINS5_IJNS5_IJNS5_IJNSA_ILi32EEESC_EEEiEEESQ_NS5_IJSD_iEEEEEENS5_IJNS5_IJNS5_IJNSA_ILi16EEESC_EEEiEEENS5_IJNS5_IJNSA_ILi0EEESD_EEENSA_ILi512EEEEEENS5_IJSW_iEEEEEEEEEEESL_S13_NS4_8TiledMMAINS4_8MMA_AtomIJNS4_27SM100_MMA_MXF8F6F4_2x1SM_SSISJ_SJ_fSK_Li256ELi256ELNS4_4UMMA5MajorE0ELS18_0ELNS17_7ScaleInE0ELS19_0EEEEEENSN_INS5_IJSD_SD_SD_EEENS5_IJSW_SW_SW_EEEEENS5_IJNS4_10UnderscoreES1F_S1F_EEEEENS5_IJNS4_28SM100_TMA_2SM_LOAD_MULTICASTES1I_EEENS5_IJNS4_14ComposedLayoutINS4_7SwizzleILi3ELi4ELi3EEENS4_18smem_ptr_flag_bitsILi8EEENSN_INS5_IJNSA_ILi8EEESH_EEENS5_IJSH_SD_EEEEEEENSN_INS5_IJNS5_IJNS5_IJSP_SD_EEENS5_IJSO_SD_EEEEEESD_NS5_IJSC_SD_EEEEEENS5_IJNS5_IJNS5_IJSU_SY_EEESX_EEESW_NS5_IJSD_SY_EEEEEEEEEEEvNS4_8identityENS5_IJNS4_18SM100_TMA_2SM_LOADES1I_EEENS5_IJS1T_NSN_INS5_IJNS5_IJNS5_IJSP_SB_EEES1V_EEESD_S1X_EEENS5_IJS20_SW_NS5_IJSD_NSA_ILi1024EEEEEEEEEEEEEEvS25_EENS_8epilogue10collective18CollectiveEpilogueINS2H_23Sm100TmaWarpSpecializedILi4ELi2ELi64ELb1ELb0EEEJNS5_IJSH_SG_SH_EEENS5_IJNSN_ISH_SD_EENSN_INSA_ILi64EEESD_EEEEENS_10bfloat16_tESM_S2R_SM_NS2H_6fusion15FusionCallbacksIS2L_NS2S_17LinearCombinationIS2R_fS2R_fLNS_15FloatRoundStyleE2EEES2M_S2Q_JEEENS4_5SM1004TMEM4LOAD26SM100_TMEM_LOAD_32dp32b64xENS4_13SM90_TMA_LOADENS1K_IS1M_NS1N_ILi16EEENSN_INS5_IJS1P_S2O_EEENS5_IJS2O_SD_EEEEEEENS4_39AutoVectorizingCopyWithAssumedAlignmentILi128EEENS4_14SM90_TMA_STOREES37_S39_S39_EEEvvEEEEvNT_6ParamsE)
        /*0a18*/ 	.short	0x0380
        /*0a1a*/ 	.short	0x0c00


	//----- nvinfo : EIATTR_SW_WAR
	.align		4
.L_55:
        /*0a1c*/ 	.byte	0x04, 0x36
        /*0a1e*/ 	.short	(.L_57 - .L_56)
.L_56:
        /*0a20*/ 	.word	0x00000008
.L_57:


//--------------------- .nv.callgraph             --------------------------
	.section	.nv.callgraph,"",@"SHT_CUDA_CALLGRAPH"
	.align	4
	.sectionentsize	8
	.align		4
        /*0000*/ 	.word	0x00000000
	.align		4
        /*0004*/ 	.word	0xffffffff
	.align		4
        /*0008*/ 	.word	index@(_ZN7cutlass13device_kernelINS_4gemm6kernel13GemmUniversalIN4cute5tupleIJiiiiEEENS1_10collective13CollectiveMmaINS1_46MainloopSm100TmaUmmaWarpSpecializedBlockScaledILi4ELi2ELi1ENS5_IJNS4_1CILi2EEENSA_ILi4EEENSA_ILi1EEEEEEEENS5_IJNSA_ILi256EEESG_NSA_ILi128EEEEEENS5_IJNS_12float_e5m2_tENS_13float_ue8m0_tEEEENS5_IJNS5_IJlSD_lEEENS4_6LayoutINS5_IJNS5_IJNS5_IJNSA_ILi32EEESC_EEEiEEESQ_NS5_IJSD_iEEEEEENS5_IJNS5_IJNS5_IJNSA_ILi16EEESC_EEEiEEENS5_IJNS5_IJNSA_ILi0EEESD_EEENSA_ILi512EEEEEENS5_IJSW_iEEEEEEEEEEESL_S13_NS4_8TiledMMAINS4_8MMA_AtomIJNS4_27SM100_MMA_MXF8F6F4_2x1SM_SSISJ_SJ_fSK_Li256ELi256ELNS4_4UMMA5MajorE0ELS18_0ELNS17_7ScaleInE0ELS19_0EEEEEENSN_INS5_IJSD_SD_SD_EEENS5_IJSW_SW_SW_EEEEENS5_IJNS4_10UnderscoreES1F_S1F_EEEEENS5_IJNS4_28SM100_TMA_2SM_LOAD_MULTICASTES1I_EEENS5_IJNS4_14ComposedLayoutINS4_7SwizzleILi3ELi4ELi3EEENS4_18smem_ptr_flag_bitsILi8EEENSN_INS5_IJNSA_ILi8EEESH_EEENS5_IJSH_SD_EEEEEEENSN_INS5_IJNS5_IJNS5_IJSP_SD_EEENS5_IJSO_SD_EEEEEESD_NS5_IJSC_SD_EEEEEENS5_IJNS5_IJNS5_IJSU_SY_EEESX_EEESW_NS5_IJSD_SY_EEEEEEEEEEEvNS4_8identityENS5_IJNS4_18SM100_TMA_2SM_LOADES1I_EEENS5_IJS1T_NSN_INS5_IJNS5_IJNS5_IJSP_SB_EEES1V_EEESD_S1X_EEENS5_IJS20_SW_NS5_IJSD_NSA_ILi1024EEEEEEEEEEEEEEvS25_EENS_8epilogue10collective18CollectiveEpilogueINS2H_23Sm100TmaWarpSpecializedILi4ELi2ELi64ELb1ELb0EEEJNS5_IJSH_SG_SH_EEENS5_IJNSN_ISH_SD_EENSN_INSA_ILi64EEESD_EEEEENS_10bfloat16_tESM_S2R_SM_NS2H_6fusion15FusionCallbacksIS2L_NS2S_17LinearCombinationIS2R_fS2R_fLNS_15FloatRoundStyleE2EEES2M_S2Q_JEEENS4_5SM1004TMEM4LOAD26SM100_TMEM_LOAD_32dp32b64xENS4_13SM90_TMA_LOADENS1K_IS1M_NS1N_ILi16EEENSN_INS5_IJS1P_S2O_EEENS5_IJS2O_SD_EEEEEEENS4_39AutoVectorizingCopyWithAssumedAlignmentILi128EEENS4_14SM90_TMA_STOREES37_S39_S39_EEEvvEEEEvNT_6ParamsE)
	.align		4
        /*000c*/ 	.word	index@(__assertfail)
	.align		4
        /*0010*/ 	.word	0x00000000
	.align		4
        /*0014*/ 	.word	0xfffffffe
	.align		4
        /*0018*/ 	.word	0x00000000
	.align		4
        /*001c*/ 	.word	0xfffffffd
	.align		4
        /*0020*/ 	.word	0x00000000
	.align		4
        /*0024*/ 	.word	0xfffffffc


//--------------------- .nv.constant4             --------------------------
	.section	.nv.constant4,"a",@progbits
	.align	8
	.align		8
.nv.constant4:
        /*0000*/ 	.dword	__assertfail
	.align		8
        /*0008*/ 	.dword	__unnamed_1
	.align		8
        /*0010*/ 	.dword	__unnamed_2
	.align		8
        /*0018*/ 	.dword	_ZN40_INTERNAL_02dcb1ec_4_k_cu_8efbad81_206074cuda3std3__45__cpo5beginE
	.align		8
        /*0020*/ 	.dword	_ZN40_INTERNAL_02dcb1ec_4_k_cu_8efbad81_206074cuda3std3__45__cpo3endE
	.align		8
        /*0028*/ 	.dword	_ZN40_INTERNAL_02dcb1ec_4_k_cu_8efbad81_206074cuda3std3__45__cpo6cbeginE
	.align		8
        /*0030*/ 	.dword	_ZN40_INTERNAL_02dcb1ec_4_k_cu_8efbad81_206074cuda3std3__45__cpo4cendE
	.align		8
        /*0038*/ 	.dword	_ZN40_INTERNAL_02dcb1ec_4_k_cu_8efbad81_206074cuda3std3__442_GLOBAL__N__02dcb1ec_4_k_cu_8efbad81_206076ignoreE
	.align		8
        /*0040*/ 	.dword	_ZN40_INTERNAL_02dcb1ec_4_k_cu_8efbad81_206074cuda3std3__419piecewise_constructE
	.align		8
        /*0048*/ 	.dword	_ZN40_INTERNAL_02dcb1ec_4_k_cu_8efbad81_206074cuda3std3__48in_placeE
	.align		8
        /*0050*/ 	.dword	_ZN40_INTERNAL_02dcb1ec_4_k_cu_8efbad81_206074cuda3std6ranges3__45__cpo4swapE
	.align		8
        /*0058*/ 	.dword	_ZN40_INTERNAL_02dcb1ec_4_k_cu_8efbad81_206074cuda3std6ranges3__45__cpo9iter_moveE
	.align		8
        /*0060*/ 	.dword	_ZN40_INTERNAL_02dcb1ec_4_k_cu_8efbad81_206074cute7productE
	.align		8
        /*0068*/ 	.dword	_ZN40_INTERNAL_02dcb1ec_4_k_cu_8efbad81_206074cute1_E
	.align		8
        /*0070*/ 	.dword	$str$25
	.align		8
        /*0078*/ 	.dword	$str$26
	.align		8
        /*0080*/ 	.dword	$str$27
	.align		8
        /*0088*/ 	.dword	$str$28


//--------------------- .text._ZN7cutlass13device_kernelINS_4gemm6kernel13GemmUniversalIN4cute5tupleIJiiiiEEENS1_10collective13CollectiveMmaINS1_46MainloopSm100TmaUmmaWarpSpecializedBlockScaledILi4ELi2ELi1ENS5_IJNS4_1CILi2EEENSA_ILi4EEENSA_ILi1EEEEEEEENS5_IJNSA_ILi256EEESG_NSA_ILi128EEEEEENS5_IJNS_12float_e5m2_tENS_13float_ue8m0_tEEEENS5_IJNS5_IJlSD_lEEENS4_6LayoutINS5_IJNS5_IJNS5_IJNSA_ILi32EEESC_EEEiEEESQ_NS5_IJSD_iEEEEEENS5_IJNS5_IJNS5_IJNSA_ILi16EEESC_EEEiEEENS5_IJNS5_IJNSA_ILi0EEESD_EEENSA_ILi512EEEEEENS5_IJSW_iEEEEEEEEEEESL_S13_NS4_8TiledMMAINS4_8MMA_AtomIJNS4_27SM100_MMA_MXF8F6F4_2x1SM_SSISJ_SJ_fSK_Li256ELi256ELNS4_4UMMA5MajorE0ELS18_0ELNS17_7ScaleInE0ELS19_0EEEEEENSN_INS5_IJSD_SD_SD_EEENS5_IJSW_SW_SW_EEEEENS5_IJNS4_10UnderscoreES1F_S1F_EEEEENS5_IJNS4_28SM100_TMA_2SM_LOAD_MULTICASTES1I_EEENS5_IJNS4_14ComposedLayoutINS4_7SwizzleILi3ELi4ELi3EEENS4_18smem_ptr_flag_bitsILi8EEENSN_INS5_IJNSA_ILi8EEESH_EEENS5_IJSH_SD_EEEEEEENSN_INS5_IJNS5_IJNS5_IJSP_SD_EEENS5_IJSO_SD_EEEEEESD_NS5_IJSC_SD_EEEEEENS5_IJNS5_IJNS5_IJSU_SY_EEESX_EEESW_NS5_IJSD_SY_EEEEEEEEEEEvNS4_8identityENS5_IJNS4_18SM100_TMA_2SM_LOADES1I_EEENS5_IJS1T_NSN_INS5_IJNS5_IJNS5_IJSP_SB_EEES1V_EEESD_S1X_EEENS5_IJS20_SW_NS5_IJSD_NSA_ILi1024EEEEEEEEEEEEEEvS25_EENS_8epilogue10collective18CollectiveEpilogueINS2H_23Sm100TmaWarpSpecializedILi4ELi2ELi64ELb1ELb0EEEJNS5_IJSH_SG_SH_EEENS5_IJNSN_ISH_SD_EENSN_INSA_ILi64EEESD_EEEEENS_10bfloat16_tESM_S2R_SM_NS2H_6fusion15FusionCallbacksIS2L_NS2S_17LinearCombinationIS2R_fS2R_fLNS_15FloatRoundStyleE2EEES2M_S2Q_JEEENS4_5SM1004TMEM4LOAD26SM100_TMEM_LOAD_32dp32b64xENS4_13SM90_TMA_LOADENS1K_IS1M_NS1N_ILi16EEENSN_INS5_IJS1P_S2O_EEENS5_IJS2O_SD_EEEEEEENS4_39AutoVectorizingCopyWithAssumedAlignmentILi128EEENS4_14SM90_TMA_STOREES37_S39_S39_EEEvvEEEEvNT_6ParamsE --------------------------
	.section	.text._ZN7cutlass13device_kernelINS_4gemm6kernel13GemmUniversalIN4cute5tupleIJiiiiEEENS1_10collective13CollectiveMmaINS1_46MainloopSm100TmaUmmaWarpSpecializedBlockScaledILi4ELi2ELi1ENS5_IJNS4_1CILi2EEENSA_ILi4EEENSA_ILi1EEEEEEEENS5_IJNSA_ILi256EEESG_NSA_ILi128EEEEEENS5_IJNS_12float_e5m2_tENS_13float_ue8m0_tEEEENS5_IJNS5_IJlSD_lEEENS4_6LayoutINS5_IJNS5_IJNS5_IJNSA_ILi32EEESC_EEEiEEESQ_NS5_IJSD_iEEEEEENS5_IJNS5_IJNS5_IJNSA_ILi16EEESC_EEEiEEENS5_IJNS5_IJNSA_ILi0EEESD_EEENSA_ILi512EEEEEENS5_IJSW_iEEEEEEEEEEESL_S13_NS4_8TiledMMAINS4_8MMA_AtomIJNS4_27SM100_MMA_MXF8F6F4_2x1SM_SSISJ_SJ_fSK_Li256ELi256ELNS4_4UMMA5MajorE0ELS18_0ELNS17_7ScaleInE0ELS19_0EEEEEENSN_INS5_IJSD_SD_SD_EEENS5_IJSW_SW_SW_EEEEENS5_IJNS4_10UnderscoreES1F_S1F_EEEEENS5_IJNS4_28SM100_TMA_2SM_LOAD_MULTICASTES1I_EEENS5_IJNS4_14ComposedLayoutINS4_7SwizzleILi3ELi4ELi3EEENS4_18smem_ptr_flag_bitsILi8EEENSN_INS5_IJNSA_ILi8EEESH_EEENS5_IJSH_SD_EEEEEEENSN_INS5_IJNS5_IJNS5_IJSP_SD_EEENS5_IJSO_SD_EEEEEESD_NS5_IJSC_SD_EEEEEENS5_IJNS5_IJNS5_IJSU_SY_EEESX_EEESW_NS5_IJSD_SY_EEEEEEEEEEEvNS4_8identityENS5_IJNS4_18SM100_TMA_2SM_LOADES1I_EEENS5_IJS1T_NSN_INS5_IJNS5_IJNS5_IJSP_SB_EEES1V_EEESD_S1X_EEENS5_IJS20_SW_NS5_IJSD_NSA_ILi1024EEEEEEEEEEEEEEvS25_EENS_8epilogue10collective18CollectiveEpilogueINS2H_23Sm100TmaWarpSpecializedILi4ELi2ELi64ELb1ELb0EEEJNS5_IJSH_SG_SH_EEENS5_IJNSN_ISH_SD_EENSN_INSA_ILi64EEESD_EEEEENS_10bfloat16_tESM_S2R_SM_NS2H_6fusion15FusionCallbacksIS2L_NS2S_17LinearCombinationIS2R_fS2R_fLNS_15FloatRoundStyleE2EEES2M_S2Q_JEEENS4_5SM1004TMEM4LOAD26SM100_TMEM_LOAD_32dp32b64xENS4_13SM90_TMA_LOADENS1K_IS1M_NS1N_ILi16EEENSN_INS5_IJS1P_S2O_EEENS5_IJS2O_SD_EEEEEEENS4_39AutoVectorizingCopyWithAssumedAlignmentILi128EEENS4_14SM90_TMA_STOREES37_S39_S39_EEEvvEEEEvNT_6ParamsE,"ax",@progbits
	.align	128
.text._ZN7cutlass13device_kernelINS_4gemm6kernel13GemmUniversalIN4cute5tupleIJiiiiEEENS1_10collective13CollectiveMmaINS1_46MainloopSm100TmaUmmaWarpSpecializedBlockScaledILi4ELi2ELi1ENS5_IJNS4_1CILi2EEENSA_ILi4EEENSA_ILi1EEEEEEEENS5_IJNSA_ILi256EEESG_NSA_ILi128EEEEEENS5_IJNS_12float_e5m2_tENS_13float_ue8m0_tEEEENS5_IJNS5_IJlSD_lEEENS4_6LayoutINS5_IJNS5_IJNS5_IJNSA_ILi32EEESC_EEEiEEESQ_NS5_IJSD_iEEEEEENS5_IJNS5_IJNS5_IJNSA_ILi16EEESC_EEEiEEENS5_IJNS5_IJNSA_ILi0EEESD_EEENSA_ILi512EEEEEENS5_IJSW_iEEEEEEEEEEESL_S13_NS4_8TiledMMAINS4_8MMA_AtomIJNS4_27SM100_MMA_MXF8F6F4_2x1SM_SSISJ_SJ_fSK_Li256ELi256ELNS4_4UMMA5MajorE0ELS18_0ELNS17_7ScaleInE0ELS19_0EEEEEENSN_INS5_IJSD_SD_SD_EEENS5_IJSW_SW_SW_EEEEENS5_IJNS4_10UnderscoreES1F_S1F_EEEEENS5_IJNS4_28SM100_TMA_2SM_LOAD_MULTICASTES1I_EEENS5_IJNS4_14ComposedLayoutINS4_7SwizzleILi3ELi4ELi3EEENS4_18smem_ptr_flag_bitsILi8EEENSN_INS5_IJNSA_ILi8EEESH_EEENS5_IJSH_SD_EEEEEEENSN_INS5_IJNS5_IJNS5_IJSP_SD_EEENS5_IJSO_SD_EEEEEESD_NS5_IJSC_SD_EEEEEENS5_IJNS5_IJNS5_IJSU_SY_EEESX_EEESW_NS5_IJSD_SY_EEEEEEEEEEEvNS4_8identityENS5_IJNS4_18SM100_TMA_2SM_LOADES1I_EEENS5_IJS1T_NSN_INS5_IJNS5_IJNS5_IJSP_SB_EEES1V_EEESD_S1X_EEENS5_IJS20_SW_NS5_IJSD_NSA_ILi1024EEEEEEEEEEEEEEvS25_EENS_8epilogue10collective18CollectiveEpilogueINS2H_23Sm100TmaWarpSpecializedILi4ELi2ELi64ELb1ELb0EEEJNS5_IJSH_SG_SH_EEENS5_IJNSN_ISH_SD_EENSN_INSA_ILi64EEESD_EEEEENS_10bfloat16_tESM_S2R_SM_NS2H_6fusion15FusionCallbacksIS2L_NS2S_17LinearCombinationIS2R_fS2R_fLNS_15FloatRoundStyleE2EEES2M_S2Q_JEEENS4_5SM1004TMEM4LOAD26SM100_TMEM_LOAD_32dp32b64xENS4_13SM90_TMA_LOADENS1K_IS1M_NS1N_ILi16EEENSN_INS5_IJS1P_S2O_EEENS5_IJS2O_SD_EEEEEEENS4_39AutoVectorizingCopyWithAssumedAlignmentILi128EEENS4_14SM90_TMA_STOREES37_S39_S39_EEEvvEEEEvNT_6ParamsE:
        .type           _ZN7cutlass13device_kernelINS_4gemm6kernel13GemmUniversalIN4cute5tupleIJiiiiEEENS1_10collective13CollectiveMmaINS1_46MainloopSm100TmaUmmaWarpSpecializedBlockScaledILi4ELi2ELi1ENS5_IJNS4_1CILi2EEENSA_ILi4EEENSA_ILi1EEEEEEEENS5_IJNSA_ILi256EEESG_NSA_ILi128EEEEEENS5_IJNS_12float_e5m2_tENS_13float_ue8m0_tEEEENS5_IJNS5_IJlSD_lEEENS4_6LayoutINS5_IJNS5_IJNS5_IJNSA_ILi32EEESC_EEEiEEESQ_NS5_IJSD_iEEEEEENS5_IJNS5_IJNS5_IJNSA_ILi16EEESC_EEEiEEENS5_IJNS5_IJNSA_ILi0EEESD_EEENSA_ILi512EEEEEENS5_IJSW_iEEEEEEEEEEESL_S13_NS4_8TiledMMAINS4_8MMA_AtomIJNS4_27SM100_MMA_MXF8F6F4_2x1SM_SSISJ_SJ_fSK_Li256ELi256ELNS4_4UMMA5MajorE0ELS18_0ELNS17_7ScaleInE0ELS19_0EEEEEENSN_INS5_IJSD_SD_SD_EEENS5_IJSW_SW_SW_EEEEENS5_IJNS4_10UnderscoreES1F_S1F_EEEEENS5_IJNS4_28SM100_TMA_2SM_LOAD_MULTICASTES1I_EEENS5_IJNS4_14ComposedLayoutINS4_7SwizzleILi3ELi4ELi3EEENS4_18smem_ptr_flag_bitsILi8EEENSN_INS5_IJNSA_ILi8EEESH_EEENS5_IJSH_SD_EEEEEEENSN_INS5_IJNS5_IJNS5_IJSP_SD_EEENS5_IJSO_SD_EEEEEESD_NS5_IJSC_SD_EEEEEENS5_IJNS5_IJNS5_IJSU_SY_EEESX_EEESW_NS5_IJSD_SY_EEEEEEEEEEEvNS4_8identityENS5_IJNS4_18SM100_TMA_2SM_LOADES1I_EEENS5_IJS1T_NSN_INS5_IJNS5_IJNS5_IJSP_SB_EEES1V_EEESD_S1X_EEENS5_IJS20_SW_NS5_IJSD_NSA_ILi1024EEEEEEEEEEEEEEvS25_EENS_8epilogue10collective18CollectiveEpilogueINS2H_23Sm100TmaWarpSpecializedILi4ELi2ELi64ELb1ELb0EEEJNS5_IJSH_SG_SH_EEENS5_IJNSN_ISH_SD_EENSN_INSA_ILi64EEESD_EEEEENS_10bfloat16_tESM_S2R_SM_NS2H_6fusion15FusionCallbacksIS2L_NS2S_17LinearCombinationIS2R_fS2R_fLNS_15FloatRoundStyleE2EEES2M_S2Q_JEEENS4_5SM1004TMEM4LOAD26SM100_TMEM_LOAD_32dp32b64xENS4_13SM90_TMA_LOADENS1K_IS1M_NS1N_ILi16EEENSN_INS5_IJS1P_S2O_EEENS5_IJS2O_SD_EEEEEEENS4_39AutoVectorizingCopyWithAssumedAlignmentILi128EEENS4_14SM90_TMA_STOREES37_S39_S39_EEEvvEEEEvNT_6ParamsE,@function
        .size           _ZN7cutlass13device_kernelINS_4gemm6kernel13GemmUniversalIN4cute5tupleIJiiiiEEENS1_10collective13CollectiveMmaINS1_46MainloopSm100TmaUmmaWarpSpecializedBlockScaledILi4ELi2ELi1ENS5_IJNS4_1CILi2EEENSA_ILi4EEENSA_ILi1EEEEEEEENS5_IJNSA_ILi256EEESG_NSA_ILi128EEEEEENS5_IJNS_12float_e5m2_tENS_13float_ue8m0_tEEEENS5_IJNS5_IJlSD_lEEENS4_6LayoutINS5_IJNS5_IJNS5_IJNSA_ILi32EEESC_EEEiEEESQ_NS5_IJSD_iEEEEEENS5_IJNS5_IJNS5_IJNSA_ILi16EEESC_EEEiEEENS5_IJNS5_IJNSA_ILi0EEESD_EEENSA_ILi512EEEEEENS5_IJSW_iEEEEEEEEEEESL_S13_NS4_8TiledMMAINS4_8MMA_AtomIJNS4_27SM100_MMA_MXF8F6F4_2x1SM_SSISJ_SJ_fSK_Li256ELi256ELNS4_4UMMA5MajorE0ELS18_0ELNS17_7ScaleInE0ELS19_0EEEEEENSN_INS5_IJSD_SD_SD_EEENS5_IJSW_SW_SW_EEEEENS5_IJNS4_10UnderscoreES1F_S1F_EEEEENS5_IJNS4_28SM100_TMA_2SM_LOAD_MULTICASTES1I_EEENS5_IJNS4_14ComposedLayoutINS4_7SwizzleILi3ELi4ELi3EEENS4_18smem_ptr_flag_bitsILi8EEENSN_INS5_IJNSA_ILi8EEESH_EEENS5_IJSH_SD_EEEEEEENSN_INS5_IJNS5_IJNS5_IJSP_SD_EEENS5_IJSO_SD_EEEEEESD_NS5_IJSC_SD_EEEEEENS5_IJNS5_IJNS5_IJSU_SY_EEESX_EEESW_NS5_IJSD_SY_EEEEEEEEEEEvNS4_8identityENS5_IJNS4_18SM100_TMA_2SM_LOADES1I_EEENS5_IJS1T_NSN_INS5_IJNS5_IJNS5_IJSP_SB_EEES1V_EEESD_S1X_EEENS5_IJS20_SW_NS5_IJSD_NSA_ILi1024EEEEEEEEEEEEEEvS25_EENS_8epilogue10collective18CollectiveEpilogueINS2H_23Sm100TmaWarpSpecializedILi4ELi2ELi64ELb1ELb0EEEJNS5_IJSH_SG_SH_EEENS5_IJNSN_ISH_SD_EENSN_INSA_ILi64EEESD_EEEEENS_10bfloat16_tESM_S2R_SM_NS2H_6fusion15FusionCallbacksIS2L_NS2S_17LinearCombinationIS2R_fS2R_fLNS_15FloatRoundStyleE2EEES2M_S2Q_JEEENS4_5SM1004TMEM4LOAD26SM100_TMEM_LOAD_32dp32b64xENS4_13SM90_TMA_LOADENS1K_IS1M_NS1N_ILi16EEENSN_INS5_IJS1P_S2O_EEENS5_IJS2O_SD_EEEEEEENS4_39AutoVectorizingCopyWithAssumedAlignmentILi128EEENS4_14SM90_TMA_STOREES37_S39_S39_EEEvvEEEEvNT_6ParamsE,(.L_x_194 - _ZN7cutlass13device_kernelINS_4gemm6kernel13GemmUniversalIN4cute5tupleIJiiiiEEENS1_10collective13CollectiveMmaINS1_46MainloopSm100TmaUmmaWarpSpecializedBlockScaledILi4ELi2ELi1ENS5_IJNS4_1CILi2EEENSA_ILi4EEENSA_ILi1EEEEEEEENS5_IJNSA_ILi256EEESG_NSA_ILi128EEEEEENS5_IJNS_12float_e5m2_tENS_13float_ue8m0_tEEEENS5_IJNS5_IJlSD_lEEENS4_6LayoutINS5_IJNS5_IJNS5_IJNSA_ILi32EEESC_EEEiEEESQ_NS5_IJSD_iEEEEEENS5_IJNS5_IJNS5_IJNSA_ILi16EEESC_EEEiEEENS5_IJNS5_IJNSA_ILi0EEESD_EEENSA_ILi512EEEEEENS5_IJSW_iEEEEEEEEEEESL_S13_NS4_8TiledMMAINS4_8MMA_AtomIJNS4_27SM100_MMA_MXF8F6F4_2x1SM_SSISJ_SJ_fSK_Li256ELi256ELNS4_4UMMA5MajorE0ELS18_0ELNS17_7ScaleInE0ELS19_0EEEEEENSN_INS5_IJSD_SD_SD_EEENS5_IJSW_SW_SW_EEEEENS5_IJNS4_10UnderscoreES1F_S1F_EEEEENS5_IJNS4_28SM100_TMA_2SM_LOAD_MULTICASTES1I_EEENS5_IJNS4_14ComposedLayoutINS4_7SwizzleILi3ELi4ELi3EEENS4_18smem_ptr_flag_bitsILi8EEENSN_INS5_IJNSA_ILi8EEESH_EEENS5_IJSH_SD_EEEEEEENSN_INS5_IJNS5_IJNS5_IJSP_SD_EEENS5_IJSO_SD_EEEEEESD_NS5_IJSC_SD_EEEEEENS5_IJNS5_IJNS5_IJSU_SY_EEESX_EEESW_NS5_IJSD_SY_EEEEEEEEEEEvNS4_8identityENS5_IJNS4_18SM100_TMA_2SM_LOADES1I_EEENS5_IJS1T_NSN_INS5_IJNS5_IJNS5_IJSP_SB_EEES1V_EEESD_S1X_EEENS5_IJS20_SW_NS5_IJSD_NSA_ILi1024EEEEEEEEEEEEEEvS25_EENS_8epilogue10collective18CollectiveEpilogueINS2H_23Sm100TmaWarpSpecializedILi4ELi2ELi64ELb1ELb0EEEJNS5_IJSH_SG_SH_EEENS5_IJNSN_ISH_SD_EENSN_INSA_ILi64EEESD_EEEEENS_10bfloat16_tESM_S2R_SM_NS2H_6fusion15FusionCallbacksIS2L_NS2S_17LinearCombinationIS2R_fS2R_fLNS_15FloatRoundStyleE2EEES2M_S2Q_JEEENS4_5SM1004TMEM4LOAD26SM100_TMEM_LOAD_32dp32b64xENS4_13SM90_TMA_LOADENS1K_IS1M_NS1N_ILi16EEENSN_INS5_IJS1P_S2O_EEENS5_IJS2O_SD_EEEEEEENS4_39AutoVectorizingCopyWithAssumedAlignmentILi128EEENS4_14SM90_TMA_STOREES37_S39_S39_EEEvvEEEEvNT_6ParamsE)
        .other          _ZN7cutlass13device_kernelINS_4gemm6kernel13GemmUniversalIN4cute5tupleIJiiiiEEENS1_10collective13CollectiveMmaINS1_46MainloopSm100TmaUmmaWarpSpecializedBlockScaledILi4ELi2ELi1ENS5_IJNS4_1CILi2EEENSA_ILi4EEENSA_ILi1EEEEEEEENS5_IJNSA_ILi256EEESG_NSA_ILi128EEEEEENS5_IJNS_12float_e5m2_tENS_13float_ue8m0_tEEEENS5_IJNS5_IJlSD_lEEENS4_6LayoutINS5_IJNS5_IJNS5_IJNSA_ILi32EEESC_EEEiEEESQ_NS5_IJSD_iEEEEEENS5_IJNS5_IJNS5_IJNSA_ILi16EEESC_EEEiEEENS5_IJNS5_IJNSA_ILi0EEESD_EEENSA_ILi512EEEEEENS5_IJSW_iEEEEEEEEEEESL_S13_NS4_8TiledMMAINS4_8MMA_AtomIJNS4_27SM100_MMA_MXF8F6F4_2x1SM_SSISJ_SJ_fSK_Li256ELi256ELNS4_4UMMA5MajorE0ELS18_0ELNS17_7ScaleInE0ELS19_0EEEEEENSN_INS5_IJSD_SD_SD_EEENS5_IJSW_SW_SW_EEEEENS5_IJNS4_10UnderscoreES1F_S1F_EEEEENS5_IJNS4_28SM100_TMA_2SM_LOAD_MULTICASTES1I_EEENS5_IJNS4_14ComposedLayoutINS4_7SwizzleILi3ELi4ELi3EEENS4_18smem_ptr_flag_bitsILi8EEENSN_INS5_IJNSA_ILi8EEESH_EEENS5_IJSH_SD_EEEEEEENSN_INS5_IJNS5_IJNS5_IJSP_SD_EEENS5_IJSO_SD_EEEEEESD_NS5_IJSC_SD_EEEEEENS5_IJNS5_IJNS5_IJSU_SY_EEESX_EEESW_NS5_IJSD_SY_EEEEEEEEEEEvNS4_8identityENS5_IJNS4_18SM100_TMA_2SM_LOADES1I_EEENS5_IJS1T_NSN_INS5_IJNS5_IJNS5_IJSP_SB_EEES1V_EEESD_S1X_EEENS5_IJS20_SW_NS5_IJSD_NSA_ILi1024EEEEEEEEEEEEEEvS25_EENS_8epilogue10collective18CollectiveEpilogueINS2H_23Sm100TmaWarpSpecializedILi4ELi2ELi64ELb1ELb0EEEJNS5_IJSH_SG_SH_EEENS5_IJNSN_ISH_SD_EENSN_INSA_ILi64EEESD_EEEEENS_10bfloat16_tESM_S2R_SM_NS2H_6fusion15FusionCallbacksIS2L_NS2S_17LinearCombinationIS2R_fS2R_fLNS_15FloatRoundStyleE2EEES2M_S2Q_JEEENS4_5SM1004TMEM4LOAD26SM100_TMEM_LOAD_32dp32b64xENS4_13SM90_TMA_LOADENS1K_IS1M_NS1N_ILi16EEENSN_INS5_IJS1P_S2O_EEENS5_IJS2O_SD_EEEEEEENS4_39AutoVectorizingCopyWithAssumedAlignmentILi128EEENS4_14SM90_TMA_STOREES37_S39_S39_EEEvvEEEEvNT_6ParamsE,@"STO_CUDA_ENTRY STV_DEFAULT"
_ZN7cutlass13device_kernelINS_4gemm6kernel13GemmUniversalIN4cute5tupleIJiiiiEEENS1_10collective13CollectiveMmaINS1_46MainloopSm100TmaUmmaWarpSpecializedBlockScaledILi4ELi2ELi1ENS5_IJNS4_1CILi2EEENSA_ILi4EEENSA_ILi1EEEEEEEENS5_IJNSA_ILi256EEESG_NSA_ILi128EEEEEENS5_IJNS_12float_e5m2_tENS_13float_ue8m0_tEEEENS5_IJNS5_IJlSD_lEEENS4_6LayoutINS5_IJNS5_IJNS5_IJNSA_ILi32EEESC_EEEiEEESQ_NS5_IJSD_iEEEEEENS5_IJNS5_IJNS5_IJNSA_ILi16EEESC_EEEiEEENS5_IJNS5_IJNSA_ILi0EEESD_EEENSA_ILi512EEEEEENS5_IJSW_iEEEEEEEEEEESL_S13_NS4_8TiledMMAINS4_8MMA_AtomIJNS4_27SM100_MMA_MXF8F6F4_2x1SM_SSISJ_SJ_fSK_Li256ELi256ELNS4_4UMMA5MajorE0ELS18_0ELNS17_7ScaleInE0ELS19_0EEEEEENSN_INS5_IJSD_SD_SD_EEENS5_IJSW_SW_SW_EEEEENS5_IJNS4_10UnderscoreES1F_S1F_EEEEENS5_IJNS4_28SM100_TMA_2SM_LOAD_MULTICASTES1I_EEENS5_IJNS4_14ComposedLayoutINS4_7SwizzleILi3ELi4ELi3EEENS4_18smem_ptr_flag_bitsILi8EEENSN_INS5_IJNSA_ILi8EEESH_EEENS5_IJSH_SD_EEEEEEENSN_INS5_IJNS5_IJNS5_IJSP_SD_EEENS5_IJSO_SD_EEEEEESD_NS5_IJSC_SD_EEEEEENS5_IJNS5_IJNS5_IJSU_SY_EEESX_EEESW_NS5_IJSD_SY_EEEEEEEEEEEvNS4_8identityENS5_IJNS4_18SM100_TMA_2SM_LOADES1I_EEENS5_IJS1T_NSN_INS5_IJNS5_IJNS5_IJSP_SB_EEES1V_EEESD_S1X_EEENS5_IJS20_SW_NS5_IJSD_NSA_ILi1024EEEEEEEEEEEEEEvS25_EENS_8epilogue10collective18CollectiveEpilogueINS2H_23Sm100TmaWarpSpecializedILi4ELi2ELi64ELb1ELb0EEEJNS5_IJSH_SG_SH_EEENS5_IJNSN_ISH_SD_EENSN_INSA_ILi64EEESD_EEEEENS_10bfloat16_tESM_S2R_SM_NS2H_6fusion15FusionCallbacksIS2L_NS2S_17LinearCombinationIS2R_fS2R_fLNS_15FloatRoundStyleE2EEES2M_S2Q_JEEENS4_5SM1004TMEM4LOAD26SM100_TMEM_LOAD_32dp32b64xENS4_13SM90_TMA_LOADENS1K_IS1M_NS1N_ILi16EEENSN_INS5_IJS1P_S2O_EEENS5_IJS2O_SD_EEEEEEENS4_39AutoVectorizingCopyWithAssumedAlignmentILi128EEENS4_14SM90_TMA_STOREES37_S39_S39_EEEvvEEEEvNT_6ParamsE:
[----:B------:R-:W1:Y:S01]  /*0000*/  LDC R1, c[0x0][0x37c] ;  /* 0x0000df00ff017b82 */ /* 0x000e620000000800 */
[----:B------:R-:W2:Y:S01]  /*0010*/  S2R R154, SR_TID.X ;  /* 0x00000000009a7919 */ /* 0x000ea20000002100 */
[----:B------:R-:W3:Y:S06]  /*0020*/  LDCU.64 UR12, c[0x0][0xc90] ;  /* 0x00019200ff0c77ac */ /* 0x000eec0008000a00 */
[----:B------:R-:W4:Y:S01]  /*0030*/  S2UR UR4, SR_CgaCtaId ;  /* 0x00000000000479c3 */ /* 0x000f220000008800 */
[----:B------:R-:W-:Y:S02]  /*0040*/  PRMT R142, RZ, 0x7610, R142 ;  /* 0x00007610ff8e7816 */ /* 0x000fe4000000008e */
[----:B------:R-:W-:-:S02]  /*0050*/  ELECT P0, URZ, PT ;  /* 0x0000000000ff782f */ /* 0x000fc40003800000 */
[----:B---3--:R-:W-:-:S04]  /*0060*/  ISETP.NE.U32.AND P1, PT, RZ, UR12, PT ;  /* 0x0000000cff007c0c */ /* 0x008fc8000bf25070 */
[----:B------:R-:W-:Y:S01]  /*0070*/  ISETP.NE.AND.EX P2, PT, RZ, UR13, PT, P1 ;  /* 0x0000000dff007c0c */ /* 0x000fe2000bf45310 */
[----:B----4-:R-:W-:Y:S01]  /*0080*/  ULOP3.LUT UR28, UR4, 0x1, URZ, 0xc0, !UPT ;  /* 0x00000001041c7892 */ /* 0x010fe2000f8ec0ff */
[----:B--2---:R-:W-:-:S05]  /*0090*/  SHF.R.U32.HI R143, RZ, 0x5, R154 ;  /* 0x00000005ff8f7819 */ /* 0x004fca000001169a */
[----:B------:R-:W2:Y:S02]  /*00a0*/  SHFL.IDX PT, R0, R143, RZ, 0x1f ;  /* 0x00001fff8f007589 */ /* 0x000ea400000e0000 */
[----:B--2---:R-:W-:-:S04]  /*00b0*/  R2UR UR17, R0 ;  /* 0x00000000001172ca */ /* 0x004fc800000e0000 */
[----:B-1----:R-:W-:Y:S11]  /*00c0*/  @P2 BRA `(.L_x_0) ;  /* 0x0000000000302947 */ /* 0x002ff60003800000 */
[----:B------:R-:W1:Y:S02]  /*00d0*/  LDCU.64 UR4, c[0x0][0xc88] ;  /* 0x00019100ff0477ac */ /* 0x000e640008000a00 */
[----:B-1----:R-:W-:-:S04]  /*00e0*/  UISETP.NE.U32.AND UP0, UPT, UR4, URZ, UPT ;  /* 0x000000ff0400728c */ /* 0x002fc8000bf05070 */
[----:B------:R-:W-:-:S09]  /*00f0*/  UISETP.NE.AND.EX UP0, UPT, UR5, URZ, UPT, UP0 ;  /* 0x000000ff0500728c */ /* 0x000fd2000bf05300 */
[----:B------:R-:W-:Y:S05]  /*0100*/  BRA.U !UP0, `(.L_x_1) ;  /* 0x0000000108147547 */ /* 0x000fea000b800000 */
[----:B------:R-:W1:Y:S01]  /*0110*/  LDC.64 R2, c[0x0][0xc88] ;  /* 0x00032200ff027b82 */ /* 0x000e620000000a00 */
[----:B------:R-:W1:Y:S02]  /*0120*/  LDCU.64 UR4, c[0x0][0x358] ;  /* 0x00006b00ff0477ac */ /* 0x000e640008000a00 */
[----:B-1----:R1:W5:Y:S01]  /*0130*/  LDG.E R71, desc[UR4][R2.64] ;  /* 0x0000000402477981 */ /* 0x002362000c1e1900 */
[----:B------:R-:W-:Y:S01]  /*0140*/  HFMA2 R142, -RZ, RZ, 0, 5.9604644775390625e-08 ;  /* 0x00000001ff8e7431 */ /* 0x000fe200000001ff */
[----:B------:R-:W-:Y:S05]  /*0150*/  BRA `(.L_x_0) ;  /* 0x00000000000c7947 */ /* 0x000fea0003800000 */
.L_x_1:
[----:B------:R-:W1:Y:S01]  /*0160*/  LDCU UR4, c[0x0][0xc80] ;  /* 0x00019000ff0477ac */ /* 0x000e620008000800 */
[----:B------:R-:W-:Y:S01]  /*0170*/  HFMA2 R142, -RZ, RZ, 0, 5.9604644775390625e-08 ;  /* 0x00000001ff8e7431 */ /* 0x000fe200000001ff */
[----:B-1----:R-:W-:-:S07]  /*0180*/  MOV R71, UR4 ;  /* 0x0000000400477c02 */ /* 0x002fce0008000f00 */
.L_x_0:
[----:B------:R-:W2:Y:S02]  /*0190*/  LDCU.64 UR4, c[0x0][0xcb0] ;  /* 0x00019600ff0477ac */ /* 0x000ea40008000a00 */
[----:B--2---:R-:W-:-:S04]  /*01a0*/  UISETP.NE.U32.AND UP0, UPT, UR4, URZ, UPT ;  /* 0x000000ff0400728c */ /* 0x004fc8000bf05070 */
[----:B------:R-:W-:-:S09]  /*01b0*/  UISETP.NE.AND.EX UP0, UPT, UR5, URZ, UPT, UP0 ;  /* 0x000000ff0500728c */ /* 0x000fd2000bf05300 */
[----:B------:R-:W-:Y:S05]  /*01c0*/  BRA.U UP0, `(.L_x_2) ;  /* 0x0000000100287547 */ /* 0x000fea000b800000 */
[----:B------:R-:W2:Y:S02]  /*01d0*/  LDCU.64 UR4, c[0x0][0xca8] ;  /* 0x00019500ff0477ac */ /* 0x000ea40008000a00 */
[----:B--2---:R-:W-:-:S04]  /*01e0*/  UISETP.NE.U32.AND UP0, UPT, UR4, URZ, UPT ;  /* 0x000000ff0400728c */ /* 0x004fc8000bf05070 */
[----:B------:R-:W-:-:S09]  /*01f0*/  UISETP.NE.AND.EX UP0, UPT, UR5, URZ, UPT, UP0 ;  /* 0x000000ff0500728c */ /* 0x000fd2000bf05300 */
[----:B------:R-:W-:Y:S05]  /*0200*/  BRA.U !UP0, `(.L_x_3) ;  /* 0x0000000108107547 */ /* 0x000fea000b800000 */
[----:B------:R-:W2:Y:S01]  /*0210*/  LDC.64 R68, c[0x0][0xca8] ;  /* 0x00032a00ff447b82 */ /* 0x000ea20000000a00 */
[----:B------:R-:W2:Y:S02]  /*0220*/  LDCU.64 UR4, c[0x0][0x358] ;  /* 0x00006b00ff0477ac */ /* 0x000ea40008000a00 */
[----:B--2---:R2:W5:Y:S01]  /*0230*/  LDG.E R68, desc[UR4][R68.64] ;  /* 0x0000000444447981 */ /* 0x004562000c1e1900 */
[----:B------:R-:W-:Y:S05]  /*0240*/  BRA `(.L_x_2) ;  /* 0x0000000000087947 */ /* 0x000fea0003800000 */
.L_x_3:
[----:B------:R-:W2:Y:S02]  /*0250*/  LDCU UR4, c[0x0][0xca0] ;  /* 0x00019400ff0477ac */ /* 0x000ea40008000800 */
[----:B--2---:R-:W-:Y:S02]  /*0260*/  MOV R68, UR4 ;  /* 0x0000000400447c02 */ /* 0x004fe40008000f00 */
.L_x_2:
[----:B------:R-:W-:Y:S01]  /*0270*/  IMAD.U32 R0, RZ, RZ, UR17 ;  /* 0x00000011ff007e24 */ /* 0x000fe2000f8e00ff */
[----:B------:R-:W-:Y:S04]  /*0280*/  BSSY.RECONVERGENT B0, `(.L_x_4) ;  /* 0x0000012000007945 */ /* 0x000fe80003800200 */
[C---:B------:R-:W-:Y:S02]  /*0290*/  ISETP.NE.OR P3, PT, R0.reuse, 0x1, !P0 ;  /* 0x000000010000780c */ /* 0x040fe40004765670 */
[----:B------:R-:W-:-:S11]  /*02a0*/  ISETP.NE.OR P2, PT, R0, 0x3, !P0 ;  /* 0x000000030000780c */ /* 0x000fd60004745670 */
[----:B------:R-:W-:Y:S05]  /*02b0*/  @P3 BRA `(.L_x_5) ;  /* 0x0000000000383947 */ /* 0x000fea0003800000 */
[----:B------:R-:W3:Y:S02]  /*02c0*/  LDCU.64 UR4, c[0x0][0x348] ;  /* 0x00006900ff0477ac */ /* 0x000ee40008000a00 */
[----:B---3--:R-:W-:Y:S02]  /*02d0*/  UIADD3 UR10, UP3, UPT, UR4, 0x80, URZ ;  /* 0x00000080040a7890 */ /* 0x008fe4000ff7e0ff */
[----:B------:R-:W-:Y:S02]  /*02e0*/  UIADD3 UR8, UP2, UPT, UR4, 0x180, URZ ;  /* 0x0000018004087890 */ /* 0x000fe4000ff5e0ff */
[----:B------:R-:W-:Y:S02]  /*02f0*/  UIADD3 UR6, UP1, UPT, UR4, 0x280, URZ ;  /* 0x0000028004067890 */ /* 0x000fe4000ff3e0ff */
[----:B------:R-:W-:Y:S02]  /*0300*/  UIADD3 UR4, UP0, UPT, UR4, 0x380, URZ ;  /* 0x0000038004047890 */ /* 0x000fe4000ff1e0ff */
[----:B------:R-:W-:-:S02]  /*0310*/  UIADD3.X UR11, UPT, UPT, URZ, UR5, URZ, UP3, !UPT ;  /* 0x00000005ff0b7290 */ /* 0x000fc40009ffe4ff */
[----:B------:R-:W-:Y:S02]  /*0320*/  UIADD3.X UR9, UPT, UPT, URZ, UR5, URZ, UP2, !UPT ;  /* 0x00000005ff097290 */ /* 0x000fe400097fe4ff */
[----:B------:R-:W-:Y:S02]  /*0330*/  UIADD3.X UR7, UPT, UPT, URZ, UR5, URZ, UP1, !UPT ;  /* 0x00000005ff077290 */ /* 0x000fe40008ffe4ff */
[----:B------:R-:W-:-:S03]  /*0340*/  UIADD3.X UR5, UPT, UPT, URZ, UR5, URZ, UP0, !UPT ;  /* 0x00000005ff057290 */ /* 0x000fc600087fe4ff */
[----:B------:R3:W-:Y:S02]  /*0350*/  UTMACCTL.PF [UR10] ;  /* 0x000000000a0079b9 */ /* 0x0007e40008040000 */
[----:B------:R3:W-:Y:S02]  /*0360*/  UTMACCTL.PF [UR8] ;  /* 0x00000000080079b9 */ /* 0x0007e40008040000 */
[----:B------:R3:W-:Y:S02]  /*0370*/  UTMACCTL.PF [UR6] ;  /* 0x00000000060079b9 */ /* 0x0007e40008040000 */
[----:B------:R3:W-:Y:S02]  /*0380*/  UTMACCTL.PF [UR4] ;  /* 0x00000000040079b9 */ /* 0x0007e40008040000 */
[----:B---3--:R-:W-:Y:S01]  /*0390*/  NOP ;  /* 0x0000000000007918 */ /* 0x008fe20000000000 */
.L_x_5:
[----:B------:R-:W-:Y:S05]  /*03a0*/  BSYNC.RECONVERGENT B0 ;  /* 0x0000000000007941 */ /* 0x000fea0003800200 */
.L_x_4:
[----:B------:R-:W-:Y:S04]  /*03b0*/  BSSY.RECONVERGENT B0, `(.L_x_6) ;  /* 0x000000a000007945 */ /* 0x000fe80003800200 */
[----:B------:R-:W-:Y:S05]  /*03c0*/  @P2 BRA `(.L_x_7) ;  /* 0x0000000000202947 */ /* 0x000fea0003800000 */
[----:B------:R-:W3:Y:S02]  /*03d0*/  LDCU.64 UR4, c[0x0][0x348] ;  /* 0x00006900ff0477ac */ /* 0x000ee40008000a00 */
[----:B---3--:R-:W-:Y:S02]  /*03e0*/  UIADD3 UR6, UP1, UPT, UR4, 0x980, URZ ;  /* 0x0000098004067890 */ /* 0x008fe4000ff3e0ff */
[----:B------:R-:W-:Y:S02]  /*03f0*/  UIADD3 UR4, UP0, UPT, UR4, 0xa80, URZ ;  /* 0x00000a8004047890 */ /* 0x000fe4000ff1e0ff */
[----:B------:R-:W-:Y:S02]  /*0400*/  UIADD3.X UR7, UPT, UPT, URZ, UR5, URZ, UP1, !UPT ;  /* 0x00000005ff077290 */ /* 0x000fe40008ffe4ff */
[----:B------:R-:W-:-:S07]  /*0410*/  UIADD3.X UR5, UPT, UPT, URZ, UR5, URZ, UP0, !UPT ;  /* 0x00000005ff057290 */ /* 0x000fce00087fe4ff */
[----:B------:R3:W-:Y:S02]  /*0420*/  UTMACCTL.PF [UR6] ;  /* 0x00000000060079b9 */ /* 0x0007e40008040000 */
[----:B------:R3:W-:Y:S02]  /*0430*/  UTMACCTL.PF [UR4] ;  /* 0x00000000040079b9 */ /* 0x0007e40008040000 */
[----:B---3--:R-:W-:Y:S01]  /*0440*/  NOP ;  /* 0x0000000000007918 */ /* 0x008fe20000000000 */
.L_x_7:
[----:B------:R-:W-:Y:S05]  /*0450*/  BSYNC.RECONVERGENT B0 ;  /* 0x0000000000007941 */ /* 0x000fea0003800200 */
.L_x_6:
[----:B------:R-:W3:Y:S01]  /*0460*/  LDCU.64 UR4, c[0x0][0xc88] ;  /* 0x00019100ff0477ac */ /* 0x000ee20008000a00 */
[----:B------:R-:W-:Y:S01]  /*0470*/  ISETP.NE.AND.EX P1, PT, RZ, UR13, PT, P1 ;  /* 0x0000000dff007c0c */ /* 0x000fe2000bf25310 */
[----:B------:R-:W-:Y:S01]  /*0480*/  UPLOP3.LUT UP4, UPT, UPT, UPT, UPT, 0x80, 0x8 ;  /* 0x000000000008789c */ /* 0x000fe20003f8f070 */
[----:B---3--:R-:W-:-:S04]  /*0490*/  ISETP.NE.U32.AND P2, PT, RZ, UR4, PT ;  /* 0x00000004ff007c0c */ /* 0x008fc8000bf45070 */
[----:B------:R-:W-:-:S13]  /*04a0*/  ISETP.NE.AND.EX P2, PT, RZ, UR5, PT, P2 ;  /* 0x00000005ff007c0c */ /* 0x000fda000bf45320 */
[----:B------:R-:W-:Y:S05]  /*04b0*/  @P2 BRA P1, `(.L_x_8) ;  /* 0x0000000000282947 */ /* 0x000fea0000800000 */
[----:B------:R-:W-:Y:S01]  /*04c0*/  UISETP.NE.U32.AND UP0, UPT, UR12, URZ, UPT ;  /* 0x000000ff0c00728c */ /* 0x000fe2000bf05070 */
[----:B-----5:R-:W-:Y:S01]  /*04d0*/  FSETP.NEU.AND P1, PT, R71, RZ, PT ;  /* 0x000000ff4700720b */ /* 0x020fe20003f2d000 */
[----:B------:R-:W-:Y:S02]  /*04e0*/  UISETP.NE.U32.AND UP2, UPT, UR4, URZ, UPT ;  /* 0x000000ff0400728c */ /* 0x000fe4000bf45070 */
[----:B------:R-:W-:Y:S02]  /*04f0*/  UISETP.NE.AND.EX UP1, UPT, UR13, URZ, UPT, UP0 ;  /* 0x000000ff0d00728c */ /* 0x000fe4000bf25300 */
[----:B------:R-:W-:-:S04]  /*0500*/  UISETP.NE.AND.EX UP0, UPT, UR5, URZ, UPT, UP2 ;  /* 0x000000ff0500728c */ /* 0x000fc8000bf05320 */
[----:B------:R-:W-:-:S04]  /*0510*/  USEL UR4, URZ, 0xffffffff, UP0 ;  /* 0xffffffffff047887 */ /* 0x000fc80008000000 */
[----:B------:R-:W-:Y:S01]  /*0520*/  VOTEU.ANY UP0, P1 ;  /* 0x0000000000ff7886 */ /* 0x000fe20000800100 */
[----:B------:R-:W-:-:S04]  /*0530*/  @!UP1 USEL UR4, URZ, 0xffffffff, UP0 ;  /* 0xffffffffff049887 */ /* 0x000fc80008000000 */
[----:B------:R-:W-:-:S04]  /*0540*/  ULOP3.LUT UR4, UR4, 0x1, URZ, 0xc0, !UPT ;  /* 0x0000000104047892 */ /* 0x000fc8000f8ec0ff */
[----:B------:R-:W-:-:S11]  /*0550*/  UISETP.NE.U32.AND UP4, UPT, UR4, 0x1, UPT ;  /* 0x000000010400788c */ /* 0x000fd6000bf85070 */
.L_x_8:
[----:B------:R-:W3:Y:S01]  /*0560*/  SHFL.IDX PT, R0, R143, RZ, 0x1f ;  /* 0x00001fff8f007589 */ /* 0x000ee200000e0000 */
[----:B------:R-:W-:-:S04]  /*0570*/  UISETP.NE.AND UP0, UPT, UR17, 0x2, UPT ;  /* 0x000000021100788c */ /* 0x000fc8000bf05270 */
[----:B------:R-:W-:Y:S02]  /*0580*/  UISETP.EQ.AND UP1, UPT, UR28, URZ, !UP0 ;  /* 0x000000ff1c00728c */ /* 0x000fe4000c722270 */
[----:B------:R-:W-:-:S04]  /*0590*/  USEL UR52, URZ, 0x1, UP0 ;  /* 0x00000001ff347887 */ /* 0x000fc80008000000 */
[----:B------:R-:W-:Y:S02]  /*05a0*/  PLOP3.LUT P4, PT, P0, PT, UP1, 0x80, 0x8 ;  /* 0x000000000008781c */ /* 0x000fe4000078f018 */
[----:B---3--:R-:W-:-:S13]  /*05b0*/  ISETP.NE.AND P1, PT, R0, RZ, PT ;  /* 0x000000ff0000720c */ /* 0x008fda0003f25270 */
[----:B------:R-:W-:Y:S05]  /*05c0*/  @P1 BRA `(.L_x_9) ;  /* 0x0000000000581947 */ /* 0x000fea0003800000 */
[----:B------:R-:W3:Y:S01]  /*05d0*/  S2UR UR5, SR_CgaCtaId ;  /* 0x00000000000579c3 */ /* 0x000ee20000008800 */
[----:B------:R-:W-:Y:S01]  /*05e0*/  UMOV UR4, 0x400 ;  /* 0x0000040000047882 */ /* 0x000fe20000000000 */
[----:B------:R-:W-:Y:S01]  /*05f0*/  UMOV UR8, 0x1 ;  /* 0x0000000100087882 */ /* 0x000fe20000000000 */
[----:B------:R-:W-:Y:S01]  /*0600*/  UMOV UR6, 0x4 ;  /* 0x0000000400067882 */ /* 0x000fe20000000000 */
[----:B------:R-:W-:-:S04]  /*0610*/  UIADD3 UR8, UPT, UPT, -UR8, 0x100000, URZ ;  /* 0x0010000008087890 */ /* 0x000fc8000fffe1ff */
[----:B------:R-:W-:Y:S02]  /*0620*/  USHF.L.U32 UR9, UR8, 0xb, URZ ;  /* 0x0000000b08097899 */ /* 0x000fe400080006ff */
[----:B------:R-:W-:Y:S02]  /*0630*/  USHF.L.U32 UR8, UR8, 0x1, URZ ;  /* 0x0000000108087899 */ /* 0x000fe400080006ff */
[----:B------:R-:W-:-:S04]  /*0640*/  UIADD3 UR6, UPT, UPT, -UR6, 0x100000, URZ ;  /* 0x0010000006067890 */ /* 0x000fc8000fffe1ff */
[----:B------:R-:W-:Y:S02]  /*0650*/  USHF.L.U32 UR7, UR6, 0xb, URZ ;  /* 0x0000000b06077899 */ /* 0x000fe400080006ff */
[----:B------:R-:W-:Y:S01]  /*0660*/  USHF.L.U32 UR6, UR6, 0x1, URZ ;  /* 0x0000000106067899 */ /* 0x000fe200080006ff */
[----:B------:R-:W-:Y:S01]  /*0670*/  ELECT P1, URZ, PT ;  /* 0x0000000000ff782f */ /* 0x000fe20003820000 */
[----:B---3--:R-:W-:Y:S01]  /*0680*/  ULEA UR4, UR5, UR4, 0x18 ;  /* 0x0000000405047291 */ /* 0x008fe2000f8ec0ff */
[----:B------:R-:W3:Y:S11]  /*0690*/  FENCE.VIEW.ASYNC.S ;  /* 0x00000000000073c6 */ /* 0x000ef60000000000 */
[----:B---3--:R3:W4:Y:S01]  /*06a0*/  SYNCS.EXCH.64 URZ, [UR4], UR8 ;  /* 0x0000000804ff75b2 */ /* 0x0087220008000100 */
[----:B------:R3:W1:Y:S01]  /*06b0*/  SYNCS.EXCH.64 URZ, [UR4+0x20], UR6 ;  /* 0x0000200604ff75b2 */ /* 0x0006620008000100 */
[----:B------:R3:W1:Y:S01]  /*06c0*/  SYNCS.EXCH.64 URZ, [UR4+0x8], UR8 ;  /* 0x0000080804ff75b2 */ /* 0x0006620008000100 */
[----:B------:R3:W1:Y:S01]  /*06d0*/  SYNCS.EXCH.64 URZ, [UR4+0x28], UR6 ;  /* 0x0000280604ff75b2 */ /* 0x0006620008000100 */
[----:B------:R3:W1:Y:S01]  /*06e0*/  SYNCS.EXCH.64 URZ, [UR4+0x10], UR8 ;  /* 0x0000100804ff75b2 */ /* 0x0006620008000100 */
[----:B------:R3:W1:Y:S01]  /*06f0*/  SYNCS.EXCH.64 URZ, [UR4+0x30], UR6 ;  /* 0x0000300604ff75b2 */ /* 0x0006620008000100 */
[----:B------:R3:W1:Y:S01]  /*0700*/  SYNCS.EXCH.64 URZ, [UR4+0x18], UR8 ;  /* 0x0000180804ff75b2 */ /* 0x0006620008000100 */
[----:B------:R3:W1:Y:S01]  /*0710*/  SYNCS.EXCH.64 URZ, [UR4+0x38], UR6 ;  /* 0x0000380604ff75b2 */ /* 0x0006620008000100 */
[----:B------:R-:W-:Y:S01]  /*0720*/  NOP ;  /* 0x0000000000007918 */ /* 0x000fe20000000000 */
.L_x_9:
[----:B------:R-:W2:Y:S01]  /*0730*/  SHFL.IDX PT, R0, R143, RZ, 0x1f ;  /* 0x00001fff8f007589 */ /* 0x000ea200000e0000 */
[----:B------:R-:W-:Y:S01]  /*0740*/  NOP ;  /* 0x0000000000007918 */ /* 0x000fe20000000000 */
[----:B--2---:R-:W-:-:S13]  /*0750*/  ISETP.NE.AND P1, PT, R0, 0x1, PT ;  /* 0x000000010000780c */ /* 0x004fda0003f25270 */
[----:B------:R-:W-:Y:S05]  /*0760*/  @P1 BRA `(.L_x_10) ;  /* 0x0000000000581947 */ /* 0x000fea0003800000 */
[----:B------:R-:W2:Y:S01]  /*0770*/  S2UR UR5, SR_CgaCtaId ;  /* 0x00000000000579c3 */ /* 0x000ea20000008800 */
[----:B---3--:R-:W-:Y:S01]  /*0780*/  UMOV UR4, 0x400 ;  /* 0x0000040000047882 */ /* 0x008fe20000000000 */
        /* <DEDUP_REMOVED lines=9> */
[----:B--2---:R-:W-:Y:S01]  /*0820*/  ULEA UR4, UR5, UR4, 0x18 ;  /* 0x0000000405047291 */ /* 0x004fe2000f8ec0ff */
[----:B------:R-:W2:Y:S11]  /*0830*/  FENCE.VIEW.ASYNC.S ;  /* 0x00000000000073c6 */ /* 0x000eb60000000000 */
[----:B--2---:R2:W3:Y:S01]  /*0840*/  SYNCS.EXCH.64 URZ, [UR4+0x40], UR8 ;  /* 0x0000400804ff75b2 */ /* 0x0044e20008000100 */
        /* <DEDUP_REMOVED lines=8> */
.L_x_10:
[----:B------:R-:W4:Y:S01]  /*08d0*/  SHFL.IDX PT, R0, R143, RZ, 0x1f ;  /* 0x00001fff8f007589 */ /* 0x000f2200000e0000 */
[----:B------:R-:W-:Y:S01]  /*08e0*/  NOP ;  /* 0x0000000000007918 */ /* 0x000fe20000000000 */
[----:B----4-:R-:W-:-:S13]  /*08f0*/  ISETP.NE.AND P1, PT, R0, 0x3, PT ;  /* 0x000000030000780c */ /* 0x010fda0003f25270 */
[----:B------:R-:W-:Y:S05]  /*0900*/  @P1 BRA `(.L_x_11) ;  /* 0x0000000000301947 */ /* 0x000fea0003800000 */
[----:B--23--:R-:W2:Y:S01]  /*0910*/  S2UR UR6, SR_CgaCtaId ;  /* 0x00000000000679c3 */ /* 0x00cea20000008800 */
[----:B------:R-:W-:Y:S01]  /*0920*/  UMOV UR4, 0x400 ;  /* 0x0000040000047882 */ /* 0x000fe20000000000 */
[----:B------:R-:W-:Y:S01]  /*0930*/  UMOV UR5, 0x20 ;  /* 0x0000002000057882 */ /* 0x000fe20000000000 */
[----:B------:R-:W-:Y:S01]  /*0940*/  ELECT P1, URZ, PT ;  /* 0x0000000000ff782f */ /* 0x000fe20003820000 */
[----:B--2---:R-:W-:Y:S02]  /*0950*/  ULEA UR6, UR6, UR4, 0x18 ;  /* 0x0000000406067291 */ /* 0x004fe4000f8ec0ff */
[----:B------:R-:W-:-:S04]  /*0960*/  UIADD3 UR4, UPT, UPT, -UR5, 0x100000, URZ ;  /* 0x0010000005047890 */ /* 0x000fc8000fffe1ff */
[----:B------:R-:W-:Y:S02]  /*0970*/  USHF.L.U32 UR5, UR4, 0xb, URZ ;  /* 0x0000000b04057899 */ /* 0x000fe400080006ff */
[----:B------:R-:W-:Y:S01]  /*0980*/  USHF.L.U32 UR4, UR4, 0x1, URZ ;  /* 0x0000000104047899 */ /* 0x000fe200080006ff */
[----:B------:R-:W2:Y:S11]  /*0990*/  FENCE.VIEW.ASYNC.S ;  /* 0x00000000000073c6 */ /* 0x000eb60000000000 */
[----:B--2---:R4:W2:Y:S01]  /*09a0*/  SYNCS.EXCH.64 URZ, [UR6+0x80], UR4 ;  /* 0x0000800406ff75b2 */ /* 0x0048a20008000100 */
[----:B------:R4:W3:Y:S02]  /*09b0*/  SYNCS.EXCH.64 URZ, [UR6+0x88], UR4 ;  /* 0x0000880406ff75b2 */ /* 0x0008e40008000100 */
[----:B----4-:R-:W-:Y:S01]  /*09c0*/  NOP ;  /* 0x0000000000007918 */ /* 0x010fe20000000000 */
.L_x_11:
[----:B------:R-:W4:Y:S01]  /*09d0*/  SHFL.IDX PT, R0, R143, RZ, 0x1f ;  /* 0x00001fff8f007589 */ /* 0x000f2200000e0000 */
[----:B------:R-:W-:Y:S01]  /*09e0*/  NOP ;  /* 0x0000000000007918 */ /* 0x000fe20000000000 */
[----:B----4-:R-:W-:-:S13]  /*09f0*/  ISETP.NE.AND P1, PT, R0, 0x4, PT ;  /* 0x000000040000780c */ /* 0x010fda0003f25270 */
[----:B------:R-:W-:Y:S05]  /*0a00*/  @P1 BRA `(.L_x_12) ;  /* 0x00000000004c1947 */ /* 0x000fea0003800000 */
[----:B------:R-:W4:Y:S01]  /*0a10*/  S2UR UR5, SR_CgaCtaId ;  /* 0x00000000000579c3 */ /* 0x000f220000008800 */
[----:B--23--:R-:W-:Y:S01]  /*0a20*/  UMOV UR4, 0x720 ;  /* 0x0000072000047882 */ /* 0x00cfe20000000000 */
[----:B------:R-:W-:Y:S01]  /*0a30*/  UMOV UR6, 0x400 ;  /* 0x0000040000067882 */ /* 0x000fe20000000000 */
[----:B------:R-:W-:Y:S01]  /*0a40*/  USEL UR4, UR4, 0x620, UP4 ;  /* 0x0000062004047887 */ /* 0x000fe2000a000000 */
[----:B------:R-:W-:Y:S01]  /*0a50*/  UMOV UR8, 0x1 ;  /* 0x0000000100087882 */ /* 0x000fe20000000000 */
[----:B------:R-:W-:Y:S01]  /*0a60*/  ELECT P1, URZ, PT ;  /* 0x0000000000ff782f */ /* 0x000fe20003820000 */
[----:B------:R-:W-:-:S04]  /*0a70*/  UIADD3 UR8, UPT, UPT, -UR8, 0x100000, URZ ;  /* 0x0010000008087890 */ /* 0x000fc8000fffe1ff */
[----:B------:R-:W-:Y:S02]  /*0a80*/  USHF.L.U32 UR9, UR8, 0xb, URZ ;  /* 0x0000000b08097899 */ /* 0x000fe400080006ff */
[----:B------:R-:W-:Y:S02]  /*0a90*/  USHF.L.U32 UR8, UR8, 0x1, URZ ;  /* 0x0000000108087899 */ /* 0x000fe400080006ff */
[----:B----4-:R-:W-:Y:S02]  /*0aa0*/  ULEA UR6, UR5, UR6, 0x18 ;  /* 0x0000000605067291 */ /* 0x010fe4000f8ec0ff */
[----:B------:R-:W-:-:S04]  /*0ab0*/  UIADD3 UR4, UPT, UPT, -UR4, 0x100000, URZ ;  /* 0x0010000004047890 */ /* 0x000fc8000fffe1ff */
[----:B------:R-:W-:Y:S02]  /*0ac0*/  USHF.L.U32 UR5, UR4, 0xb, URZ ;  /* 0x0000000b04057899 */ /* 0x000fe400080006ff */
[----:B------:R-:W-:Y:S01]  /*0ad0*/  USHF.L.U32 UR4, UR4, 0x1, URZ ;  /* 0x0000000104047899 */ /* 0x000fe200080006ff */
[----:B------:R-:W2:Y:S03]  /*0ae0*/  FENCE.VIEW.ASYNC.S ;  /* 0x00000000000073c6 */ /* 0x000ea60000000000 */
[----:B--2---:R4:W2:Y:S08]  /*0af0*/  SYNCS.EXCH.64 URZ, [UR6+0x90], UR8 ;  /* 0x0000900806ff75b2 */ /* 0x0048b00008000100 */
[----:B------:R4:W3:Y:S01]  /*0b00*/  SYNCS.EXCH.64 URZ, [UR6+0xa0], UR4 ;  /* 0x0000a00406ff75b2 */ /* 0x0008e20008000100 */
[----:B------:R4:W1:Y:S01]  /*0b10*/  SYNCS.EXCH.64 URZ, [UR6+0x98], UR8 ;  /* 0x0000980806ff75b2 */ /* 0x0008620008000100 */
[----:B------:R4:W1:Y:S02]  /*0b20*/  SYNCS.EXCH.64 URZ, [UR6+0xa8], UR4 ;  /* 0x0000a80406ff75b2 */ /* 0x0008640008000100 */
[----:B----4-:R-:W-:Y:S01]  /*0b30*/  NOP ;  /* 0x0000000000007918 */ /* 0x010fe20000000000 */
.L_x_12:
[----:B------:R-:W4:Y:S01]  /*0b40*/  SHFL.IDX PT, R0, R143, RZ, 0x1f ;  /* 0x00001fff8f007589 */ /* 0x000f2200000e0000 */
[----:B------:R-:W-:Y:S01]  /*0b50*/  NOP ;  /* 0x0000000000007918 */ /* 0x000fe20000000000 */
[----:B----4-:R-:W-:-:S13]  /*0b60*/  ISETP.NE.AND P1, PT, R0, 0x5, PT ;  /* 0x000000050000780c */ /* 0x010fda0003f25270 */
[----:B------:R-:W-:Y:S05]  /*0b70*/  @P1 BRA `(.L_x_13) ;  /* 0x0000000000401947 */ /* 0x000fea0003800000 */
[----:B------:R-:W4:Y:S01]  /*0b80*/  S2UR UR5, SR_CgaCtaId ;  /* 0x00000000000579c3 */ /* 0x000f220000008800 */
[----:B--23--:R-:W-:Y:S01]  /*0b90*/  UMOV UR4, 0x400 ;  /* 0x0000040000047882 */ /* 0x00cfe20000000000 */
        /* <DEDUP_REMOVED lines=9> */
[----:B----4-:R-:W-:Y:S01]  /*0c30*/  ULEA UR4, UR5, UR4, 0x18 ;  /* 0x0000000405047291 */ /* 0x010fe2000f8ec0ff */
[----:B------:R-:W2:Y:S11]  /*0c40*/  FENCE.VIEW.ASYNC.S ;  /* 0x00000000000073c6 */ /* 0x000eb60000000000 */
[----:B--2---:R4:W2:Y:S01]  /*0c50*/  SYNCS.EXCH.64 URZ, [UR4+0xb0], UR6 ;  /* 0x0000b00604ff75b2 */ /* 0x0048a20008000100 */
[----:B------:R4:W3:Y:S02]  /*0c60*/  SYNCS.EXCH.64 URZ, [UR4+0xb8], UR8 ;  /* 0x0000b80804ff75b2 */ /* 0x0008e40008000100 */
[----:B----4-:R-:W-:Y:S01]  /*0c70*/  NOP ;  /* 0x0000000000007918 */ /* 0x010fe20000000000 */
.L_x_13:
[----:B------:R-:W4:Y:S01]  /*0c80*/  SHFL.IDX PT, R0, R143, RZ, 0x1f ;  /* 0x00001fff8f007589 */ /* 0x000f2200000e0000 */
[----:B------:R-:W-:Y:S01]  /*0c90*/  ISETP.NE.OR P0, PT, RZ, UR17, !P0 ;  /* 0x00000011ff007c0c */ /* 0x000fe2000c705670 */
[----:B------:R-:W-:Y:S01]  /*0ca0*/  NOP ;  /* 0x0000000000007918 */ /* 0x000fe20000000000 */
[----:B----4-:R-:W-:-:S13]  /*0cb0*/  ISETP.NE.AND P1, PT, R0, 0x3, PT ;  /* 0x000000030000780c */ /* 0x010fda0003f25270 */
[----:B------:R-:W-:Y:S05]  /*0cc0*/  @P1 BRA `(.L_x_14) ;  /* 0x0000000000381947 */ /* 0x000fea0003800000 */
[----:B------:R-:W4:Y:S01]  /*0cd0*/  S2UR UR5, SR_CgaCtaId ;  /* 0x00000000000579c3 */ /* 0x000f220000008800 */
[----:B--23--:R-:W-:Y:S01]  /*0ce0*/  UMOV UR4, 0x400 ;  /* 0x0000040000047882 */ /* 0x00cfe20000000000 */
[----:B------:R-:W-:Y:S01]  /*0cf0*/  UMOV UR6, 0x20 ;  /* 0x0000002000067882 */ /* 0x000fe20000000000 */
[----:B------:R-:W-:Y:S01]  /*0d00*/  ELECT P1, URZ, PT ;  /* 0x0000000000ff782f */ /* 0x000fe20003820000 */
[----:B------:R-:W-:-:S04]  /*0d10*/  UIADD3 UR6, UPT, UPT, -UR6, 0x100000, URZ ;  /* 0x0010000006067890 */ /* 0x000fc8000fffe1ff */
[----:B------:R-:W-:Y:S02]  /*0d20*/  USHF.L.U32 UR7, UR6, 0xb, URZ ;  /* 0x0000000b06077899 */ /* 0x000fe400080006ff */
[----:B------:R-:W-:Y:S02]  /*0d30*/  USHF.L.U32 UR6, UR6, 0x1, URZ ;  /* 0x0000000106067899 */ /* 0x000fe400080006ff */
[----:B----4-:R-:W-:Y:S01]  /*0d40*/  ULEA UR4, UR5, UR4, 0x18 ;  /* 0x0000000405047291 */ /* 0x010fe2000f8ec0ff */
[----:B------:R-:W2:Y:S11]  /*0d50*/  FENCE.VIEW.ASYNC.S ;  /* 0x00000000000073c6 */ /* 0x000eb60000000000 */
[----:B--2---:R4:W2:Y:S01]  /*0d60*/  SYNCS.EXCH.64 URZ, [UR4+0xc0], UR6 ;  /* 0x0000c00604ff75b2 */ /* 0x0048a20008000100 */
[----:B------:R4:W3:Y:S01]  /*0d70*/  SYNCS.EXCH.64 URZ, [UR4+0xd0], UR6 ;  /* 0x0000d00604ff75b2 */ /* 0x0008e20008000100 */
[----:B------:R4:W1:Y:S01]  /*0d80*/  SYNCS.EXCH.64 URZ, [UR4+0xc8], UR6 ;  /* 0x0000c80604ff75b2 */ /* 0x0008620008000100 */
[----:B------:R4:W1:Y:S02]  /*0d90*/  SYNCS.EXCH.64 URZ, [UR4+0xd8], UR6 ;  /* 0x0000d80604ff75b2 */ /* 0x0008640008000100 */
[----:B----4-:R-:W-:Y:S01]  /*0da0*/  NOP ;  /* 0x0000000000007918 */ /* 0x010fe20000000000 */
.L_x_14:
[----:B--23--:R-:W2:Y:S01]  /*0db0*/  S2UR UR7, SR_CgaCtaId ;  /* 0x00000000000779c3 */ /* 0x00cea20000008800 */
[----:B------:R-:W-:Y:S01]  /*0dc0*/  VOTEU.ALL UP0, P0 ;  /* 0x0000000000ff7886 */ /* 0x000fe20000000000 */
[----:B------:R-:W-:Y:S01]  /*0dd0*/  UMOV UR4, 0x100 ;  /* 0x0000010000047882 */ /* 0x000fe20000000000 */
[----:B------:R-:W-:Y:S01]  /*0de0*/  NOP ;  /* 0x0000000000007918 */ /* 0x000fe20000000000 */
[----:B------:R-:W-:Y:S01]  /*0df0*/  LOP3.LUT R0, R154, 0x1f, RZ, 0xc0, !PT ;  /* 0x0000001f9a007812 */ /* 0x000fe200078ec0ff */
[----:B------:R-:W-:Y:S01]  /*0e00*/  UISETP.NE.AND UP5, UPT, UR17, URZ, UPT ;  /* 0x000000ff1100728c */ /* 0x000fe2000bfa5270 */
[----:B------:R-:W-:Y:S01]  /*0e10*/  @!UP0 UMOV UR6, 0x400 ;  /* 0x0000040000068882 */ /* 0x000fe20000000000 */
[----:B------:R-:W-:-:S04]  /*0e20*/  @!UP0 UIADD3 UR4, UPT, UPT, -UR4, 0x100000, URZ ;  /* 0x0010000004048890 */ /* 0x000fc8000fffe1ff */
[----:B------:R-:W-:Y:S02]  /*0e30*/  @!UP0 USHF.L.U32 UR5, UR4, 0xb, URZ ;  /* 0x0000000b04058899 */ /* 0x000fe400080006ff */
[----:B------:R-:W-:Y:S02]  /*0e40*/  @!UP0 USHF.L.U32 UR4, UR4, 0x1, URZ ;  /* 0x0000000104048899 */ /* 0x000fe400080006ff */
[----:B--2---:R-:W-:Y:S01]  /*0e50*/  @!UP0 ULEA UR6, UR7, UR6, 0x18 ;  /* 0x0000000607068291 */ /* 0x004fe2000f8ec0ff */
[----:B------:R-:W2:Y:S01]  /*0e60*/  LDCU UR7, c[0x0][0x36c] ;  /* 0x00006d80ff0777ac */ /* 0x000ea20008000800 */
[----:B------:R-:W-:Y:S01]  /*0e70*/  VOTEU.ALL UP0, P0 ;  /* 0x0000000000ff7886 */ /* 0x000fe20000000000 */
[----:B------:R-:W3:Y:S09]  /*0e80*/  FENCE.VIEW.ASYNC.S ;  /* 0x00000000000073c6 */ /* 0x000ef20000000000 */
[----:B---3--:R3:W4:Y:S01]  /*0e90*/  @!UP0 SYNCS.EXCH.64 URZ, [UR6+0xe0], UR4 ;  /* 0x0000e00406ff85b2 */ /* 0x0087220008000100 */
[----:B--2---:R-:W-:-:S09]  /*0ea0*/  UISETP.EQ.U32.AND UP6, UPT, UR7, 0x1, UPT ;  /* 0x000000010700788c */ /* 0x004fd2000bfc2070 */
[----:B---3--:R-:W-:Y:S05]  /*0eb0*/  BRA.U !UP6, `(.L_x_15) ;  /* 0x000000010e087547 */ /* 0x008fea000b800000 */
[----:B-1--4-:R-:W-:Y:S01]  /*0ec0*/  UCGABAR_ARV ;  /* 0x00000000000079c7 */ /* 0x012fe20008000000 */
[----:B------:R-:W-:Y:S05]  /*0ed0*/  BRA `(.L_x_16) ;  /* 0x0000000000047947 */ /* 0x000fea0003800000 */
.L_x_15:
[----:B-1--4-:R-:W-:Y:S01]  /*0ee0*/  NOP ;  /* 0x0000000000007918 */ /* 0x012fe20000000000 */
.L_x_16:
[----:B------:R-:W1:Y:S01]  /*0ef0*/  S2UR UR67, SR_CTAID.X ;  /* 0x00000000004379c3 */ /* 0x000e620000002500 */
[----:B------:R-:W-:-:S05]  /*0f00*/  CS2R.32 R145, SR_CgaSize ;  /* 0x0000000000917805 */ /* 0x000fca0000008a00 */
[----:B------:R-:W-:-:S05]  /*0f10*/  IMAD R145, R145, -0xa0, RZ ;  /* 0xffffff6091917824 */ /* 0x000fca00078e02ff */
[----:B------:R-:W-:-:S14]  /*0f20*/  R2UR UR5, R145 ;  /* 0x00000000910572ca */ /* 0x000fdc00000e0000 */
[----:B------:R-:W2:Y:S01]  /*0f30*/  LDCU UR5, c[0x0][UR5+0x2b0] ;  /* 0x00005600050577ac */ /* 0x000ea20008000800 */
[----:B------:R-:W-:-:S05]  /*0f40*/  CS2R.32 R145, SR_CgaSize ;  /* 0x0000000000917805 */ /* 0x000fca0000008a00 */
[----:B------:R-:W-:-:S05]  /*0f50*/  IMAD R145, R145, -0xa0, RZ ;  /* 0xffffff6091917824 */ /* 0x000fca00078e02ff */
[----:B------:R-:W-:-:S14]  /*0f60*/  R2UR UR4, R145 ;  /* 0x00000000910472ca */ /* 0x000fdc00000e0000 */
[----:B------:R-:W3:Y:S01]  /*0f70*/  LDCU UR4, c[0x0][UR4+0x2b4] ;  /* 0x00005680040477ac */ /* 0x000ee20008000800 */
[----:B------:R-:W4:Y:S01]  /*0f80*/  S2UR UR16, SR_CTAID.Y ;  /* 0x00000000001079c3 */ /* 0x000f220000002600 */
[----:B------:R-:W-:-:S05]  /*0f90*/  CS2R.32 R145, SR_CgaSize ;  /* 0x0000000000917805 */ /* 0x000fca0000008a00 */
[----:B------:R-:W-:-:S05]  /*0fa0*/  IMAD R145, R145, -0xa0, RZ ;  /* 0xffffff6091917824 */ /* 0x000fca00078e02ff */
[----:B------:R-:W-:-:S14]  /*0fb0*/  R2UR UR7, R145 ;  /* 0x00000000910772ca */ /* 0x000fdc00000e0000 */
[----:B------:R-:W3:Y:S01]  /*0fc0*/  LDCU UR7, c[0x0][UR7+0x2a0] ;  /* 0x00005400070777ac */ /* 0x000ee20008000800 */
[----:B------:R-:W-:-:S05]  /*0fd0*/  CS2R.32 R145, SR_CgaSize ;  /* 0x0000000000917805 */ /* 0x000fca0000008a00 */
[----:B------:R-:W-:-:S05]  /*0fe0*/  IMAD R145, R145, -0xa0, RZ ;  /* 0xffffff6091917824 */ /* 0x000fca00078e02ff */
[----:B------:R-:W-:-:S14]  /*0ff0*/  R2UR UR8, R145 ;  /* 0x00000000910872ca */ /* 0x000fdc00000e0000 */
[----:B------:R-:W3:Y:S01]  /*1000*/  LDCU UR8, c[0x0][UR8+0x2a4] ;  /* 0x00005480080877ac */ /* 0x000ee20008000800 */
[----:B------:R-:W3:Y:S01]  /*1010*/  S2UR UR6, SR_CgaCtaId ;  /* 0x00000000000679c3 */ /* 0x000ee20000008800 */
[----:B------:R-:W-:Y:S01]  /*1020*/  UISETP.GT.U32.AND UP1, UPT, UR28, 0xffff, UPT ;  /* 0x0000ffff1c00788c */ /* 0x000fe2000bf24070 */
[----:B------:R-:W-:Y:S01]  /*1030*/  UMOV UR13, 0x55 ;  /* 0x00000055000d7882 */ /* 0x000fe20000000000 */
[----:B------:R-:W-:Y:S01]  /*1040*/  UMOV UR12, 0x3 ;  /* 0x00000003000c7882 */ /* 0x000fe20000000000 */
[----:B------:R-:W3:Y:S01]  /*1050*/  LDCU UR19, c[0x0][0xf24] ;  /* 0x0001e480ff1377ac */ /* 0x000ee20008000800 */
[----:B-1----:R-:W-:Y:S01]  /*1060*/  I2FP.F32.U32 R3, UR67 ;  /* 0x0000004300037c45 */ /* 0x002fe20008201000 */
[----:B------:R-:W1:Y:S04]  /*1070*/  LDCU UR45, c[0x0][0xf24] ;  /* 0x0001e480ff2d77ac */ /* 0x000e680008000800 */
[----:B--2---:R-:W-:Y:S01]  /*1080*/  FMUL R3, R3, UR5 ;  /* 0x0000000503037c20 */ /* 0x004fe20008400000 */
[----:B------:R-:W2:Y:S01]  /*1090*/  LDCU UR29, c[0x0][0xf30] ;  /* 0x0001e600ff1d77ac */ /* 0x000ea20008000800 */
[----:B----4-:R-:W-:Y:S01]  /*10a0*/  I2FP.F32.U32 R2, UR16 ;  /* 0x0000001000027c45 */ /* 0x010fe20008201000 */
[----:B------:R-:W-:-:S03]  /*10b0*/  USEL UR46, UR28, 0xffff, !UP1 ;  /* 0x0000ffff1c2e7887 */ /* 0x000fc6000c800000 */
[----:B------:R-:W4:Y:S01]  /*10c0*/  F2I.U32.TRUNC.NTZ R3, R3 ;  /* 0x0000000300037305 */ /* 0x000f22000020f000 */
[----:B------:R-:W-:Y:S01]  /*10d0*/  UMOV UR20, UR67 ;  /* 0x0000004300147c82 */ /* 0x000fe20008000000 */
[----:B---3--:R-:W-:Y:S01]  /*10e0*/  FMUL R2, R2, UR4 ;  /* 0x0000000402027c20 */ /* 0x008fe20008400000 */
[----:B------:R-:W-:Y:S02]  /*10f0*/  ULOP3.LUT UR5, UR6, 0x6, URZ, 0xc0, !UPT ;  /* 0x0000000606057892 */ /* 0x000fe4000f8ec0ff */
[----:B------:R-:W-:-:S03]  /*1100*/  USHF.L.U32 UR47, UR6, 0xb, URZ ;  /* 0x0000000b062f7899 */ /* 0x000fc600080006ff */
[----:B------:R-:W3:Y:S01]  /*1110*/  F2I.U32.TRUNC.NTZ R2, R2 ;  /* 0x0000000200027305 */ /* 0x000ee2000020f000 */
[----:B------:R-:W-:Y:S02]  /*1120*/  USHF.L.U32 UR11, UR6, 0x4, URZ ;  /* 0x00000004060b7899 */ /* 0x000fe400080006ff */
[----:B------:R-:W-:Y:S02]  /*1130*/  USHF.L.U32 UR51, UR6, 0x6, URZ ;  /* 0x0000000606337899 */ /* 0x000fe400080006ff */
[----:B------:R-:W-:Y:S02]  /*1140*/  USHF.L.U32 UR18, UR6, 0x5, URZ ;  /* 0x0000000506127899 */ /* 0x000fe400080006ff */
[----:B------:R-:W-:Y:S01]  /*1150*/  USHF.L.U32 UR50, UR6, 0x9, URZ ;  /* 0x0000000906327899 */ /* 0x000fe200080006ff */
[----:B----4-:R-:W-:Y:S01]  /*1160*/  R2UR UR4, R3 ;  /* 0x00000000030472ca */ /* 0x010fe200000e0000 */
[----:B------:R-:W-:Y:S01]  /*1170*/  UISETP.GT.U32.AND UP0, UPT, UR5, 0xffff, UPT ;  /* 0x0000ffff0500788c */ /* 0x000fe2000bf04070 */
[----:B------:R-:W-:-:S03]  /*1180*/  PRMT R3, RZ, 0x7610, R3 ;  /* 0x00007610ff037816 */ /* 0x000fc60000000003 */
[----:B------:R-:W-:Y:S01]  /*1190*/  USEL UR37, UR5, 0xffff, !UP0 ;  /* 0x0000ffff05257887 */ /* 0x000fe2000c000000 */
[----:B---3--:R-:W-:Y:S02]  /*11a0*/  R2UR UR6, R2 ;  /* 0x00000000020672ca */ /* 0x008fe400000e0000 */
[----:B------:R-:W-:-:S05]  /*11b0*/  PRMT R2, RZ, 0x7610, R2 ;  /* 0x00007610ff027816 */ /* 0x000fca0000000002 */
[----:B------:R-:W-:-:S04]  /*11c0*/  UIADD3 UR5, UPT, UPT, -UR4, URZ, URZ ;  /* 0x000000ff04057290 */ /* 0x000fc8000fffe1ff */
[----:B------:R-:W-:Y:S02]  /*11d0*/  UIMAD UR5, UR7, UR5, UR67 ;  /* 0x00000005070572a4 */ /* 0x000fe4000f8e0243 */
[----:B------:R-:W-:-:S04]  /*11e0*/  UIADD3 UR4, UPT, UPT, -UR6, URZ, URZ ;  /* 0x000000ff06047290 */ /* 0x000fc8000fffe1ff */
[----:B------:R-:W-:Y:S01]  /*11f0*/  IMAD.U32 R145, RZ, RZ, UR5 ;  /* 0x00000005ff917e24 */ /* 0x000fe2000f8e00ff */
[----:B------:R-:W-:-:S06]  /*1200*/  UIMAD UR4, UR8, UR4, UR16 ;  /* 0x00000004080472a4 */ /* 0x000fcc000f8e0210 */
[----:B------:R-:W-:Y:S01]  /*1210*/  IMAD.U32 R144, RZ, RZ, UR4 ;  /* 0x00000004ff907e24 */ /* 0x000fe2000f8e00ff */
[----:B-12---:R-:W-:Y:S06]  /*1220*/  BRA.U UP5, `(.L_x_17) ;  /* 0x0000000105607547 */ /* 0x006fec000b800000 */
[----:B------:R-:W-:Y:S02]  /*1230*/  R2UR UR4, R145 ;  /* 0x00000000910472ca */ /* 0x000fe400000e0000 */
[----:B------:R-:W-:-:S11]  /*1240*/  R2UR UR14, R144 ;  /* 0x00000000900e72ca */ /* 0x000fd600000e0000 */
[----:B------:R-:W-:Y:S02]  /*1250*/  UISETP.GT.U32.AND UP0, UPT, UR4, 0x1, UPT ;  /* 0x000000010400788c */ /* 0x000fe4000bf04070 */
[----:B------:R-:W-:Y:S02]  /*1260*/  ULOP3.LUT UR10, UR4, 0xfffffffe, URZ, 0xc0, !UPT ;  /* 0xfffffffe040a7892 */ /* 0x000fe4000f8ec0ff */
[----:B------:R-:W-:Y:S02]  /*1270*/  UISETP.NE.AND UP3, UPT, UR14, URZ, UP0 ;  /* 0x000000ff0e00728c */ /* 0x000fe40008765270 */
[----:B------:R-:W-:Y:S02]  /*1280*/  UISETP.NE.AND UP2, UPT, UR14, 0x1, UP0 ;  /* 0x000000010e00788c */ /* 0x000fe40008745270 */
[----:B------:R-:W-:Y:S02]  /*1290*/  UISETP.NE.AND UP1, UPT, UR14, 0x2, UP0 ;  /* 0x000000020e00788c */ /* 0x000fe40008725270 */
[----:B------:R-:W-:-:S02]  /*12a0*/  UISETP.NE.AND UP0, UPT, UR14, 0x3, UP0 ;  /* 0x000000030e00788c */ /* 0x000fc40008705270 */
[----:B------:R-:W-:Y:S02]  /*12b0*/  USEL UR6, URZ, 0x1, UP3 ;  /* 0x00000001ff067887 */ /* 0x000fe40009800000 */
[----:B------:R-:W-:Y:S02]  /*12c0*/  USEL UR5, URZ, 0x4, UP2 ;  /* 0x00000004ff057887 */ /* 0x000fe40009000000 */
[----:B------:R-:W-:Y:S02]  /*12d0*/  USEL UR4, URZ, 0x10, UP1 ;  /* 0x00000010ff047887 */ /* 0x000fe40008800000 */
[----:B------:R-:W-:Y:S02]  /*12e0*/  USEL UR9, URZ, 0x40, UP0 ;  /* 0x00000040ff097887 */ /* 0x000fe40008000000 */
[----:B------:R-:W-:Y:S02]  /*12f0*/  USEL UR8, URZ, 0x2, UP3 ;  /* 0x00000002ff087887 */ /* 0x000fe40009800000 */
[----:B------:R-:W-:-:S02]  /*1300*/  UIADD3 UR4, UPT, UPT, UR4, UR5, UR6 ;  /* 0x0000000504047290 */ /* 0x000fc4000fffe006 */
[----:B------:R-:W-:Y:S02]  /*1310*/  USEL UR7, URZ, 0x8, UP2 ;  /* 0x00000008ff077887 */ /* 0x000fe40009000000 */
[----:B------:R-:W-:Y:S02]  /*1320*/  USEL UR6, URZ, 0x20, UP1 ;  /* 0x00000020ff067887 */ /* 0x000fe40008800000 */
[----:B------:R-:W-:Y:S02]  /*1330*/  UIADD3 UR5, UPT, UPT, UR8, UR9, UR4 ;  /* 0x0000000908057290 */ /* 0x000fe4000fffe004 */
[----:B------:R-:W-:Y:S02]  /*1340*/  ULEA UR4, UR14, UR10, 0x1 ;  /* 0x0000000a0e047291 */ /* 0x000fe4000f8e08ff */
[----:B------:R-:W-:Y:S02]  /*1350*/  USEL UR8, URZ, 0x80, UP0 ;  /* 0x00000080ff087887 */ /* 0x000fe40008000000 */
[----:B------:R-:W-:-:S02]  /*1360*/  UIADD3 UR5, UPT, UPT, UR6, UR7, UR5 ;  /* 0x0000000706057290 */ /* 0x000fc4000fffe005 */
[----:B------:R-:W-:Y:S02]  /*1370*/  USHF.L.U32 UR4, UR12, UR4, URZ ;  /* 0x000000040c047299 */ /* 0x000fe400080006ff */
[----:B------:R-:W-:-:S04]  /*1380*/  UIADD3 UR5, UPT, UPT, UR5, UR8, URZ ;  /* 0x0000000805057290 */ /* 0x000fc8000fffe0ff */
[----:B------:R-:W-:Y:S02]  /*1390*/  IMAD.U32 R2, RZ, RZ, UR4 ;  /* 0x00000004ff027e24 */ /* 0x000fe4000f8e00ff */
[----:B------:R-:W-:-:S07]  /*13a0*/  IMAD.U32 R3, RZ, RZ, UR5 ;  /* 0x00000005ff037e24 */ /* 0x000fce000f8e00ff */
.L_x_17:
[----:B------:R-:W1:Y:S01]  /*13b0*/  S2UR UR44, SR_CTAID.Z ;  /* 0x00000000002c79c3 */ /* 0x000e620000002700 */
[----:B------:R-:W-:Y:S02]  /*13c0*/  UISETP.GE.AND UP0, UPT, UR19, 0x1, UPT ;  /* 0x000000011300788c */ /* 0x000fe4000bf06270 */
[----:B------:R-:W-:Y:S02]  /*13d0*/  USHF.L.U32 UR4, UR67, 0x7, URZ ;  /* 0x0000000743047899 */ /* 0x000fe400080006ff */
[----:B------:R-:W-:Y:S02]  /*13e0*/  ULOP3.LUT UR46, UR46, 0xffff, URZ, 0xc0, !UPT ;  /* 0x0000ffff2e2e7892 */ /* 0x000fe4000f8ec0ff */
[----:B------:R-:W-:Y:S02]  /*13f0*/  ULOP3.LUT UR37, UR37, 0xffff, URZ, 0xc0, !UPT ;  /* 0x0000ffff25257892 */ /* 0x000fe4000f8ec0ff */
[----:B------:R-:W-:Y:S02]  /*1400*/  UISETP.NE.AND UP3, UPT, UR17, 0x2, UPT ;  /* 0x000000021100788c */ /* 0x000fe4000bf65270 */
[----:B------:R-:W-:-:S02]  /*1410*/  ULOP3.LUT UR47, UR47, 0x3000, URZ, 0xc0, !UPT ;  /* 0x000030002f2f7892 */ /* 0x000fc4000f8ec0ff */
[----:B------:R-:W-:Y:S02]  /*1420*/  ULOP3.LUT UR63, UR11, 0x60, URZ, 0xc0, !UPT ;  /* 0x000000600b3f7892 */ /* 0x000fe4000f8ec0ff */
[----:B------:R-:W-:Y:S02]  /*1430*/  ULOP3.LUT UR51, UR51, 0x180, URZ, 0xc0, !UPT ;  /* 0x0000018033337892 */ /* 0x000fe4000f8ec0ff */
[----:B------:R-:W-:Y:S02]  /*1440*/  ULOP3.LUT UR50, UR50, 0x200, URZ, 0xc0, !UPT ;  /* 0x0000020032327892 */ /* 0x000fe4000f8ec0ff */
[----:B------:R-:W-:Y:S02]  /*1450*/  ULOP3.LUT UR18, UR18, 0xc0, URZ, 0xc0, !UPT ;  /* 0x000000c012127892 */ /* 0x000fe4000f8ec0ff */
[----:B------:R-:W-:Y:S02]  /*1460*/  ULOP3.LUT UR65, UR4, 0x80, URZ, 0xc0, !UPT ;  /* 0x0000008004417892 */ /* 0x000fe4000f8ec0ff */
[----:B------:R-:W-:-:S02]  /*1470*/  USHF.L.U32 UR46, UR13, UR46, URZ ;  /* 0x0000002e0d2e7299 */ /* 0x000fc400080006ff */
[----:B------:R-:W-:Y:S01]  /*1480*/  USHF.L.U32 UR37, UR12, UR37, URZ ;  /* 0x000000250c257299 */ /* 0x000fe200080006ff */
[----:B-1----:R-:W-:Y:S11]  /*1490*/  BRA.U !UP0, `(.L_x_18) ;  /* 0x0000000108d47547 */ /* 0x002ff6000b800000 */
[----:B------:R-:W1:Y:S01]  /*14a0*/  LDCU.128 UR12, c[0x0][0xf10] ;  /* 0x0001e200ff0c77ac */ /* 0x000e620008000c00 */
[----:B------:R-:W2:Y:S01]  /*14b0*/  LDCU UR6, c[0x0][0x370] ;  /* 0x00006e00ff0677ac */ /* 0x000ea20008000800 */
[----:B------:R-:W3:Y:S01]  /*14c0*/  LDCU UR5, c[0x0][0x374] ;  /* 0x00006e80ff0577ac */ /* 0x000ee20008000800 */
[----:B------:R-:W4:Y:S01]  /*14d0*/  LDCU UR21, c[0x0][0xf0c] ;  /* 0x0001e180ff1577ac */ /* 0x000f220008000800 */
[----:B------:R-:W4:Y:S01]  /*14e0*/  LDCU UR7, c[0x0][0xf20] ;  /* 0x0001e400ff0777ac */ /* 0x000f220008000800 */
[----:B------:R-:W4:Y:S01]  /*14f0*/  LDCU.64 UR8, c[0x0][0xf28] ;  /* 0x0001e500ff0877ac */ /* 0x000f220008000a00 */
[----:B-1----:R-:W-:Y:S02]  /*1500*/  UISETP.NE.AND UP0, UPT, UR14, 0x1, UPT ;  /* 0x000000010e00788c */ /* 0x002fe4000bf05270 */
[----:B---3--:R-:W-:Y:S02]  /*1510*/  UIMAD.WIDE.U32 UR10, UR5, UR15, URZ ;  /* 0x0000000f050a72a5 */ /* 0x008fe4000f8e00ff */
[----:B--2---:R-:W-:-:S02]  /*1520*/  UIMAD.WIDE.U32 UR24, UR6, UR12, URZ ;  /* 0x0000000c061872a5 */ /* 0x004fc4000f8e00ff */
[----:B----4-:R-:W-:Y:S02]  /*1530*/  UISETP.NE.AND UP1, UPT, UR21, 0x1, UPT ;  /* 0x000000011500788c */ /* 0x010fe4000bf25270 */
[----:B------:R-:W-:Y:S01]  /*1540*/  UISETP.NE.AND UP2, UPT, UR19, 0x1, UPT ;  /* 0x000000011300788c */ /* 0x000fe2000bf45270 */
[----:B------:R-:W-:Y:S02]  /*1550*/  UMOV UR10, UR11 ;  /* 0x0000000b000a7c82 */ /* 0x000fe40008000000 */
[----:B------:R-:W-:Y:S01]  /*1560*/  UMOV UR24, UR25 ;  /* 0x0000001900187c82 */ /* 0x000fe20008000000 */
[----:B------:R-:W-:Y:S02]  /*1570*/  @UP0 USHF.R.U32.HI UR5, URZ, UR7, UR10 ;  /* 0x00000007ff050299 */ /* 0x000fe4000801160a */
[----:B------:R-:W-:Y:S02]  /*1580*/  UIMAD.WIDE.U32 UR26, UR16, UR15, URZ ;  /* 0x0000000f101a72a5 */ /* 0x000fe4000f8e00ff */
[----:B------:R-:W-:-:S02]  /*1590*/  UIMAD.WIDE.U32 UR10, UR5, UR8, URZ ;  /* 0x00000008050a72a5 */ /* 0x000fc4000f8e00ff */
[----:B------:R-:W-:Y:S02]  /*15a0*/  @UP1 USHF.R.U32.HI UR6, URZ, UR13, UR24 ;  /* 0x0000000dff061299 */ /* 0x000fe40008011618 */
[----:B------:R-:W-:Y:S02]  /*15b0*/  UIMAD.WIDE.U32 UR22, UR20, UR12, URZ ;  /* 0x0000000c141672a5 */ /* 0x000fe4000f8e00ff */
[----:B------:R-:W-:Y:S01]  /*15c0*/  UIMAD.WIDE.U32 UR24, UR6, UR8, URZ ;  /* 0x00000008061872a5 */ /* 0x000fe2000f8e00ff */
[----:B------:R-:W-:Y:S01]  /*15d0*/  UMOV UR4, UR27 ;  /* 0x0000001b00047c82 */ /* 0x000fe20008000000 */
[----:B------:R-:W-:Y:S01]  /*15e0*/  UMOV UR10, UR11 ;  /* 0x0000000b000a7c82 */ /* 0x000fe20008000000 */
[----:B------:R-:W-:Y:S02]  /*15f0*/  USHF.R.U32.HI UR4, URZ, UR7, UR4 ;  /* 0x00000007ff047299 */ /* 0x000fe40008011604 */
[----:B------:R-:W-:Y:S01]  /*1600*/  @UP2 USHF.R.U32.HI UR5, URZ, UR9, UR10 ;  /* 0x00000009ff052299 */ /* 0x000fe2000801160a */
[----:B------:R-:W-:Y:S01]  /*1610*/  UMOV UR22, UR23 ;  /* 0x0000001700167c82 */ /* 0x000fe20008000000 */
[----:B------:R-:W-:Y:S01]  /*1620*/  UMOV UR24, UR25 ;  /* 0x0000001900187c82 */ /* 0x000fe20008000000 */
[----:B------:R-:W-:-:S02]  /*1630*/  USHF.R.U32.HI UR13, URZ, UR13, UR22 ;  /* 0x0000000dff0d7299 */ /* 0x000fc40008011616 */
[----:B------:R-:W-:Y:S02]  /*1640*/  USEL UR4, UR16, UR4, !UP0 ;  /* 0x0000000410047287 */ /* 0x000fe4000c000000 */
[----:B------:R-:W-:Y:S02]  /*1650*/  @UP2 USHF.R.U32.HI UR6, URZ, UR9, UR24 ;  /* 0x00000009ff062299 */ /* 0x000fe40008011618 */
[----:B------:R-:W-:Y:S02]  /*1660*/  UIMAD UR7, UR5, UR19, URZ ;  /* 0x00000013050772a4 */ /* 0x000fe4000f8e02ff */
[----:B------:R-:W-:Y:S02]  /*1670*/  USEL UR5, UR20, UR13, !UP1 ;  /* 0x0000000d14057287 */ /* 0x000fe4000c800000 */
[----:B------:R-:W-:Y:S02]  /*1680*/  UIMAD UR12, UR6, UR19, URZ ;  /* 0x00000013060c72a4 */ /* 0x000fe4000f8e02ff */
[----:B------:R-:W-:-:S02]  /*1690*/  UISETP.GE.AND UP0, UPT, UR4, UR7, UPT ;  /* 0x000000070400728c */ /* 0x000fc4000bf06270 */
[----:B------:R-:W-:Y:S02]  /*16a0*/  UIMAD.WIDE.U32 UR10, UR4, UR8, URZ ;  /* 0x00000008040a72a5 */ /* 0x000fe4000f8e00ff */
[----:B------:R-:W-:Y:S02]  /*16b0*/  UISETP.GE.OR UP0, UPT, UR5, UR12, UP0 ;  /* 0x0000000c0500728c */ /* 0x000fe40008706670 */
[----:B------:R-:W-:Y:S02]  /*16c0*/  UIMAD.WIDE.U32 UR12, UR5, UR8, URZ ;  /* 0x00000008050c72a5 */ /* 0x000fe4000f8e00ff */
[----:B------:R-:W-:Y:S01]  /*16d0*/  UIADD3 UR10, UPT, UPT, -UR4, URZ, URZ ;  /* 0x000000ff040a7290 */ /* 0x000fe2000fffe1ff */
[----:B------:R-:W-:Y:S01]  /*16e0*/  UMOV UR8, UR11 ;  /* 0x0000000b00087c82 */ /* 0x000fe20008000000 */
[----:B------:R-:W-:Y:S02]  /*16f0*/  UIADD3 UR11, UPT, UPT, -UR5, URZ, URZ ;  /* 0x000000ff050b7290 */ /* 0x000fe4000fffe1ff */
[----:B------:R-:W-:-:S03]  /*1700*/  USHF.R.U32.HI UR8, URZ, UR9, UR8 ;  /* 0x00000009ff087299 */ /* 0x000fc60008011608 */
[----:B------:R-:W-:Y:S01]  /*1710*/  @!UP0 UMOV UR7, UR13 ;  /* 0x0000000d00078c82 */ /* 0x000fe20008000000 */
[----:B------:R-:W-:Y:S02]  /*1720*/  UIMAD UR16, UR14, UR10, UR16 ;  /* 0x0000000a0e1072a4 */ /* 0x000fe4000f8e0210 */
[----:B------:R-:W-:Y:S02]  /*1730*/  USEL UR8, UR4, UR8, !UP2 ;  /* 0x0000000804087287 */ /* 0x000fe4000d000000 */
[----:B------:R-:W-:Y:S02]  /*1740*/  @!UP0 USHF.R.U32.HI UR7, URZ, UR9, UR7 ;  /* 0x00000009ff078299 */ /* 0x000fe40008011607 */
[----:B------:R-:W-:Y:S02]  /*1750*/  UIADD3 UR9, UPT, UPT, -UR8, URZ, URZ ;  /* 0x000000ff08097290 */ /* 0x000fe4000fffe1ff */
[----:B------:R-:W-:Y:S02]  /*1760*/  @!UP0 USEL UR7, UR5, UR7, !UP2 ;  /* 0x0000000705078287 */ /* 0x000fe4000d000000 */
[----:B------:R-:W-:-:S02]  /*1770*/  UIMAD UR9, UR19, UR9, UR4 ;  /* 0x00000009130972a4 */ /* 0x000fc4000f8e0204 */
[----:B------:R-:W-:Y:S02]  /*1780*/  @!UP0 UIADD3 UR8, UPT, UPT, UR8, -UR7, URZ ;  /* 0x8000000708088290 */ /* 0x000fe4000fffe0ff */
[----:B------:R-:W-:Y:S02]  /*1790*/  @!UP0 UIMAD UR6, UR9, UR6, UR7 ;  /* 0x00000006090682a4 */ /* 0x000fe4000f8e0207 */
[----:B------:R-:W-:Y:S02]  /*17a0*/  @!UP0 UIMAD UR4, UR8, UR19, UR5 ;  /* 0x00000013080482a4 */ /* 0x000fe4000f8e0205 */
[----:B------:R-:W-:Y:S02]  /*17b0*/  UIMAD UR20, UR21, UR11, UR20 ;  /* 0x0000000b151472a4 */ /* 0x000fe4000f8e0214 */
[----:B------:R-:W-:Y:S01]  /*17c0*/  UIMAD UR16, UR4, UR14, UR16 ;  /* 0x0000000e041072a4 */ /* 0x000fe2000f8e0210 */
[----:B------:R-:W-:Y:S02]  /*17d0*/  @!UP0 UMOV UR5, UR6 ;  /* 0x0000000600058c82 */ /* 0x000fe40008000000 */
[----:B------:R-:W-:-:S12]  /*17e0*/  UIMAD UR20, UR5, UR21, UR20 ;  /* 0x00000015051472a4 */ /* 0x000fd8000f8e0214 */
.L_x_18:
[----:B------:R-:W-:-:S09]  /*17f0*/  UISETP.NE.AND UP0, UPT, UR29, 0x1, UPT ;  /* 0x000000011d00788c */ /* 0x000fd2000bf05270 */
[----:B------:R-:W-:Y:S05]  /*1800*/  BRA.U UP0, `(.L_x_19) ;  /* 0x0000000100447547 */ /* 0x000fea000b800000 */
[----:B------:R-:W1:Y:S01]  /*1810*/  LDCU.128 UR8, c[0x0][0xf10] ;  /* 0x0001e200ff0877ac */ /* 0x000e620008000c00 */
[----:B------:R-:W2:Y:S01]  /*1820*/  LDCU UR12, c[0x0][0xf0c] ;  /* 0x0001e180ff0c77ac */ /* 0x000ea20008000800 */
[----:B------:R-:W3:Y:S01]  /*1830*/  LDCU UR13, c[0x0][0xf20] ;  /* 0x0001e400ff0d77ac */ /* 0x000ee20008000800 */
[----:B-1----:R-:W-:Y:S02]  /*1840*/  UIMAD.WIDE.U32 UR6, UR20, UR8, URZ ;  /* 0x00000008140672a5 */ /* 0x002fe4000f8e00ff */
[----:B------:R-:W-:Y:S02]  /*1850*/  UIMAD.WIDE.U32 UR4, UR16, UR11, URZ ;  /* 0x0000000b100472a5 */ /* 0x000fe4000f8e00ff */
[----:B--2---:R-:W-:Y:S02]  /*1860*/  UISETP.NE.AND UP1, UPT, UR12, 0x1, UPT ;  /* 0x000000010c00788c */ /* 0x004fe4000bf25270 */
[----:B------:R-:W-:Y:S01]  /*1870*/  UISETP.NE.AND UP0, UPT, UR10, 0x1, UPT ;  /* 0x000000010a00788c */ /* 0x000fe2000bf05270 */
[----:B------:R-:W-:-:S02]  /*1880*/  UMOV UR6, UR7 ;  /* 0x0000000700067c82 */ /* 0x000fc40008000000 */
[----:B------:R-:W-:Y:S01]  /*1890*/  UMOV UR4, UR5 ;  /* 0x0000000500047c82 */ /* 0x000fe20008000000 */
[----:B------:R-:W-:Y:S02]  /*18a0*/  USHF.R.U32.HI UR9, URZ, UR9, UR6 ;  /* 0x00000009ff097299 */ /* 0x000fe40008011606 */
[----:B---3--:R-:W-:Y:S02]  /*18b0*/  USHF.R.U32.HI UR4, URZ, UR13, UR4 ;  /* 0x0000000dff047299 */ /* 0x008fe40008011604 */
[----:B------:R-:W-:Y:S02]  /*18c0*/  USEL UR5, UR20, UR9, !UP1 ;  /* 0x0000000914057287 */ /* 0x000fe4000c800000 */
[----:B------:R-:W-:-:S04]  /*18d0*/  USEL UR4, UR16, UR4, !UP0 ;  /* 0x0000000410047287 */ /* 0x000fc8000c000000 */
[----:B------:R-:W-:Y:S02]  /*18e0*/  UIADD3 UR6, UPT, UPT, UR5, -UR4, URZ ;  /* 0x8000000405067290 */ /* 0x000fe4000fffe0ff */
[----:B------:R-:W-:Y:S02]  /*18f0*/  UIADD3 UR4, UPT, UPT, -UR5, UR4, URZ ;  /* 0x0000000405047290 */ /* 0x000fe4000fffe1ff */
[----:B------:R-:W-:Y:S02]  /*1900*/  UIMAD UR16, UR6, UR10, UR16 ;  /* 0x0000000a061072a4 */ /* 0x000fe4000f8e0210 */
[----:B------:R-:W-:-:S12]  /*1910*/  UIMAD UR20, UR4, UR12, UR20 ;  /* 0x0000000c041472a4 */ /* 0x000fd8000f8e0214 */
.L_x_19:
[----:B------:R-:W-:Y:S05]  /*1920*/  BRA.U !UP6, `(.L_x_20) ;  /* 0x000000010e0c7547 */ /* 0x000fea000b800000 */
[----:B------:R-:W-:Y:S01]  /*1930*/  UCGABAR_WAIT ;  /* 0x0000000000007dc7 */ /* 0x000fe20008000000 */
[----:B------:R-:W-:Y:S01]  /*1940*/  CCTL.IVALL ;  /* 0x00000000ff00798f */ /* 0x000fe20002000000 */
[----:B------:R-:W-:Y:S05]  /*1950*/  BRA `(.L_x_21) ;  /* 0x0000000000047947 */ /* 0x000fea0003800000 */
.L_x_20:
[----:B------:R-:W-:Y:S06]  /*1960*/  BAR.SYNC.DEFER_BLOCKING 0x0 ;  /* 0x0000000000007b1d */ /* 0x000fec0000010000 */
.L_x_21:
[----:B------:R-:W-:Y:S05]  /*1970*/  BRA.U UP3, `(.L_x_22) ;  /* 0x0000001503a07547 */ /* 0x000fea000b800000 */
[----:B------:R-:W1:Y:S01]  /*1980*/  LDCU UR6, c[0x0][0x38c] ;  /* 0x00007180ff0677ac */ /* 0x000e620008000800 */
[----:B------:R-:W2:Y:S01]  /*1990*/  S2UR UR8, SR_CgaCtaId ;  /* 0x00000000000879c3 */ /* 0x000ea20000008800 */
[----:B------:R-:W-:Y:S01]  /*19a0*/  PLOP3.LUT P2, PT, PT, PT, UP4, 0x80, 0x8 ;  /* 0x000000000008781c */ /* 0x000fe20003f4f048 */
[----:B------:R-:W-:Y:S01]  /*19b0*/  IMAD.MOV.U32 R12, RZ, RZ, 0x1 ;  /* 0x00000001ff0c7424 */ /* 0x000fe200078e00ff */
[----:B------:R-:W-:Y:S01]  /*19c0*/  UMOV UR7, 0x400 ;  /* 0x0000040000077882 */ /* 0x000fe20000000000 */
[----:B------:R-:W-:Y:S01]  /*19d0*/  UISETP.NE.AND UP1, UPT, UR17, URZ, UPT ;  /* 0x000000ff1100728c */ /* 0x000fe2000bf25270 */
[----:B------:R-:W-:Y:S02]  /*19e0*/  ISETP.NE.AND P3, PT, R0, RZ, P4 ;  /* 0x000000ff0000720c */ /* 0x000fe40002765270 */
[----:B------:R-:W-:Y:S02]  /*19f0*/  CS2R R10, SRZ ;  /* 0x00000000000a7805 */ /* 0x000fe4000001ff00 */
[----:B------:R-:W-:Y:S01]  /*1a00*/  PLOP3.LUT P2, PT, P2, PT, PT, 0x8, 0x80 ;  /* 0x000000000080781c */ /* 0x000fe2000174e170 */
[----:B------:R-:W-:Y:S01]  /*1a10*/  IMAD.MOV.U32 R9, RZ, RZ, RZ ;  /* 0x000000ffff097224 */ /* 0x000fe200078e00ff */
[----:B------:R-:W3:Y:S01]  /*1a20*/  LDCU UR58, c[0x0][0x370] ;  /* 0x00006e00ff3a77ac */ /* 0x000ee20008000800 */
[----:B------:R-:W-:Y:S01]  /*1a30*/  IMAD.MOV.U32 R8, RZ, RZ, 0x1 ;  /* 0x00000001ff087424 */ /* 0x000fe200078e00ff */
[----:B------:R-:W-:Y:S01]  /*1a40*/  USEL UR31, UR52, 0x2, UP1 ;  /* 0x00000002341f7887 */ /* 0x000fe20008800000 */
[----:B------:R-:W4:Y:S01]  /*1a50*/  LDCU.64 UR38, c[0x0][0x348] ;  /* 0x00006900ff2677ac */ /* 0x000f220008000a00 */
[----:B-1----:R-:W-:-:S02]  /*1a60*/  UIADD3 UR5, UPT, UPT, UR6, 0x7f, URZ ;  /* 0x0000007f06057890 */ /* 0x002fc4000fffe0ff */
[----:B------:R-:W-:Y:S02]  /*1a70*/  USHF.R.U32.HI UR64, URZ, 0x9, UR50 ;  /* 0x00000009ff407899 */ /* 0x000fe40008011632 */
[----:B------:R-:W-:Y:S02]  /*1a80*/  USHF.R.S32.HI UR4, URZ, 0x1f, UR5 ;  /* 0x0000001fff047899 */ /* 0x000fe40008011405 */
[----:B--2---:R-:W-:Y:S02]  /*1a90*/  ULEA UR7, UR8, UR7, 0x18 ;  /* 0x0000000708077291 */ /* 0x004fe4000f8ec0ff */
[----:B------:R-:W-:Y:S02]  /*1aa0*/  ULEA.HI UR4, UR4, UR5, URZ, 0x7 ;  /* 0x0000000504047291 */ /* 0x000fe4000f8f38ff */
[----:B------:R-:W-:Y:S02]  /*1ab0*/  UIADD3 UR63, UPT, UPT, UR65, UR63, URZ ;  /* 0x0000003f413f7290 */ /* 0x000fe4000fffe0ff */
[----:B------:R-:W-:-:S02]  /*1ac0*/  USHF.R.S32.HI UR60, URZ, 0x7, UR4 ;  /* 0x00000007ff3c7899 */ /* 0x000fc40008011404 */
[----:B------:R-:W-:Y:S02]  /*1ad0*/  UIADD3 UR4, UPT, UPT, UR6, -0x1, URZ ;  /* 0xffffffff06047890 */ /* 0x000fe4000fffe0ff */
[----:B------:R-:W-:Y:S02]  /*1ae0*/  UISETP.LT.U32.AND UP0, UPT, UR60, 0x4, UPT ;  /* 0x000000043c00788c */ /* 0x000fe4000bf01070 */
[----:B------:R-:W-:Y:S02]  /*1af0*/  UISETP.GE.U32.AND UP2, UPT, UR4, -0xff, UPT ;  /* 0xffffff010400788c */ /* 0x000fe4000bf46070 */
[----:B------:R-:W-:Y:S02]  /*1b00*/  USEL UR59, UR60, 0x4, UP0 ;  /* 0x000000043c3b7887 */ /* 0x000fe40008000000 */
[----:B------:R-:W-:Y:S02]  /*1b10*/  UIADD3 UR66, UPT, UPT, UR6, 0xfe, URZ ;  /* 0x000000fe06427890 */ /* 0x000fe4000fffe0ff */
[----:B------:R-:W-:Y:S01]  /*1b20*/  UIADD3 UR4, UPT, UPT, UR59, -0x1, URZ ;  /* 0xffffffff3b047890 */ /* 0x000fe2000fffe0ff */
[----:B------:R-:W1:Y:S04]  /*1b30*/  LDCU UR57, c[0x0][0x374] ;  /* 0x00006e80ff3977ac */ /* 0x000e680008000800 */
[----:B------:R-:W-:-:S02]  /*1b40*/  @UP2 UIADD3 UR4, UPT, UPT, UR59, URZ, URZ ;  /* 0x000000ff3b042290 */ /* 0x000fc4000fffe0ff */
[----:B------:R-:W-:Y:S02]  /*1b50*/  UIADD3 UR54, UPT, UPT, UR7, 0x30800, UR51 ;  /* 0x0003080007367890 */ /* 0x000fe4000fffe033 */
[----:B------:R-:W-:Y:S02]  /*1b60*/  UIADD3 UR53, UPT, UPT, UR7, 0x31000, UR50 ;  /* 0x0003100007357890 */ /* 0x000fe4000fffe032 */
[----:B------:R-:W-:Y:S02]  /*1b70*/  UIADD3 UR62, UPT, UPT, UR60, -UR59, URZ ;  /* 0x8000003b3c3e7290 */ /* 0x000fe4000fffe0ff */
[----:B------:R-:W-:Y:S02]  /*1b80*/  UIADD3 UR52, UPT, UPT, UR4, 0x1, URZ ;  /* 0x0000000104347890 */ /* 0x000fe4000fffe0ff */
[----:B------:R-:W-:Y:S01]  /*1b90*/  UIADD3 UR61, UPT, UPT, -UR4, URZ, URZ ;  /* 0x000000ff043d7290 */ /* 0x000fe2000fffe1ff */
[----:B---34-:R-:W-:-:S11]  /*1ba0*/  UMOV UR14, URZ ;  /* 0x000000ff000e7c82 */ /* 0x018fd60008000000 */
.L_x_46:
[----:B------:R-:W2:Y:S02]  /*1bb0*/  S2UR UR4, SR_CgaCtaId ;  /* 0x00000000000479c3 */ /* 0x000ea40000008800 */
[----:B--2---:R-:W-:-:S09]  /*1bc0*/  UISETP.NE.AND UP0, UPT, UR4, URZ, UPT ;  /* 0x000000ff0400728c */ /* 0x004fd2000bf05270 */
[----:B---3--:R-:W-:Y:S05]  /*1bd0*/  BRA.U UP0, `(.L_x_23) ;  /* 0x0000000100287547 */ /* 0x008fea000b800000 */
[----:B------:R-:W-:Y:S02]  /*1be0*/  LEA R0, R9, UR7, 0x3 ;  /* 0x0000000709007c11 */ /* 0x000fe4000f8e18ff */
[----:B------:R-:W-:-:S04]  /*1bf0*/  SHF.L.U32 R2, R8, 0x1f, RZ ;  /* 0x0000001f08027819 */ /* 0x000fc800000006ff */
[----:B------:R-:W2:Y:S02]  /*1c00*/  SYNCS.PHASECHK.TRANS64.TRYWAIT P0, [R0+URZ+0xd0], R2 ;  /* 0x0000d002000075a7 */ /* 0x000ea400080011ff */
[----:B--2---:R-:W-:Y:S05]  /*1c10*/  @!P0 BRA `(.L_x_24) ;  /* 0x000000a800608947 */ /* 0x004fea0003800000 */
.L_x_151:
[----:B------:R-:W-:Y:S01]  /*1c20*/  VIADD R9, R9, 0x1 ;  /* 0x0000000109097836 */ /* 0x000fe20000000000 */
[----:B------:R2:W-:Y:S04]  /*1c30*/  SYNCS.ARRIVE.TRANS64.A1T0 RZ, [R0+URZ+0xc0], RZ ;  /* 0x0000c0ff00ff79a7 */ /* 0x0005e800081000ff */
[----:B------:R-:W-:-:S04]  /*1c40*/  ISETP.NE.AND P0, PT, R9, 0x2, PT ;  /* 0x000000020900780c */ /* 0x000fc80003f05270 */
[----:B------:R-:W-:Y:S02]  /*1c50*/  SEL R9, R9, RZ, P0 ;  /* 0x000000ff09097207 */ /* 0x000fe40000000000 */
[----:B--2---:R-:W-:-:S04]  /*1c60*/  SEL R0, RZ, 0x1, P0 ;  /* 0x00000001ff007807 */ /* 0x004fc80000000000 */
[----:B------:R-:W-:-:S07]  /*1c70*/  LOP3.LUT R8, R8, R0, RZ, 0x3c, !PT ;  /* 0x0000000008087212 */ /* 0x000fce00078e3cff */
.L_x_23:
[----:B------:R-:W-:Y:S01]  /*1c80*/  ULEA UR4, UR14, UR7, 0x3 ;  /* 0x000000070e047291 */ /* 0x000fe2000f8e18ff */
[----:B------:R-:W-:Y:S01]  /*1c90*/  SHF.L.U32 R0, R12, 0x1f, RZ ;  /* 0x0000001f0c007819 */ /* 0x000fe200000006ff */
[----:B------:R-:W-:Y:S02]  /*1ca0*/  UISETP.GE.U32.AND UP0, UPT, UR66, 0xff, UPT ;  /* 0x000000ff4200788c */ /* 0x000fe4000bf06070 */
[----:B------:R-:W-:Y:S02]  /*1cb0*/  ULEA UR35, UR16, UR65, 0x8 ;  /* 0x0000004110237291 */ /* 0x000fe4000f8e40ff */
[----:B------:R-:W-:Y:S01]  /*1cc0*/  ULEA UR11, UR16, UR64, 0x1 ;  /* 0x00000040100b7291 */ /* 0x000fe2000f8e08ff */
[----:B------:R-:W-:Y:S02]  /*1cd0*/  UMOV UR28, URZ ;  /* 0x000000ff001c7c82 */ /* 0x000fe40008000000 */
[----:B------:R2:W3:Y:S01]  /*1ce0*/  SYNCS.PHASECHK.TRANS64.TRYWAIT P1, [UR4+0x20], R0 ;  /* 0x00002000ff0075a7 */ /* 0x0004e20008021104 */
[----:B------:R-:W-:-:S04]  /*1cf0*/  ULEA.HI UR4, UR20, UR20, URZ, 0x1 ;  /* 0x0000001414047291 */ /* 0x000fc8000f8f08ff */
[----:B------:R-:W-:Y:S02]  /*1d00*/  USHF.L.U32 UR5, UR4, 0x7, URZ ;  /* 0x0000000704057899 */ /* 0x000fe400080006ff */
[----:B------:R-:W-:Y:S02]  /*1d10*/  ULOP3.LUT UR19, UR4, 0xfffffffe, URZ, 0xc0, !UPT ;  /* 0xfffffffe04137892 */ /* 0x000fe4000f8ec0ff */
[----:B------:R-:W-:Y:S02]  /*1d20*/  ULOP3.LUT UR5, UR5, 0xffffff00, URZ, 0xc0, !UPT ;  /* 0xffffff0005057892 */ /* 0x000fe4000f8ec0ff */
[----:B------:R-:W-:Y:S02]  /*1d30*/  ULOP3.LUT UR19, UR19, 0x1, UR67, 0xf8, !UPT ;  /* 0x0000000113137892 */ /* 0x000fe4000f8ef843 */
[----:B------:R-:W-:Y:S01]  /*1d40*/  UIADD3 UR43, UPT, UPT, UR63, UR5, URZ ;  /* 0x000000053f2b7290 */ /* 0x000fe2000fffe0ff */
[----:B------:R-:W-:Y:S11]  /*1d50*/  BRA.U !UP0, `(.L_x_25) ;  /* 0x0000000508247547 */ /* 0x000ff6000b800000 */
[----:B------:R-:W-:Y:S01]  /*1d60*/  UMOV UR15, UR61 ;  /* 0x0000003d000f7c82 */ /* 0x000fe20008000000 */
[----:B------:R-:W-:Y:S01]  /*1d70*/  UMOV UR4, UR14 ;  /* 0x0000000e00047c82 */ /* 0x000fe20008000000 */
[----:B------:R-:W-:Y:S01]  /*1d80*/  UMOV UR20, 0xffffffff ;  /* 0xffffffff00147882 */ /* 0x000fe20000000000 */
[----:B------:R-:W-:-:S05]  /*1d90*/  UMOV UR42, URZ ;  /* 0x000000ff002a7c82 */ /* 0x000fca0008000000 */
.L_x_33:
[----:B------:R-:W-:Y:S01]  /*1da0*/  ULEA UR5, UR4, UR7, 0x3 ;  /* 0x0000000704057291 */ /* 0x000fe2000f8e18ff */
[----:B---3--:R-:W-:Y:S01]  /*1db0*/  @P4 MOV R2, 0x10c00 ;  /* 0x00010c0000024802 */ /* 0x008fe20000000f00 */
[----:B-123--:R-:W-:Y:S10]  /*1dc0*/  @P1 BRA `(.L_x_26) ;  /* 0x00000000000c1947 */ /* 0x00eff40003800000 */
[----:B------:R-:W-:-:S04]  /*1dd0*/  SHF.L.U32 R3, R12, 0x1f, RZ ;  /* 0x0000001f0c037819 */ /* 0x000fc800000006ff */
[----:B------:R-:W3:Y:S02]  /*1de0*/  SYNCS.PHASECHK.TRANS64.TRYWAIT P0, [UR5+0x20], R3 ;  /* 0x00002003ff0075a7 */ /* 0x000ee40008001105 */
[----:B---3--:R-:W-:Y:S05]  /*1df0*/  @!P0 BRA `(.L_x_27) ;  /* 0x000000a400fc8947 */ /* 0x008fea0003800000 */
.L_x_26:
[----:B------:R3:W-:Y:S01]  /*1e00*/  @P4 SYNCS.ARRIVE.TRANS64 RZ, [UR5], R2 ;  /* 0x00000002ffff49a7 */ /* 0x0007e20008000005 */
[----:B------:R-:W-:Y:S02]  /*1e10*/  ULOP3.LUT UR6, UR31, 0x2, URZ, 0xfc, !UPT ;  /* 0x000000021f067892 */ /* 0x000fe4000f8efcff */
[----:B------:R-:W-:Y:S02]  /*1e20*/  UIADD3 UR15, UPT, UPT, UR15, 0x1, URZ ;  /* 0x000000010f0f7890 */ /* 0x000fe4000fffe0ff */
[----:B------:R-:W-:Y:S02]  /*1e30*/  UISETP.NE.AND UP0, UPT, UR6, 0x2, UPT ;  /* 0x000000020600788c */ /* 0x000fe4000bf05270 */
[----:B------:R-:W-:Y:S02]  /*1e40*/  UIADD3 UR20, UPT, UPT, UR20, 0x1, URZ ;  /* 0x0000000114147890 */ /* 0x000fe4000fffe0ff */
[----:B------:R-:W-:-:S05]  /*1e50*/  UISETP.NE.AND UP4, UPT, UR15, 0x1, UPT ;  /* 0x000000010f00788c */ /* 0x000fca000bf85270 */
[----:B------:R-:W-:Y:S05]  /*1e60*/  BRA.U UP0, `(.L_x_28) ;  /* 0x0000000100047547 */ /* 0x000fea000b800000 */
[----:B-1----:R-:W-:Y:S05]  /*1e70*/  BPT.TRAP 0x1 ;  /* 0x000000040000795c */ /* 0x002fea0000300000 */
.L_x_28:
[----:B------:R-:W-:Y:S04]  /*1e80*/  BSSY.RECONVERGENT B0, `(.L_x_29) ;  /* 0x0000003000007945 */ /* 0x000fe80003800200 */
[----:B------:R-:W-:Y:S05]  /*1e90*/  @!P3 BRA `(.L_x_30) ;  /* 0x000000000004b947 */ /* 0x000fea0003800000 */
[----:B-1----:R-:W-:Y:S05]  /*1ea0*/  BPT.TRAP 0x1 ;  /* 0x000000040000795c */ /* 0x002fea0000300000 */
.L_x_30:
[----:B-1----:R-:W-:Y:S05]  /*1eb0*/  BSYNC.RECONVERGENT B0 ;  /* 0x0000000000007941 */ /* 0x002fea0003800200 */
.L_x_29:
[----:B------:R-:W-:Y:S01]  /*1ec0*/  UIADD3 UR6, UPT, UPT, UR4, 0x1, URZ ;  /* 0x0000000104067890 */ /* 0x000fe2000fffe0ff */
[----:B------:R-:W-:Y:S01]  /*1ed0*/  BSSY.RECONVERGENT B0, `(.L_x_31) ;  /* 0x000002d000007945 */ /* 0x000fe20003800200 */
[----:B------:R-:W-:Y:S02]  /*1ee0*/  ELECT P0, URZ, PT ;  /* 0x0000000000ff782f */ /* 0x000fe40003800000 */
[----:B------:R-:W-:-:S04]  /*1ef0*/  UISETP.NE.AND UP0, UPT, UR6, 0x4, UPT ;  /* 0x000000040600788c */ /* 0x000fc8000bf05270 */
[----:B------:R-:W-:Y:S02]  /*1f00*/  USEL UR8, URZ, 0x1, UP0 ;  /* 0x00000001ff087887 */ /* 0x000fe40008000000 */
[----:B------:R-:W-:-:S04]  /*1f10*/  USEL UR14, UR6, URZ, UP0 ;  /* 0x000000ff060e7287 */ /* 0x000fc80008000000 */
[----:B------:R-:W-:Y:S01]  /*1f20*/  ULEA UR6, UR14, UR7, 0x3 ;  /* 0x000000070e067291 */ /* 0x000fe2000f8e18ff */
[----:B------:R-:W-:-:S04]  /*1f30*/  LOP3.LUT R12, R12, UR8, RZ, 0x3c, !PT ;  /* 0x000000080c0c7c12 */ /* 0x000fc8000f8e3cff */
[----:B--2---:R-:W-:-:S04]  /*1f40*/  SHF.L.U32 R0, R12, 0x1f, RZ ;  /* 0x0000001f0c007819 */ /* 0x004fc800000006ff */
[----:B------:R1:W2:Y:S01]  /*1f50*/  SYNCS.PHASECHK.TRANS64.TRYWAIT P1, [UR6+0x20], R0 ;  /* 0x00002000ff0075a7 */ /* 0x0002a20008021106 */
[----:B------:R-:W-:Y:S05]  /*1f60*/  @!P0 BRA `(.L_x_32) ;  /* 0x00000000008c8947 */ /* 0x000fea0003800000 */
[----:B------:R-:W-:Y:S02]  /*1f70*/  USHF.L.U32 UR32, UR4, 0xe, URZ ;  /* 0x0000000e04207899 */ /* 0x000fe400080006ff */
[----:B------:R-:W-:Y:S02]  /*1f80*/  UIADD3 UR28, UP3, UPT, UR38, 0x80, URZ ;  /* 0x00000080261c7890 */ /* 0x000fe4000ff7e0ff */
[----:B------:R-:W-:Y:S02]  /*1f90*/  ULOP3.LUT UR40, UR47, UR32, URZ, 0xfc, !UPT ;  /* 0x000000202f287292 */ /* 0x000fe4000f8efcff */
[----:B------:R-:W-:Y:S02]  /*1fa0*/  UIADD3 UR26, UP2, UPT, UR38, 0x180, URZ ;  /* 0x00000180261a7890 */ /* 0x000fe4000ff5e0ff */
[----:B------:R-:W-:Y:S02]  /*1fb0*/  ULEA UR16, UR4, UR51, 0x9 ;  /* 0x0000003304107291 */ /* 0x000fe4000f8e48ff */
[----:B------:R-:W-:-:S02]  /*1fc0*/  UIADD3 UR24, UP1, UPT, UR38, 0x280, URZ ;  /* 0x0000028026187890 */ /* 0x000fc4000ff3e0ff */
[----:B------:R-:W-:Y:S02]  /*1fd0*/  ULEA UR8, UR4, UR50, 0xa ;  /* 0x0000003204087291 */ /* 0x000fe4000f8e50ff */
[----:B------:R-:W-:Y:S02]  /*1fe0*/  UIADD3 UR22, UP0, UPT, UR38, 0x380, URZ ;  /* 0x0000038026167890 */ /* 0x000fe4000ff1e0ff */
[----:B------:R-:W-:Y:S02]  /*1ff0*/  ULOP3.LUT UR41, UR5, 0xfefffff8, URZ, 0xc0, !UPT ;  /* 0xfefffff805297892 */ /* 0x000fe4000f8ec0ff */
[----:B------:R-:W-:Y:S02]  /*2000*/  UIADD3.X UR29, UPT, UPT, URZ, UR39, URZ, UP3, !UPT ;  /* 0x00000027ff1d7290 */ /* 0x000fe40009ffe4ff */
[----:B------:R-:W-:Y:S02]  /*2010*/  UPRMT UR6, URZ, 0x5410, UR46 ;  /* 0x00005410ff067896 */ /* 0x000fe4000800002e */
[----:B------:R-:W-:-:S02]  /*2020*/  UIADD3 UR40, UPT, UPT, UR7, 0x10800, UR40 ;  /* 0x0001080007287890 */ /* 0x000fc4000fffe028 */
[----:B------:R-:W-:Y:S02]  /*2030*/  UIADD3.X UR27, UPT, UPT, URZ, UR39, URZ, UP2, !UPT ;  /* 0x00000027ff1b7290 */ /* 0x000fe400097fe4ff */
[----:B------:R-:W-:Y:S02]  /*2040*/  UIADD3 UR32, UPT, UPT, UR7, 0x20800, UR32 ;  /* 0x0002080007207890 */ /* 0x000fe4000fffe020 */
[----:B------:R-:W-:Y:S02]  /*2050*/  UIADD3.X UR25, UPT, UPT, URZ, UR39, URZ, UP1, !UPT ;  /* 0x00000027ff197290 */ /* 0x000fe40008ffe4ff */
[----:B------:R-:W-:Y:S02]  /*2060*/  UIADD3 UR16, UPT, UPT, UR7, 0x30800, UR16 ;  /* 0x0003080007107890 */ /* 0x000fe4000fffe010 */
[----:B------:R-:W-:Y:S02]  /*2070*/  UIADD3.X UR23, UPT, UPT, URZ, UR39, URZ, UP0, !UPT ;  /* 0x00000027ff177290 */ /* 0x000fe400087fe4ff */
[----:B------:R-:W-:-:S02]  /*2080*/  UPRMT UR30, URZ, 0x5410, UR37 ;  /* 0x00005410ff1e7896 */ /* 0x000fc40008000025 */
[----:B------:R-:W-:Y:S01]  /*2090*/  UIADD3 UR8, UPT, UPT, UR7, 0x31000, UR8 ;  /* 0x0003100007087890 */ /* 0x000fe2000fffe008 */
[----:B------:R-:W-:Y:S01]  /*20a0*/  UMOV UR48, 0x0 ;  /* 0x0000000000307882 */ /* 0x000fe20000000000 */
[----:B------:R-:W-:Y:S01]  /*20b0*/  UMOV UR49, 0x10000000 ;  /* 0x1000000000317882 */ /* 0x000fe20000000000 */
[----:B------:R-:W-:Y:S01]  /*20c0*/  UMOV UR34, UR42 ;  /* 0x0000002a00227c82 */ /* 0x000fe20008000000 */
[----:B------:R-:W-:Y:S01]  /*20d0*/  UMOV UR36, UR44 ;  /* 0x0000002c00247c82 */ /* 0x000fe20008000000 */
[----:B------:R-:W-:Y:S01]  /*20e0*/  UMOV UR33, UR41 ;  /* 0x0000002900217c82 */ /* 0x000fe20008000000 */
[----:B------:R-:W-:Y:S01]  /*20f0*/  UMOV UR21, UR44 ;  /* 0x0000002c00157c82 */ /* 0x000fe20008000000 */
[----:B------:R-:W-:Y:S01]  /*2100*/  UMOV UR17, UR41 ;  /* 0x0000002900117c82 */ /* 0x000fe20008000000 */
[----:B------:R4:W-:Y:S01]  /*2110*/  UTMALDG.3D.MULTICAST.2CTA [UR40], [UR28], UR6, desc[UR48] ;  /* 0x000030281c0073b4 */ /* 0x0009e20008211806 */
[----:B------:R-:W-:Y:S01]  /*2120*/  UMOV UR10, URZ ;  /* 0x000000ff000a7c82 */ /* 0x000fe20008000000 */
[----:B------:R-:W-:Y:S01]  /*2130*/  UMOV UR12, UR20 ;  /* 0x00000014000c7c82 */ /* 0x000fe20008000000 */
[----:B------:R-:W-:Y:S01]  /*2140*/  UMOV UR13, UR44 ;  /* 0x0000002c000d7c82 */ /* 0x000fe20008000000 */
[----:B------:R-:W-:Y:S01]  /*2150*/  UMOV UR9, UR41 ;  /* 0x0000002900097c82 */ /* 0x000fe20008000000 */
[----:B------:R4:W-:Y:S01]  /*2160*/  UTMALDG.3D.2CTA [UR32], [UR26], desc[UR48] ;  /* 0x000030201a0075b4 */ /* 0x0009e20008211000 */
[----:B------:R4:W-:Y:S01]  /*2170*/  UTMALDG.4D.MULTICAST.2CTA [UR16], [UR24], UR6, desc[UR48] ;  /* 0x00003010180073b4 */ /* 0x0009e20008219806 */
[----:B------:R4:W-:Y:S02]  /*2180*/  UTMALDG.4D.MULTICAST.2CTA [UR8], [UR22], UR30, desc[UR48] ;  /* 0x00003008160073b4 */ /* 0x0009e4000821981e */
[----:B----4-:R-:W-:Y:S01]  /*2190*/  NOP ;  /* 0x0000000000007918 */ /* 0x010fe20000000000 */
.L_x_32:
[----:B------:R-:W-:Y:S05]  /*21a0*/  BSYNC.RECONVERGENT B0 ;  /* 0x0000000000007941 */ /* 0x000fea0003800200 */
.L_x_31:
[----:B------:R-:W-:Y:S01]  /*21b0*/  UIADD3 UR42, UPT, UPT, UR42, 0x80, URZ ;  /* 0x000000802a2a7890 */ /* 0x000fe2000fffe0ff */
[----:B------:R-:W-:Y:S01]  /*21c0*/  UMOV UR4, UR14 ;  /* 0x0000000e00047c82 */ /* 0x000fe20008000000 */
[----:B------:R-:W-:Y:S01]  /*21d0*/  UMOV UR28, UR52 ;  /* 0x00000034001c7c82 */ /* 0x000fe20008000000 */
[----:B------:R-:W-:Y:S09]  /*21e0*/  BRA.U UP4, `(.L_x_33) ;  /* 0xfffffff904ec7547 */ /* 0x000ff2000b83ffff */
.L_x_25:
[----:B------:R-:W-:Y:S01]  /*21f0*/  ULEA UR4, UR14, UR7, 0x3 ;  /* 0x000000070e047291 */ /* 0x000fe2000f8e18ff */
[----:B-12---:R-:W-:Y:S01]  /*2200*/  SHF.L.U32 R0, R12, 0x1f, RZ ;  /* 0x0000001f0c007819 */ /* 0x006fe200000006ff */
[----:B------:R-:W-:Y:S01]  /*2210*/  @!P2 SYNCS.ARRIVE.TRANS64.A1T0 RZ, [UR7+0x88], RZ ;  /* 0x000088ffffffa9a7 */ /* 0x000fe20008100007 */
[----:B------:R-:W-:-:S06]  /*2220*/  UISETP.GT.AND UP0, UPT, UR60, UR59, UPT ;  /* 0x0000003b3c00728c */ /* 0x000fcc000bf04270 */
[----:B---3--:R1:W2:Y:S03]  /*2230*/  SYNCS.PHASECHK.TRANS64.TRYWAIT P1, [UR4+0x20], R0 ;  /* 0x00002000ff0075a7 */ /* 0x0082a60008021104 */
[----:B------:R-:W-:Y:S05]  /*2240*/  BRA.U !UP0, `(.L_x_34) ;  /* 0x0000000508147547 */ /* 0x000fea000b800000 */
[----:B------:R-:W-:Y:S01]  /*2250*/  UIADD3 UR30, UPT, UPT, UR62, UR28, URZ ;  /* 0x0000001c3e1e7290 */ /* 0x000fe2000fffe0ff */
[----:B------:R-:W-:-:S11]  /*2260*/  UMOV UR5, UR14 ;  /* 0x0000000e00057c82 */ /* 0x000fd60008000000 */
.L_x_42:
[----:B------:R-:W-:Y:S01]  /*2270*/  ULEA UR6, UR5, UR7, 0x3 ;  /* 0x0000000705067291 */ /* 0x000fe2000f8e18ff */
[----:B--2---:R-:W-:Y:S01]  /*2280*/  @P4 MOV R2, 0x10c00 ;  /* 0x00010c0000024802 */ /* 0x004fe20000000f00 */
[----:B--23--:R-:W-:Y:S10]  /*2290*/  @P1 BRA `(.L_x_35) ;  /* 0x00000000000c1947 */ /* 0x00cff40003800000 */
[----:B------:R-:W-:-:S04]  /*22a0*/  SHF.L.U32 R3, R12, 0x1f, RZ ;  /* 0x0000001f0c037819 */ /* 0x000fc800000006ff */
[----:B------:R-:W2:Y:S02]  /*22b0*/  SYNCS.PHASECHK.TRANS64.TRYWAIT P0, [UR6+0x20], R3 ;  /* 0x00002003ff0075a7 */ /* 0x000ea40008001106 */
[----:B--2---:R-:W-:Y:S05]  /*22c0*/  @!P0 BRA `(.L_x_36) ;  /* 0x000000a000e08947 */ /* 0x004fea0003800000 */
.L_x_35:
[----:B------:R2:W-:Y:S01]  /*22d0*/  @P4 SYNCS.ARRIVE.TRANS64 RZ, [UR6], R2 ;  /* 0x00000002ffff49a7 */ /* 0x0005e20008000006 */
[----:B------:R-:W-:-:S04]  /*22e0*/  ULOP3.LUT UR4, UR31, 0x2, URZ, 0xfc, !UPT ;  /* 0x000000021f047892 */ /* 0x000fc8000f8efcff */
[----:B------:R-:W-:-:S09]  /*22f0*/  UISETP.NE.AND UP0, UPT, UR4, 0x2, UPT ;  /* 0x000000020400788c */ /* 0x000fd2000bf05270 */
[----:B------:R-:W-:Y:S05]  /*2300*/  BRA.U UP0, `(.L_x_37) ;  /* 0x0000000100047547 */ /* 0x000fea000b800000 */
[----:B------:R-:W-:Y:S05]  /*2310*/  BPT.TRAP 0x1 ;  /* 0x000000040000795c */ /* 0x000fea0000300000 */
.L_x_37:
[----:B------:R-:W-:Y:S04]  /*2320*/  BSSY.RECONVERGENT B0, `(.L_x_38) ;  /* 0x0000003000007945 */ /* 0x000fe80003800200 */
[----:B------:R-:W-:Y:S05]  /*2330*/  @!P3 BRA `(.L_x_39) ;  /* 0x000000000004b947 */ /* 0x000fea0003800000 */
[----:B------:R-:W-:Y:S05]  /*2340*/  BPT.TRAP 0x1 ;  /* 0x000000040000795c */ /* 0x000fea0000300000 */
.L_x_39:
[----:B------:R-:W-:Y:S05]  /*2350*/  BSYNC.RECONVERGENT B0 ;  /* 0x0000000000007941 */ /* 0x000fea0003800200 */
.L_x_38:
        /* <DEDUP_REMOVED lines=8> */
[----:B-1----:R-:W-:-:S04]  /*23e0*/  SHF.L.U32 R0, R12, 0x1f, RZ ;  /* 0x0000001f0c007819 */ /* 0x002fc800000006ff */
[----:B------:R1:W3:Y:S01]  /*23f0*/  SYNCS.PHASECHK.TRANS64.TRYWAIT P1, [UR4+0x20], R0 ;  /* 0x00002000ff0075a7 */ /* 0x0002e20008021104 */
[----:B------:R-:W-:Y:S05]  /*2400*/  @!P0 BRA `(.L_x_41) ;  /* 0x0000000000908947 */ /* 0x000fea0003800000 */
[----:B------:R-:W-:Y:S02]  /*2410*/  USHF.L.U32 UR32, UR5, 0xe, URZ ;  /* 0x0000000e05207899 */ /* 0x000fe400080006ff */
[----:B------:R-:W-:Y:S02]  /*2420*/  UIADD3 UR16, UP3, UPT, UR38, 0x80, URZ ;  /* 0x0000008026107890 */ /* 0x000fe4000ff7e0ff */
[----:B------:R-:W-:Y:S02]  /*2430*/  ULOP3.LUT UR40, UR47, UR32, URZ, 0xfc, !UPT ;  /* 0x000000202f287292 */ /* 0x000fe4000f8efcff */
[----:B------:R-:W-:Y:S02]  /*2440*/  UIADD3 UR12, UP2, UPT, UR38, 0x180, URZ ;  /* 0x00000180260c7890 */ /* 0x000fe4000ff5e0ff */
[----:B------:R-:W-:Y:S02]  /*2450*/  UIADD3 UR22, UP1, UPT, UR38, 0x280, URZ ;  /* 0x0000028026167890 */ /* 0x000fe4000ff3e0ff */
[----:B------:R-:W-:-:S02]  /*2460*/  UIADD3 UR20, UP0, UPT, UR38, 0x380, URZ ;  /* 0x0000038026147890 */ /* 0x000fc4000ff1e0ff */
[----:B------:R-:W-:Y:S02]  /*2470*/  USHF.L.U32 UR42, UR28, 0x7, URZ ;  /* 0x000000071c2a7899 */ /* 0x000fe400080006ff */
[----:B------:R-:W-:Y:S02]  /*2480*/  ULOP3.LUT UR41, UR6, 0xfefffff8, URZ, 0xc0, !UPT ;  /* 0xfefffff806297892 */ /* 0x000fe4000f8ec0ff */
[----:B------:R-:W-:Y:S02]  /*2490*/  UIADD3.X UR17, UPT, UPT, URZ, UR39, URZ, UP3, !UPT ;  /* 0x00000027ff117290 */ /* 0x000fe40009ffe4ff */
[----:B------:R-:W-:Y:S02]  /*24a0*/  UIADD3 UR40, UPT, UPT, UR7, 0x10800, UR40 ;  /* 0x0001080007287890 */ /* 0x000fe4000fffe028 */
[----:B------:R-:W-:Y:S02]  /*24b0*/  UPRMT UR4, URZ, 0x5410, UR46 ;  /* 0x00005410ff047896 */ /* 0x000fe4000800002e */
[----:B------:R-:W-:-:S02]  /*24c0*/  UIADD3 UR32, UPT, UPT, UR7, 0x20800, UR32 ;  /* 0x0002080007207890 */ /* 0x000fc4000fffe020 */
[----:B------:R-:W-:Y:S02]  /*24d0*/  UIADD3.X UR13, UPT, UPT, URZ, UR39, URZ, UP2, !UPT ;  /* 0x00000027ff0d7290 */ /* 0x000fe400097fe4ff */
[----:B------:R-:W-:Y:S02]  /*24e0*/  ULEA UR24, UR5, UR54, 0x9 ;  /* 0x0000003605187291 */ /* 0x000fe4000f8e48ff */
[----:B------:R-:W-:Y:S02]  /*24f0*/  UIADD3.X UR23, UPT, UPT, URZ, UR39, URZ, UP1, !UPT ;  /* 0x00000027ff177290 */ /* 0x000fe40008ffe4ff */
[----:B------:R-:W-:Y:S02]  /*2500*/  ULEA UR8, UR5, UR53, 0xa ;  /* 0x0000003505087291 */ /* 0x000fe4000f8e50ff */
[----:B------:R-:W-:Y:S02]  /*2510*/  UPRMT UR15, URZ, 0x5410, UR37 ;  /* 0x00005410ff0f7896 */ /* 0x000fe40008000025 */
[----:B------:R-:W-:Y:S01]  /*2520*/  UIADD3.X UR21, UPT, UPT, URZ, UR39, URZ, UP0, !UPT ;  /* 0x00000027ff157290 */ /* 0x000fe200087fe4ff */
[----:B------:R-:W-:Y:S01]  /*2530*/  UMOV UR48, 0x0 ;  /* 0x0000000000307882 */ /* 0x000fe20000000000 */
[----:B------:R-:W-:Y:S01]  /*2540*/  UMOV UR49, 0x10000000 ;  /* 0x1000000000317882 */ /* 0x000fe20000000000 */
[----:B------:R-:W-:Y:S01]  /*2550*/  UMOV UR36, UR44 ;  /* 0x0000002c00247c82 */ /* 0x000fe20008000000 */
[----:B------:R-:W-:Y:S01]  /*2560*/  UMOV UR33, UR41 ;  /* 0x0000002900217c82 */ /* 0x000fe20008000000 */
[----:B------:R-:W-:Y:S01]  /*2570*/  UMOV UR34, UR42 ;  /* 0x0000002a00227c82 */ /* 0x000fe20008000000 */
[----:B------:R-:W-:Y:S01]  /*2580*/  UTMALDG.3D.MULTICAST.2CTA [UR40], [UR16], UR4, desc[UR48] ;  /* 0x00003028100073b4 */ /* 0x000fe20008211804 */
[----:B------:R-:W-:Y:S01]  /*2590*/  UMOV UR26, UR18 ;  /* 0x00000012001a7c82 */ /* 0x000fe20008000000 */
[----:B------:R-:W-:Y:S01]  /*25a0*/  UMOV UR27, UR19 ;  /* 0x00000013001b7c82 */ /* 0x000fe20008000000 */
[----:B------:R-:W-:Y:S01]  /*25b0*/  UMOV UR29, UR44 ;  /* 0x0000002c001d7c82 */ /* 0x000fe20008000000 */
[----:B------:R-:W-:Y:S01]  /*25c0*/  UMOV UR25, UR41 ;  /* 0x0000002900197c82 */ /* 0x000fe20008000000 */
[----:B------:R-:W-:Y:S01]  /*25d0*/  UMOV UR10, URZ ;  /* 0x000000ff000a7c82 */ /* 0x000fe20008000000 */
[----:B------:R-:W-:Y:S01]  /*25e0*/  UMOV UR9, UR41 ;  /* 0x0000002900097c82 */ /* 0x000fe20008000000 */
[----:B------:R4:W-:Y:S01]  /*25f0*/  UTMALDG.3D.2CTA [UR32], [UR12], desc[UR48] ;  /* 0x000030200c0075b4 */ /* 0x0009e20008211000 */
[----:B------:R1:W-:Y:S01]  /*2600*/  UTMALDG.4D.MULTICAST.2CTA [UR24], [UR22], UR4, desc[UR48] ;  /* 0x00003018160073b4 */ /* 0x0003e20008219804 */
[----:B----4-:R-:W-:Y:S01]  /*2610*/  UMOV UR12, UR28 ;  /* 0x0000001c000c7c82 */ /* 0x010fe20008000000 */
[----:B------:R-:W-:-:S02]  /*2620*/  UMOV UR13, UR44 ;  /* 0x0000002c000d7c82 */ /* 0x000fc40008000000 */
[----:B------:R1:W-:Y:S02]  /*2630*/  UTMALDG.4D.MULTICAST.2CTA [UR8], [UR20], UR15, desc[UR48] ;  /* 0x00003008140073b4 */ /* 0x0003e4000821980f */
[----:B-1----:R-:W-:Y:S01]  /*2640*/  NOP ;  /* 0x0000000000007918 */ /* 0x002fe20000000000 */
.L_x_41:
[----:B------:R-:W-:Y:S05]  /*2650*/  BSYNC.RECONVERGENT B0 ;  /* 0x0000000000007941 */ /* 0x000fea0003800200 */
.L_x_40:
[----:B------:R-:W-:Y:S01]  /*2660*/  UIADD3 UR28, UPT, UPT, UR28, 0x1, URZ ;  /* 0x000000011c1c7890 */ /* 0x000fe2000fffe0ff */
[----:B------:R-:W-:-:S03]  /*2670*/  UMOV UR5, UR14 ;  /* 0x0000000e00057c82 */ /* 0x000fc60008000000 */
[----:B------:R-:W-:-:S09]  /*2680*/  UISETP.NE.AND UP0, UPT, UR28, UR30, UPT ;  /* 0x0000001e1c00728c */ /* 0x000fd2000bf05270 */
[----:B------:R-:W-:Y:S05]  /*2690*/  BRA.U UP0, `(.L_x_42) ;  /* 0xfffffff900f47547 */ /* 0x000fea000b83ffff */
.L_x_34:
[C---:B------:R-:W-:Y:S01]  /*26a0*/  LEA R3, R11.reuse, UR7, 0x3 ;  /* 0x000000070b037c11 */ /* 0x040fe2000f8e18ff */
[----:B------:R-:W-:Y:S01]  /*26b0*/  NOP ;  /* 0x0000000000007918 */ /* 0x000fe20000000000 */
[----:B-1----:R-:W-:Y:S02]  /*26c0*/  SHF.L.U32 R0, R10, 0x1f, RZ ;  /* 0x0000001f0a007819 */ /* 0x002fe400000006ff */
[----:B------:R-:W-:Y:S02]  /*26d0*/  LEA R4, R11, UR7, 0x4 ;  /* 0x000000070b047c11 */ /* 0x000fe4000f8e20ff */
[----:B------:R-:W1:Y:S02]  /*26e0*/  SYNCS.PHASECHK.TRANS64.TRYWAIT P0, [R3+URZ+0x90], R0 ;  /* 0x00009000030075a7 */ /* 0x000e6400080011ff */
[----:B-1----:R-:W-:Y:S05]  /*26f0*/  @!P0 BRA `(.L_x_43) ;  /* 0x0000009c00ec8947 */ /* 0x002fea0003800000 */
.L_x_154:
[----:B------:R-:W4:Y:S01]  /*2700*/  LDS.128 R4, [R4+0xf0] ;  /* 0x0000f00004047984 */ /* 0x000f220000000c00 */
[----:B------:R-:W-:Y:S01]  /*2710*/  UISETP.GE.AND UP0, UPT, UR45, 0x1, UPT ;  /* 0x000000012d00788c */ /* 0x000fe2000bf06270 */
[----:B------:R-:W-:Y:S01]  /*2720*/  @!PT LDS RZ, [RZ] ;  /* 0x00000000fffff984 */ /* 0x000fe20000000800 */
[----:B------:R-:W-:Y:S01]  /*2730*/  @!PT LDS RZ, [RZ] ;  /* 0x00000000fffff984 */ /* 0x000fe20000000800 */
[----:B------:R-:W-:Y:S01]  /*2740*/  @!PT LDS RZ, [RZ] ;  /* 0x00000000fffff984 */ /* 0x000fe20000000800 */
[----:B------:R-:W-:Y:S01]  /*2750*/  @!PT LDS RZ, [RZ] ;  /* 0x00000000fffff984 */ /* 0x000fe20000000800 */
[----:B------:R1:W-:Y:S06]  /*2760*/  MEMBAR.ALL.CTA ;  /* 0x0000000000007992 */ /* 0x0003ec0000008000 */
[----:B-1----:R-:W1:Y:S01]  /*2770*/  FENCE.VIEW.ASYNC.S ;  /* 0x00000000000073c6 */ /* 0x002e620000000000 */
[----:B----4-:R-:W-:-:S13]  /*2780*/  LOP3.LUT P0, RZ, R6, 0x1, RZ, 0xc0, !PT ;  /* 0x0000000106ff7812 */ /* 0x010fda000780c0ff */
[----:B-1----:R-:W-:Y:S01]  /*2790*/  VOTEU.ANY UP1, P0 ;  /* 0x0000000000ff7886 */ /* 0x002fe20000020100 */
[----:B------:R-:W-:-:S13]  /*27a0*/  PLOP3.LUT P0, PT, PT, PT, UP1, 0x80, 0x8 ;  /* 0x000000000008781c */ /* 0x000fda0003f0f018 */
[----:B------:R-:W-:Y:S02]  /*27b0*/  @P0 LOP3.LUT R0, R5, 0xffff, RZ, 0xc0, !PT ;  /* 0x0000ffff05000812 */ /* 0x000fe400078ec0ff */
[----:B--2---:R-:W-:Y:S02]  /*27c0*/  @P0 MOV R2, R4 ;  /* 0x0000000400020202 */ /* 0x004fe40000000f00 */
[----:B------:R-:W-:Y:S01]  /*27d0*/  @P0 R2UR UR5, R0 ;  /* 0x00000000000502ca */ /* 0x000fe200000e0000 */
[----:B------:R-:W-:Y:S01]  /*27e0*/  VIADD R0, R3, 0xa0 ;  /* 0x000000a003007836 */ /* 0x000fe20000000000 */
[----:B------:R-:W-:Y:S02]  /*27f0*/  @P0 SHF.R.U32.HI R4, RZ, 0x10, R5 ;  /* 0x00000010ff040819 */ /* 0x000fe40000011605 */
[----:B------:R-:W-:Y:S02]  /*2800*/  @P0 R2UR UR6, R2 ;  /* 0x00000000020602ca */ /* 0x000fe400000e0000 */
[----:B------:R-:W-:-:S02]  /*2810*/  PRMT R0, RZ, 0x654, R0 ;  /* 0x00000654ff007816 */ /* 0x000fc40000000000 */
[----:B------:R-:W-:Y:S02]  /*2820*/  @P0 R2UR UR4, R4 ;  /* 0x00000000040402ca */ /* 0x000fe400000e0000 */
[----:B------:R1:W-:Y:S03]  /*2830*/  SYNCS.ARRIVE.TRANS64.RED.A1T0 RZ, [R0+URZ], RZ ;  /* 0x000000ff00ff79a7 */ /* 0x0003e600081004ff */
[----:B------:R-:W-:-:S04]  /*2840*/  @UP1 UMOV UR55, UR5 ;  /* 0x0000000500371c82 */ /* 0x000fc80008000000 */
[----:B------:R-:W-:-:S04]  /*2850*/  @UP1 UMOV UR56, UR6 ;  /* 0x0000000600381c82 */ /* 0x000fc80008000000 */
[----:B------:R-:W-:Y:S01]  /*2860*/  @UP1 UMOV UR44, UR4 ;  /* 0x00000004002c1c82 */ /* 0x000fe20008000000 */
[----:B------:R-:W-:Y:S05]  /*2870*/  BRA.U !UP0, `(.L_x_44) ;  /* 0x0000000108d47547 */ /* 0x000fea000b800000 */
[----:B------:R-:W2:Y:S01]  /*2880*/  LDCU.128 UR20, c[0x0][0xf10] ;  /* 0x0001e200ff1477ac */ /* 0x000ea20008000c00 */
[----:B------:R-:W4:Y:S01]  /*2890*/  LDCU UR19, c[0x0][0xf20] ;  /* 0x0001e400ff1377ac */ /* 0x000f220008000800 */
[----:B------:R-:W3:Y:S01]  /*28a0*/  LDCU UR15, c[0x0][0xf0c] ;  /* 0x0001e180ff0f77ac */ /* 0x000ee20008000800 */
[----:B------:R-:W1:Y:S01]  /*28b0*/  LDCU.64 UR8, c[0x0][0xf28] ;  /* 0x0001e500ff0877ac */ /* 0x000e620008000a00 */
[----:B------:R-:W-:Y:S02]  /*28c0*/  UISETP.NE.AND UP3, UPT, UR45, 0x1, UPT ;  /* 0x000000012d00788c */ /* 0x000fe4000bf65270 */
[----:B--2---:R-:W-:Y:S02]  /*28d0*/  UIMAD.WIDE.U32 UR10, UR57, UR23, URZ ;  /* 0x00000017390a72a5 */ /* 0x004fe4000f8e00ff */
[----:B------:R-:W-:Y:S02]  /*28e0*/  UIMAD.WIDE.U32 UR4, UR58, UR20, URZ ;  /* 0x000000143a0472a5 */ /* 0x000fe4000f8e00ff */
[----:B------:R-:W-:-:S02]  /*28f0*/  UISETP.NE.AND UP0, UPT, UR22, 0x1, UPT ;  /* 0x000000011600788c */ /* 0x000fc4000bf05270 */
[----:B------:R-:W-:Y:S01]  /*2900*/  UIMAD.WIDE.U32 UR16, UR55, UR23, URZ ;  /* 0x00000017371072a5 */ /* 0x000fe2000f8e00ff */
[----:B------:R-:W-:Y:S02]  /*2910*/  UMOV UR10, UR11 ;  /* 0x0000000b000a7c82 */ /* 0x000fe40008000000 */
[----:B------:R-:W-:Y:S01]  /*2920*/  UMOV UR4, UR5 ;  /* 0x0000000500047c82 */ /* 0x000fe20008000000 */
[----:B----4-:R-:W-:Y:S02]  /*2930*/  USHF.R.U32.HI UR10, URZ, UR19, UR10 ;  /* 0x00000013ff0a7299 */ /* 0x010fe4000801160a */
[----:B---3--:R-:W-:Y:S02]  /*2940*/  UISETP.NE.AND UP2, UPT, UR15, 0x1, UPT ;  /* 0x000000010f00788c */ /* 0x008fe4000bf45270 */
[----:B------:R-:W-:Y:S02]  /*2950*/  USHF.R.U32.HI UR4, URZ, UR21, UR4 ;  /* 0x00000015ff047299 */ /* 0x000fe40008011604 */
[----:B------:R-:W-:-:S02]  /*2960*/  USEL UR5, UR57, UR10, !UP0 ;  /* 0x0000000a39057287 */ /* 0x000fc4000c000000 */
[----:B------:R-:W-:Y:S02]  /*2970*/  USEL UR6, UR58, UR4, !UP2 ;  /* 0x000000043a067287 */ /* 0x000fe4000d000000 */
[----:B-1----:R-:W-:Y:S01]  /*2980*/  UIMAD.WIDE.U32 UR10, UR5, UR8, URZ ;  /* 0x00000008050a72a5 */ /* 0x002fe2000f8e00ff */
[----:B------:R-:W-:Y:S01]  /*2990*/  UMOV UR4, UR17 ;  /* 0x0000001100047c82 */ /* 0x000fe20008000000 */
[----:B------:R-:W-:Y:S02]  /*29a0*/  UIMAD.WIDE.U32 UR12, UR56, UR20, URZ ;  /* 0x00000014380c72a5 */ /* 0x000fe4000f8e00ff */
[----:B------:R-:W-:-:S03]  /*29b0*/  UIMAD.WIDE.U32 UR16, UR6, UR8, URZ ;  /* 0x00000008061072a5 */ /* 0x000fc6000f8e00ff */
[----:B------:R-:W-:Y:S01]  /*29c0*/  UMOV UR10, UR11 ;  /* 0x0000000b000a7c82 */ /* 0x000fe20008000000 */
[----:B------:R-:W-:Y:S02]  /*29d0*/  USHF.R.U32.HI UR4, URZ, UR19, UR4 ;  /* 0x00000013ff047299 */ /* 0x000fe40008011604 */
[----:B------:R-:W-:Y:S01]  /*29e0*/  @UP3 USHF.R.U32.HI UR5, URZ, UR9, UR10 ;  /* 0x00000009ff053299 */ /* 0x000fe2000801160a */
[----:B------:R-:W-:Y:S01]  /*29f0*/  UMOV UR12, UR13 ;  /* 0x0000000d000c7c82 */ /* 0x000fe20008000000 */
[----:B------:R-:W-:Y:S01]  /*2a00*/  UMOV UR16, UR17 ;  /* 0x0000001100107c82 */ /* 0x000fe20008000000 */
[----:B------:R-:W-:Y:S02]  /*2a10*/  USHF.R.U32.HI UR21, URZ, UR21, UR12 ;  /* 0x00000015ff157299 */ /* 0x000fe4000801160c */
[----:B------:R-:W-:Y:S02]  /*2a20*/  USEL UR4, UR55, UR4, !UP0 ;  /* 0x0000000437047287 */ /* 0x000fe4000c000000 */
[----:B------:R-:W-:-:S02]  /*2a30*/  @UP3 USHF.R.U32.HI UR6, URZ, UR9, UR16 ;  /* 0x00000009ff063299 */ /* 0x000fc40008011610 */
[----:B------:R-:W-:Y:S02]  /*2a40*/  UIMAD UR10, UR45, UR5, URZ ;  /* 0x000000052d0a72a4 */ /* 0x000fe4000f8e02ff */
[----:B------:R-:W-:Y:S02]  /*2a50*/  USEL UR5, UR56, UR21, !UP2 ;  /* 0x0000001538057287 */ /* 0x000fe4000d000000 */
[----:B------:R-:W-:Y:S02]  /*2a60*/  UIMAD UR12, UR45, UR6, URZ ;  /* 0x000000062d0c72a4 */ /* 0x000fe4000f8e02ff */
[----:B------:R-:W-:Y:S02]  /*2a70*/  UISETP.GE.AND UP0, UPT, UR4, UR10, UPT ;  /* 0x0000000a0400728c */ /* 0x000fe4000bf06270 */
[----:B------:R-:W-:Y:S02]  /*2a80*/  UIMAD.WIDE.U32 UR10, UR4, UR8, URZ ;  /* 0x00000008040a72a5 */ /* 0x000fe4000f8e00ff */
[----:B------:R-:W-:-:S02]  /*2a90*/  UISETP.GE.OR UP0, UPT, UR5, UR12, UP0 ;  /* 0x0000000c0500728c */ /* 0x000fc40008706670 */
        /* <DEDUP_REMOVED lines=19> */
.L_x_44:
[----:B------:R-:W2:Y:S02]  /*2bd0*/  LDCU UR4, c[0x0][0xf30] ;  /* 0x0001e600ff0477ac */ /* 0x000ea40008000800 */
[----:B--2---:R-:W-:-:S09]  /*2be0*/  UISETP.NE.AND UP0, UPT, UR4, 0x1, UPT ;  /* 0x000000010400788c */ /* 0x004fd2000bf05270 */
[----:B------:R-:W-:Y:S05]  /*2bf0*/  BRA.U UP0, `(.L_x_45) ;  /* 0x0000000100447547 */ /* 0x000fea000b800000 */
[----:B------:R-:W2:Y:S01]  /*2c00*/  LDCU.128 UR20, c[0x0][0xf10] ;  /* 0x0001e200ff1477ac */ /* 0x000ea20008000c00 */
[----:B------:R-:W4:Y:S01]  /*2c10*/  LDCU UR10, c[0x0][0xf0c] ;  /* 0x0001e180ff0a77ac */ /* 0x000f220008000800 */
[----:B------:R-:W1:Y:S01]  /*2c20*/  LDCU UR6, c[0x0][0xf20] ;  /* 0x0001e400ff0677ac */ /* 0x000e620008000800 */
[----:B--2---:R-:W-:Y:S02]  /*2c30*/  UIMAD.WIDE.U32 UR8, UR56, UR20, URZ ;  /* 0x00000014380872a5 */ /* 0x004fe4000f8e00ff */
[----:B------:R-:W-:Y:S02]  /*2c40*/  UIMAD.WIDE.U32 UR4, UR55, UR23, URZ ;  /* 0x00000017370472a5 */ /* 0x000fe4000f8e00ff */
[----:B----4-:R-:W-:Y:S02]  /*2c50*/  UISETP.NE.AND UP2, UPT, UR10, 0x1, UPT ;  /* 0x000000010a00788c */ /* 0x010fe4000bf45270 */
[----:B------:R-:W-:Y:S01]  /*2c60*/  UISETP.NE.AND UP0, UPT, UR22, 0x1, UPT ;  /* 0x000000011600788c */ /* 0x000fe2000bf05270 */
[----:B------:R-:W-:-:S02]  /*2c70*/  UMOV UR8, UR9 ;  /* 0x0000000900087c82 */ /* 0x000fc40008000000 */
[----:B------:R-:W-:Y:S01]  /*2c80*/  UMOV UR4, UR5 ;  /* 0x0000000500047c82 */ /* 0x000fe20008000000 */
[----:B------:R-:W-:Y:S02]  /*2c90*/  USHF.R.U32.HI UR21, URZ, UR21, UR8 ;  /* 0x00000015ff157299 */ /* 0x000fe40008011608 */
[----:B-1----:R-:W-:Y:S02]  /*2ca0*/  USHF.R.U32.HI UR4, URZ, UR6, UR4 ;  /* 0x00000006ff047299 */ /* 0x002fe40008011604 */
[----:B------:R-:W-:Y:S02]  /*2cb0*/  USEL UR5, UR56, UR21, !UP2 ;  /* 0x0000001538057287 */ /* 0x000fe4000d000000 */
[----:B------:R-:W-:-:S04]  /*2cc0*/  USEL UR4, UR55, UR4, !UP0 ;  /* 0x0000000437047287 */ /* 0x000fc8000c000000 */
[----:B------:R-:W-:Y:S02]  /*2cd0*/  UIADD3 UR6, UPT, UPT, UR5, -UR4, URZ ;  /* 0x8000000405067290 */ /* 0x000fe4000fffe0ff */
[----:B------:R-:W-:Y:S02]  /*2ce0*/  UIADD3 UR4, UPT, UPT, -UR5, UR4, URZ ;  /* 0x0000000405047290 */ /* 0x000fe4000fffe1ff */
[----:B------:R-:W-:Y:S02]  /*2cf0*/  UIMAD UR55, UR6, UR22, UR55 ;  /* 0x00000016063772a4 */ /* 0x000fe4000f8e0237 */
[----:B------:R-:W-:-:S12]  /*2d00*/  UIMAD UR56, UR4, UR10, UR56 ;  /* 0x0000000a043872a4 */ /* 0x000fd8000f8e0238 */
.L_x_45:
[----:B------:R-:W-:Y:S01]  /*2d10*/  VIADD R11, R11, 0x1 ;  /* 0x000000010b0b7836 */ /* 0x000fe20000000000 */
[----:B------:R-:W-:Y:S02]  /*2d20*/  R2UR UR5, R145 ;  /* 0x00000000910572ca */ /* 0x000fe400000e0000 */
[----:B------:R-:W-:Y:S02]  /*2d30*/  R2UR UR4, R144 ;  /* 0x00000000900472ca */ /* 0x000fe400000e0000 */
[C---:B------:R-:W-:Y:S02]  /*2d40*/  ISETP.NE.AND P0, PT, R11.reuse, 0x2, PT ;  /* 0x000000020b00780c */ /* 0x040fe40003f05270 */
[----:B------:R-:W-:Y:S02]  /*2d50*/  PLOP3.LUT P2, PT, PT, PT, PT, 0x80, 0x8 ;  /* 0x000000000008781c */ /* 0x000fe40003f4f070 */
[----:B-1----:R-:W-:Y:S02]  /*2d60*/  SEL R0, RZ, 0x1, P0 ;  /* 0x00000001ff007807 */ /* 0x002fe40000000000 */
[----:B------:R-:W-:-:S02]  /*2d70*/  SEL R11, R11, RZ, P0 ;  /* 0x000000ff0b0b7207 */ /* 0x000fc40000000000 */
[----:B------:R-:W-:Y:S01]  /*2d80*/  LOP3.LUT R10, R10, R0, RZ, 0x3c, !PT ;  /* 0x000000000a0a7212 */ /* 0x000fe200078e3cff */
[----:B------:R-:W-:Y:S02]  /*2d90*/  UIADD3 UR20, UPT, UPT, UR56, UR5, URZ ;  /* 0x0000000538147290 */ /* 0x000fe4000fffe0ff */
[----:B------:R-:W-:Y:S01]  /*2da0*/  UIADD3 UR16, UPT, UPT, UR55, UR4, URZ ;  /* 0x0000000437107290 */ /* 0x000fe2000fffe0ff */
[----:B------:R-:W-:Y:S11]  /*2db0*/  BRA.U UP1, `(.L_x_46) ;  /* 0xffffffed017c7547 */ /* 0x000ff6000b83ffff */
[----:B------:R-:W-:Y:S01]  /*2dc0*/  UIADD3 UR7, UPT, UPT, UR7, 0x20, URZ ;  /* 0x0000002007077890 */ /* 0x000fe2000fffe0ff */
[----:B------:R-:W-:-:S03]  /*2dd0*/  SHF.L.U32 R2, R12, 0x1f, RZ ;  /* 0x0000001f0c027819 */ /* 0x000fc600000006ff */
[----:B------:R-:W-:-:S09]  /*2de0*/  ULEA UR4, UR14, UR7, 0x3 ;  /* 0x000000070e047291 */ /* 0x000fd2000f8e18ff */
[----:B------:R-:W1:Y:S02]  /*2df0*/  SYNCS.PHASECHK.TRANS64.TRYWAIT P0, [UR4], R2 ;  /* 0x00000002ff0075a7 */ /* 0x000e640008001104 */
[----:B-1----:R-:W-:Y:S05]  /*2e00*/  @!P0 BRA `(.L_x_47) ;  /* 0x00000098003c8947 */ /* 0x002fea0003800000 */
.L_x_156:
[----:B------:R-:W-:-:S04]  /*2e10*/  UIADD3 UR4, UPT, UPT, UR14, 0x1, URZ ;  /* 0x000000010e047890 */ /* 0x000fc8000fffe0ff */
[----:B------:R-:W-:-:S04]  /*2e20*/  UISETP.NE.AND UP0, UPT, UR4, 0x4, UPT ;  /* 0x000000040400788c */ /* 0x000fc8000bf05270 */
[----:B------:R-:W-:Y:S02]  /*2e30*/  USEL UR6, URZ, 0x1, UP0 ;  /* 0x00000001ff067887 */ /* 0x000fe40008000000 */
[----:B------:R-:W-:-:S04]  /*2e40*/  USEL UR4, UR4, URZ, UP0 ;  /* 0x000000ff04047287 */ /* 0x000fc80008000000 */
[----:B------:R-:W-:Y:S01]  /*2e50*/  ULEA UR5, UR4, UR7, 0x3 ;  /* 0x0000000704057291 */ /* 0x000fe2000f8e18ff */
[----:B-1----:R-:W-:-:S04]  /*2e60*/  LOP3.LUT R2, R12, UR6, RZ, 0x3c, !PT ;  /* 0x000000060c027c12 */ /* 0x002fc8000f8e3cff */
[----:B------:R-:W-:-:S04]  /*2e70*/  SHF.L.U32 R3, R2, 0x1f, RZ ;  /* 0x0000001f02037819 */ /* 0x000fc800000006ff */
[----:B------:R-:W1:Y:S02]  /*2e80*/  SYNCS.PHASECHK.TRANS64.TRYWAIT P0, [UR5], R3 ;  /* 0x00000003ff0075a7 */ /* 0x000e640008001105 */
[----:B-1----:R-:W-:Y:S05]  /*2e90*/  @!P0 BRA `(.L_x_48) ;  /* 0x0000009800308947 */ /* 0x002fea0003800000 */
.L_x_158:
[----:B------:R-:W-:-:S04]  /*2ea0*/  UIADD3 UR4, UPT, UPT, UR4, 0x1, URZ ;  /* 0x0000000104047890 */ /* 0x000fc8000fffe0ff */
[----:B------:R-:W-:-:S04]  /*2eb0*/  UISETP.NE.AND UP0, UPT, UR4, 0x4, UPT ;  /* 0x000000040400788c */ /* 0x000fc8000bf05270 */
[----:B------:R-:W-:Y:S02]  /*2ec0*/  USEL UR6, URZ, 0x1, UP0 ;  /* 0x00000001ff067887 */ /* 0x000fe40008000000 */
[----:B------:R-:W-:-:S04]  /*2ed0*/  USEL UR4, UR4, URZ, UP0 ;  /* 0x000000ff04047287 */ /* 0x000fc80008000000 */
[----:B------:R-:W-:Y:S01]  /*2ee0*/  ULEA UR5, UR4, UR7, 0x3 ;  /* 0x0000000704057291 */ /* 0x000fe2000f8e18ff */
[----:B------:R-:W-:-:S04]  /*2ef0*/  LOP3.LUT R2, R2, UR6, RZ, 0x3c, !PT ;  /* 0x0000000602027c12 */ /* 0x000fc8000f8e3cff */
[----:B-1----:R-:W-:-:S04]  /*2f00*/  SHF.L.U32 R3, R2, 0x1f, RZ ;  /* 0x0000001f02037819 */ /* 0x002fc800000006ff */
[----:B------:R-:W1:Y:S02]  /*2f10*/  SYNCS.PHASECHK.TRANS64.TRYWAIT P0, [UR5], R3 ;  /* 0x00000003ff0075a7 */ /* 0x000e640008001105 */
[----:B-1----:R-:W-:Y:S05]  /*2f20*/  @!P0 BRA `(.L_x_49) ;  /* 0x0000009800248947 */ /* 0x002fea0003800000 */
.L_x_160:
[----:B------:R-:W-:-:S04]  /*2f30*/  UIADD3 UR4, UPT, UPT, UR4, 0x1, URZ ;  /* 0x0000000104047890 */ /* 0x000fc8000fffe0ff */
[----:B------:R-:W-:-:S04]  /*2f40*/  UISETP.NE.AND UP0, UPT, UR4, 0x4, UPT ;  /* 0x000000040400788c */ /* 0x000fc8000bf05270 */
[----:B------:R-:W-:Y:S02]  /*2f50*/  USEL UR5, URZ, 0x1, UP0 ;  /* 0x00000001ff057887 */ /* 0x000fe40008000000 */
[----:B------:R-:W-:-:S04]  /*2f60*/  USEL UR4, UR4, URZ, UP0 ;  /* 0x000000ff04047287 */ /* 0x000fc80008000000 */
[----:B------:R-:W-:Y:S01]  /*2f70*/  ULEA UR4, UR4, UR7, 0x3 ;  /* 0x0000000704047291 */ /* 0x000fe2000f8e18ff */
[----:B------:R-:W-:-:S04]  /*2f80*/  LOP3.LUT R2, R2, UR5, RZ, 0x3c, !PT ;  /* 0x0000000502027c12 */ /* 0x000fc8000f8e3cff */
[----:B------:R-:W-:Y:S01]  /*2f90*/  SHF.L.U32 R2, R2, 0x1f, RZ ;  /* 0x0000001f02027819 */ /* 0x000fe200000006ff */
[----:B-1----:R-:W-:-:S07]  /*2fa0*/  IMAD.U32 R0, RZ, RZ, UR4 ;  /* 0x00000004ff007e24 */ /* 0x002fce000f8e00ff */
.L_x_50:
[----:B-1----:R1:W2:Y:S02]  /*2fb0*/  SYNCS.PHASECHK.TRANS64.TRYWAIT P0, [R0+URZ], R2 ;  /* 0x00000002000075a7 */ /* 0x0022a400080011ff */
[----:B--2---:R-:W-:Y:S05]  /*2fc0*/  @!P0 NANOSLEEP.SYNCS 0x989680 ;  /* 0x009896800000895d */ /* 0x004fea0003900000 */
[----:B------:R-:W2:Y:S02]  /*2fd0*/  @!P0 SYNCS.PHASECHK.TRANS64 P0, [R0+URZ], R2 ;  /* 0x00000002000085a7 */ /* 0x000ea400080010ff */
[----:B--2---:R-:W-:Y:S05]  /*2fe0*/  @P0 EXIT ;  /* 0x000000000000094d */ /* 0x004fea0003800000 */
[----:B------:R-:W-:Y:S05]  /*2ff0*/  BRA `(.L_x_50) ;  /* 0xfffffffc00ec7947 */ /* 0x000fea000383ffff */
.L_x_22:
[----:B------:R-:W1:Y:S02]  /*3000*/  S2UR UR4, SR_CgaCtaId ;  /* 0x00000000000479c3 */ /* 0x000e640000008800 */
[----:B-1----:R-:W-:-:S04]  /*3010*/  UISETP.NE.AND UP0, UPT, UR4, URZ, UPT ;  /* 0x000000ff0400728c */ /* 0x002fc8000bf05270 */
[----:B------:R-:W-:-:S09]  /*3020*/  UISETP.NE.OR UP0, UPT, UR17, 0x1, UP0 ;  /* 0x000000011100788c */ /* 0x000fd20008705670 */
[----:B------:R-:W-:Y:S05]  /*3030*/  BRA.U UP0, `(.L_x_51) ;  /* 0x00000005004c7547 */ /* 0x000fea000b800000 */
[----:B------:R-:W1:Y:S01]  /*3040*/  S2UR UR5, SR_CgaCtaId ;  /* 0x00000000000579c3 */ /* 0x000e620000008800 */
[----:B------:R-:W-:Y:S01]  /*3050*/  UMOV UR4, 0x400 ;  /* 0x0000040000047882 */ /* 0x000fe20000000000 */
[----:B------:R-:W-:Y:S01]  /*3060*/  ISETP.GE.U32.AND P2, PT, R0, 0x8, PT ;  /* 0x000000080000780c */ /* 0x000fe20003f46070 */
[----:B------:R-:W-:Y:S01]  /*3070*/  IMAD.MOV.U32 R12, RZ, RZ, 0x1 ;  /* 0x00000001ff0c7424 */ /* 0x000fe200078e00ff */
[----:B------:R-:W-:Y:S02]  /*3080*/  CS2R R10, SRZ ;  /* 0x00000000000a7805 */ /* 0x000fe4000001ff00 */
[----:B------:R-:W-:Y:S01]  /*3090*/  CS2R R8, SRZ ;  /* 0x0000000000087805 */ /* 0x000fe2000001ff00 */
[----:B-1----:R-:W-:-:S03]  /*30a0*/  ULEA UR6, UR5, UR4, 0x18 ;  /* 0x0000000405067291 */ /* 0x002fc6000f8ec0ff */
[----:B------:R-:W-:-:S09]  /*30b0*/  UMOV UR5, URZ ;  /* 0x000000ff00057c82 */ /* 0x000fd20008000000 */
.L_x_55:
[----:B------:R-:W-:Y:S02]  /*30c0*/  LEA R2, R8, UR6, 0x3 ;  /* 0x0000000608027c11 */ /* 0x000fe4000f8e18ff */
[----:B------:R-:W-:-:S03]  /*30d0*/  SHF.L.U32 R4, R9, 0x1f, RZ ;  /* 0x0000001f09047819 */ /* 0x000fc600000006ff */
[----:B------:R-:W-:Y:S01]  /*30e0*/  VIADD R5, R2, 0xd0 ;  /* 0x000000d002057836 */ /* 0x000fe20000000000 */
[----:B------:R-:W1:Y:S02]  /*30f0*/  SYNCS.PHASECHK.TRANS64.TRYWAIT P0, [R2+URZ+0xc0], R4 ;  /* 0x0000c004020075a7 */ /* 0x000e6400080011ff */
[----:B-1----:R-:W-:Y:S05]  /*3100*/  @!P0 BRA `(.L_x_52) ;  /* 0x0000009400c48947 */ /* 0x002fea0003800000 */
.L_x_161:
[----:B------:R-:W-:Y:S01]  /*3110*/  ULEA UR4, UR5, UR6, 0x3 ;  /* 0x0000000605047291 */ /* 0x000fe2000f8e18ff */
[----:B-1----:R-:W-:Y:S01]  /*3120*/  PRMT R2, RZ, 0x654, R5 ;  /* 0x00000654ff027816 */ /* 0x002fe20000000005 */
[----:B------:R-:W-:Y:S01]  /*3130*/  @!P2 IMAD.MOV.U32 R4, RZ, RZ, 0x10 ;  /* 0x00000010ff04a424 */ /* 0x000fe200078e00ff */
[----:B------:R-:W-:Y:S01]  /*3140*/  SHF.L.U32 R5, R12, 0x1f, RZ ;  /* 0x0000001f0c057819 */ /* 0x000fe200000006ff */
[----:B------:R-:W-:Y:S01]  /*3150*/  UIADD3 UR7, UPT, UPT, UR4, 0x90, URZ ;  /* 0x0000009004077890 */ /* 0x000fe2000fffe0ff */
[----:B------:R1:W-:Y:S05]  /*3160*/  SYNCS.ARRIVE.TRANS64.RED.A1T0 RZ, [R2+URZ], RZ ;  /* 0x000000ff02ff79a7 */ /* 0x0003ea00081004ff */
[----:B------:R-:W-:Y:S01]  /*3170*/  IMAD.U32 R6, RZ, RZ, UR7 ;  /* 0x00000007ff067e24 */ /* 0x000fe2000f8e00ff */
[----:B------:R-:W2:Y:S04]  /*3180*/  SYNCS.PHASECHK.TRANS64.TRYWAIT P0, [UR4+0xa0], R5 ;  /* 0x0000a005ff0075a7 */ /* 0x000ea80008001104 */
[----:B------:R-:W-:Y:S01]  /*3190*/  PRMT R6, R0, 0x654, R6 ;  /* 0x0000065400067816 */ /* 0x000fe20000000006 */
[----:B-12---:R-:W-:Y:S06]  /*31a0*/  @!P0 BRA `(.L_x_53) ;  /* 0x0000009400b08947 */ /* 0x006fec0003800000 */
.L_x_163:
[----:B------:R-:W-:Y:S01]  /*31b0*/  ULEA UR8, UR5, UR6, 0x4 ;  /* 0x0000000605087291 */ /* 0x000fe2000f8e20ff */
[----:B------:R-:W-:Y:S01]  /*31c0*/  SEL R3, R6, R3, !P2 ;  /* 0x0000000306037207 */ /* 0x000fe20005000000 */
[----:B------:R-:W-:Y:S01]  /*31d0*/  UIADD3 UR9, UPT, UPT, UR4, 0x90, URZ ;  /* 0x0000009004097890 */ /* 0x000fe2000fffe0ff */
[----:B-1----:R-:W-:Y:S01]  /*31e0*/  LEA R2, R11, UR6, 0x3 ;  /* 0x000000060b027c11 */ /* 0x002fe2000f8e18ff */
[----:B------:R-:W-:Y:S01]  /*31f0*/  UIADD3 UR8, UPT, UPT, UR8, 0xf0, URZ ;  /* 0x000000f008087890 */ /* 0x000fe2000fffe0ff */
[----:B------:R1:W-:Y:S01]  /*3200*/  @!P2 SYNCS.ARRIVE.TRANS64.RED RZ, [R3+URZ], R4 ;  /* 0x0000000403ffa9a7 */ /* 0x0003e200080004ff */
[----:B------:R-:W-:Y:S01]  /*3210*/  UIADD3 UR4, UPT, UPT, UR5, 0x1, URZ ;  /* 0x0000000105047890 */ /* 0x000fe2000fffe0ff */
[----:B------:R-:W-:-:S03]  /*3220*/  VIADD R8, R8, 0x1 ;  /* 0x0000000108087836 */ /* 0x000fc60000000000 */
[----:B------:R-:W-:Y:S02]  /*3230*/  UISETP.NE.AND UP0, UPT, UR4, 0x2, UPT ;  /* 0x000000020400788c */ /* 0x000fe4000bf05270 */
[----:B------:R-:W-:Y:S01]  /*3240*/  ISETP.NE.AND P0, PT, R8, 0x2, PT ;  /* 0x000000020800780c */ /* 0x000fe20003f05270 */
[----:B------:R-:W-:Y:S06]  /*3250*/  UGETNEXTWORKID.BROADCAST [UR8], [UR9] ;  /* 0x00000000080073ca */ /* 0x000fec0008000100 */
[----:B------:R-:W-:Y:S02]  /*3260*/  USEL UR7, URZ, 0x1, UP0 ;  /* 0x00000001ff077887 */ /* 0x000fe40008000000 */
[----:B------:R-:W-:-:S04]  /*3270*/  USEL UR5, UR4, URZ, UP0 ;  /* 0x000000ff04057287 */ /* 0x000fc80008000000 */
[----:B------:R-:W-:Y:S02]  /*3280*/  LOP3.LUT R12, R12, UR7, RZ, 0x3c, !PT ;  /* 0x000000070c0c7c12 */ /* 0x000fe4000f8e3cff */
[----:B-1----:R-:W-:-:S04]  /*3290*/  SHF.L.U32 R4, R10, 0x1f, RZ ;  /* 0x0000001f0a047819 */ /* 0x002fc800000006ff */
[----:B------:R-:W1:Y:S02]  /*32a0*/  SYNCS.PHASECHK.TRANS64.TRYWAIT P1, [R2+URZ+0x90], R4 ;  /* 0x00009004020075a7 */ /* 0x000e6400080211ff */
[----:B-1----:R-:W-:Y:S05]  /*32b0*/  @!P1 BRA `(.L_x_54) ;  /* 0x0000009400849947 */ /* 0x002fea0003800000 */
.L_x_164:
[C---:B-1----:R-:W-:Y:S01]  /*32c0*/  LEA R4, R11.reuse, UR6, 0x4 ;  /* 0x000000060b047c11 */ /* 0x042fe2000f8e20ff */
[----:B------:R-:W-:Y:S01]  /*32d0*/  VIADD R2, R2, 0xa0 ;  /* 0x000000a002027836 */ /* 0x000fe20000000000 */
[----:B------:R-:W-:Y:S01]  /*32e0*/  SEL R8, R8, RZ, P0 ;  /* 0x000000ff08087207 */ /* 0x000fe20000000000 */
[----:B------:R-:W-:-:S03]  /*32f0*/  VIADD R11, R11, 0x1 ;  /* 0x000000010b0b7836 */ /* 0x000fc60000000000 */
[----:B------:R-:W1:Y:S01]  /*3300*/  LDS.128 R4, [R4+0xf0] ;  /* 0x0000f00004047984 */ /* 0x000e620000000c00 */
[----:B------:R-:W-:Y:S02]  /*3310*/  PRMT R2, RZ, 0x654, R2 ;  /* 0x00000654ff027816 */ /* 0x000fe40000000002 */
[C---:B------:R-:W-:Y:S01]  /*3320*/  ISETP.NE.AND P1, PT, R11.reuse, 0x2, PT ;  /* 0x000000020b00780c */ /* 0x040fe20003f25270 */
[----:B------:R-:W-:Y:S01]  /*3330*/  @!PT LDS RZ, [RZ] ;  /* 0x00000000fffff984 */ /* 0x000fe20000000800 */
[----:B------:R-:W-:Y:S01]  /*3340*/  @!PT LDS RZ, [RZ] ;  /* 0x00000000fffff984 */ /* 0x000fe20000000800 */
[----:B------:R-:W-:Y:S01]  /*3350*/  @!PT LDS RZ, [RZ] ;  /* 0x00000000fffff984 */ /* 0x000fe20000000800 */
[----:B------:R-:W-:Y:S01]  /*3360*/  @!PT LDS RZ, [RZ] ;  /* 0x00000000fffff984 */ /* 0x000fe20000000800 */
[----:B------:R2:W-:Y:S06]  /*3370*/  MEMBAR.ALL.CTA ;  /* 0x0000000000007992 */ /* 0x0005ec0000008000 */
[----:B--2---:R-:W2:Y:S01]  /*3380*/  FENCE.VIEW.ASYNC.S ;  /* 0x00000000000073c6 */ /* 0x004ea20000000000 */
[----:B------:R-:W-:Y:S01]  /*3390*/  SEL R11, R11, RZ, P1 ;  /* 0x000000ff0b0b7207 */ /* 0x000fe20000800000 */
[----:B--2---:R2:W-:Y:S01]  /*33a0*/  SYNCS.ARRIVE.TRANS64.RED.A1T0 RZ, [R2+URZ], RZ ;  /* 0x000000ff02ff79a7 */ /* 0x0045e200081004ff */
[----:B-1----:R-:W-:-:S02]  /*33b0*/  LOP3.LUT P3, RZ, R6, 0x1, RZ, 0xc0, !PT ;  /* 0x0000000106ff7812 */ /* 0x002fc4000786c0ff */
[----:B------:R-:W-:-:S04]  /*33c0*/  SEL R4, RZ, 0x1, P1 ;  /* 0x00000001ff047807 */ /* 0x000fc80000800000 */
[----:B------:R-:W-:Y:S02]  /*33d0*/  LOP3.LUT R10, R10, R4, RZ, 0x3c, !PT ;  /* 0x000000040a0a7212 */ /* 0x000fe400078e3cff */
[----:B--2---:R-:W-:-:S04]  /*33e0*/  SEL R2, RZ, 0x1, P0 ;  /* 0x00000001ff027807 */ /* 0x004fc80000000000 */
[----:B------:R-:W-:Y:S01]  /*33f0*/  LOP3.LUT R9, R9, R2, RZ, 0x3c, !PT ;  /* 0x0000000209097212 */ /* 0x000fe200078e3cff */
[----:B------:R-:W-:Y:S06]  /*3400*/  @P3 BRA `(.L_x_55) ;  /* 0xfffffffc002c3947 */ /* 0x000fec000383ffff */
[----:B------:R-:W-:Y:S01]  /*3410*/  ULEA UR4, UR5, UR6, 0x3 ;  /* 0x0000000605047291 */ /* 0x000fe2000f8e18ff */
[----:B------:R-:W-:-:S08]  /*3420*/  SHF.L.U32 R2, R12, 0x1f, RZ ;  /* 0x0000001f0c027819 */ /* 0x000fd000000006ff */
[----:B------:R-:W1:Y:S02]  /*3430*/  SYNCS.PHASECHK.TRANS64 P0, [UR4+0xa0], R2 ;  /* 0x0000a002ff0075a7 */ /* 0x000e640008001004 */
[----:B-1----:R-:W-:Y:S05]  /*3440*/  @P0 BRA `(.L_x_56) ;  /* 0x0000000000080947 */ /* 0x002fea0003800000 */
[----:B------:R-:W1:Y:S02]  /*3450*/  SYNCS.PHASECHK.TRANS64.TRYWAIT P0, [UR4+0xa0], R2 ;  /* 0x0000a002ff0075a7 */ /* 0x000e640008001104 */
[----:B-1----:R-:W-:Y:S05]  /*3460*/  @!P0 BRA `(.L_x_57) ;  /* 0x00000094002c8947 */ /* 0x002fea0003800000 */
.L_x_56:
[----:B------:R-:W-:-:S04]  /*3470*/  UIADD3 UR7, UPT, UPT, UR5, 0x1, URZ ;  /* 0x0000000105077890 */ /* 0x000fc8000fffe0ff */
[----:B------:R-:W-:-:S04]  /*3480*/  UISETP.NE.AND UP0, UPT, UR7, 0x2, UPT ;  /* 0x000000020700788c */ /* 0x000fc8000bf05270 */
[----:B------:R-:W-:Y:S02]  /*3490*/  USEL UR8, URZ, 0x1, UP0 ;  /* 0x00000001ff087887 */ /* 0x000fe40008000000 */
[----:B------:R-:W-:-:S04]  /*34a0*/  USEL UR7, UR7, URZ, UP0 ;  /* 0x000000ff07077287 */ /* 0x000fc80008000000 */
[----:B------:R-:W-:Y:S01]  /*34b0*/  ULEA UR7, UR7, UR6, 0x3 ;  /* 0x0000000607077291 */ /* 0x000fe2000f8e18ff */
[----:B-1----:R-:W-:-:S04]  /*34c0*/  LOP3.LUT R2, R12, UR8, RZ, 0x3c, !PT ;  /* 0x000000080c027c12 */ /* 0x002fc8000f8e3cff */
[----:B------:R-:W-:-:S04]  /*34d0*/  SHF.L.U32 R0, R2, 0x1f, RZ ;  /* 0x0000001f02007819 */ /* 0x000fc800000006ff */
[----:B------:R-:W1:Y:S02]  /*34e0*/  SYNCS.PHASECHK.TRANS64 P0, [UR7+0xa0], R0 ;  /* 0x0000a000ff0075a7 */ /* 0x000e640008001007 */
[----:B-1----:R-:W-:Y:S05]  /*34f0*/  @P0 EXIT ;  /* 0x000000000000094d */ /* 0x002fea0003800000 */
[----:B------:R-:W-:Y:S02]  /*3500*/  SHF.L.U32 R2, R2, 0x1f, RZ ;  /* 0x0000001f02027819 */ /* 0x000fe400000006ff */
[----:B------:R-:W-:-:S07]  /*3510*/  MOV R0, UR7 ;  /* 0x0000000700007c02 */ /* 0x000fce0008000f00 */
.L_x_58:
[----:B-1----:R1:W2:Y:S02]  /*3520*/  SYNCS.PHASECHK.TRANS64.TRYWAIT P0, [R0+URZ+0xa0], R2 ;  /* 0x0000a002000075a7 */ /* 0x0022a400080011ff */
[----:B--2---:R-:W-:Y:S05]  /*3530*/  @!P0 NANOSLEEP.SYNCS 0x989680 ;  /* 0x009896800000895d */ /* 0x004fea0003900000 */
[----:B------:R-:W2:Y:S02]  /*3540*/  @!P0 SYNCS.PHASECHK.TRANS64 P0, [R0+URZ+0xa0], R2 ;  /* 0x0000a002000085a7 */ /* 0x000ea400080010ff */
[----:B--2---:R-:W-:Y:S05]  /*3550*/  @P0 EXIT ;  /* 0x000000000000094d */ /* 0x004fea0003800000 */
[----:B------:R-:W-:Y:S05]  /*3560*/  BRA `(.L_x_58) ;  /* 0xfffffffc00ec7947 */ /* 0x000fea000383ffff */
.L_x_51:
[----:B------:R-:W-:Y:S05]  /*3570*/  BRA.U UP5, `(.L_x_59) ;  /* 0x0000001505c87547 */ /* 0x000fea000b800000 */
[----:B------:R-:W1:Y:S01]  /*3580*/  S2UR UR7, SR_CgaCtaId ;  /* 0x00000000000779c3 */ /* 0x000e620000008800 */
[----:B------:R-:W-:Y:S01]  /*3590*/  UMOV UR4, 0x40 ;  /* 0x0000004000047882 */ /* 0x000fe20000000000 */
[----:B------:R-:W-:Y:S01]  /*35a0*/  NOP ;  /* 0x0000000000007918 */ /* 0x000fe20000000000 */
[----:B------:R-:W-:Y:S01]  /*35b0*/  UMOV UR6, 0x400 ;  /* 0x0000040000067882 */ /* 0x000fe20000000000 */
[----:B-1----:R-:W-:Y:S02]  /*35c0*/  ULEA UR5, UR7, UR4, 0x18 ;  /* 0x0000000407057291 */ /* 0x002fe4000f8ec0ff */
[----:B------:R-:W-:-:S07]  /*35d0*/  ULEA UR6, UR7, UR6, 0x18 ;  /* 0x0000000607067291 */ /* 0x000fce000f8ec0ff */
[----:B------:R-:W1:Y:S02]  /*35e0*/  LDS.U8 R0, [UR5+0x1c] ;  /* 0x00001c05ff007984 */ /* 0x000e640008000000 */
[----:B-1----:R-:W-:-:S13]  /*35f0*/  ISETP.NE.AND P0, PT, R0, RZ, PT ;  /* 0x000000ff0000720c */ /* 0x002fda0003f05270 */
[----:B------:R-:W-:Y:S05]  /*3600*/  @P0 BRA `(.L_x_60) ;  /* 0x0000000400100947 */ /* 0x000fea0003800000 */
[----:B------:R-:W1:Y:S01]  /*3610*/  S2UR UR4, SR_CgaCtaId ;  /* 0x00000000000479c3 */ /* 0x000e620000008800 */
[----:B------:R-:W-:Y:S02]  /*3620*/  UISETP.NE.U32.AND UP1, UPT, UR28, 0x1, UPT ;  /* 0x000000011c00788c */ /* 0x000fe4000bf25070 */
[----:B------:R-:W-:Y:S02]  /*3630*/  UIADD3 UR7, UPT, UPT, UR5, 0x8, URZ ;  /* 0x0000000805077890 */ /* 0x000fe4000fffe0ff */
[----:B-1----:R-:W-:-:S05]  /*3640*/  ULOP3.LUT UR8, UR4, 0x1, URZ, 0x3c, !UPT ;  /* 0x0000000104087892 */ /* 0x002fca000f8e3cff */
[----:B------:R-:W-:Y:S07]  /*3650*/  BRA.U !UP1, `(.L_x_61) ;  /* 0x00000001099c7547 */ /* 0x000fee000b800000 */
[----:B------:R-:W-:Y:S01]  /*3660*/  ELECT P0, URZ, PT ;  /* 0x0000000000ff782f */ /* 0x000fe20003800000 */
[----:B------:R-:W-:-:S12]  /*3670*/  BSSY B0, `(.L_x_61) ;  /* 0x0000025000007945 */ /* 0x000fd80003800000 */
[----:B------:R-:W-:Y:S05]  /*3680*/  @!P0 BRA `(.L_x_62) ;  /* 0x00000000008c8947 */ /* 0x000fea0003800000 */
[----:B------:R-:W-:-:S05]  /*3690*/  UMOV UR4, 0x10 ;  /* 0x0000001000047882 */ /* 0x000fca0000000000 */
[----:B------:R-:W-:Y:S04]  /*36a0*/  DEPBAR.LE SB1, 0x36 ;  /* 0x00009d800000791a */ /* 0x000fe80000000000 */
[----:B------:R-:W1:Y:S02]  /*36b0*/  UTCATOMSWS.2CTA.FIND_AND_SET.ALIGN UP0, UR4, UR4 ;  /* 0x00000004000475e3 */ /* 0x000e640008200800 */
[----:B-1----:R-:W-:Y:S01]  /*36c0*/  MOV R10, UR4 ;  /* 0x00000004000a7c02 */ /* 0x002fe20008000f00 */
[----:B------:R-:W-:Y:S06]  /*36d0*/  BRA.U UP0, `(.L_x_63) ;  /* 0x0000000100187547 */ /* 0x000fec000b800000 */
.L_x_64:
[----:B------:R-:W-:Y:S05]  /*36e0*/  NANOSLEEP 0x64 ;  /* 0x000000640000795d */ /* 0x000fea0003800000 */
[----:B------:R-:W-:-:S05]  /*36f0*/  UMOV UR4, 0x10 ;  /* 0x0000001000047882 */ /* 0x000fca0000000000 */
[----:B------:R-:W-:Y:S04]  /*3700*/  DEPBAR.LE SB1, 0x36 ;  /* 0x00009d800000791a */ /* 0x000fe80000000000 */
[----:B------:R-:W1:Y:S02]  /*3710*/  UTCATOMSWS.2CTA.FIND_AND_SET.ALIGN UP0, UR4, UR4 ;  /* 0x00000004000475e3 */ /* 0x000e640008200800 */
[----:B-1----:R-:W-:Y:S01]  /*3720*/  MOV R10, UR4 ;  /* 0x00000004000a7c02 */ /* 0x002fe20008000f00 */
[----:B------:R-:W-:Y:S05]  /*3730*/  BRA.U !UP0, `(.L_x_64) ;  /* 0xfffffffd08e87547 */ /* 0x000fea000b83ffff */
.L_x_63:
[----:B------:R-:W1:Y:S01]  /*3740*/  LDS R6, [UR5+0x10] ;  /* 0x00001005ff067984 */ /* 0x000e620008000800 */
[----:B------:R-:W-:Y:S01]  /*3750*/  IMAD.U32 R0, RZ, RZ, UR6 ;  /* 0x00000006ff007e24 */ /* 0x000fe2000f8e00ff */
[----:B------:R-:W-:-:S03]  /*3760*/  MOV R4, UR8 ;  /* 0x0000000800047c02 */ /* 0x000fc60008000f00 */
[----:B------:R-:W-:Y:S01]  /*3770*/  VIADD R0, R0, 0x110 ;  /* 0x0000011000007836 */ /* 0x000fe20000000000 */
[----:B-1----:R-:W-:-:S04]  /*3780*/  SHF.L.U32 R6, R6, 0x1f, RZ ;  /* 0x0000001f06067819 */ /* 0x002fc800000006ff */
[----:B------:R-:W1:Y:S02]  /*3790*/  SYNCS.PHASECHK.TRANS64.TRYWAIT P0, [UR5+0x8], R6 ;  /* 0x00000806ff0075a7 */ /* 0x000e640008001105 */
[----:B-1----:R-:W-:Y:S05]  /*37a0*/  @P0 BRA `(.L_x_65) ;  /* 0x0000000000080947 */ /* 0x002fea0003800000 */
[----:B------:R-:W1:Y:S02]  /*37b0*/  SYNCS.PHASECHK.TRANS64.TRYWAIT P0, [UR5+0x8], R6 ;  /* 0x00000806ff0075a7 */ /* 0x000e640008001105 */
[----:B-1----:R-:W-:Y:S05]  /*37c0*/  @!P0 BRA `(.L_x_66) ;  /* 0x00000090006c8947 */ /* 0x002fea0003800000 */
.L_x_65:
[----:B------:R-:W-:Y:S01]  /*37d0*/  PRMT R4, R4, 0x654, R0 ;  /* 0x0000065404047816 */ /* 0x000fe20000000000 */
[----:B------:R-:W-:Y:S01]  /*37e0*/  HFMA2 R0, -RZ, RZ, 0, 5.9604644775390625e-08 ;  /* 0x00000001ff007431 */ /* 0x000fe200000001ff */
[----:B------:R-:W-:Y:S01]  /*37f0*/  UPRMT UR4, UR8, 0x654, UR7 ;  /* 0x0000065408047896 */ /* 0x000fe20008000007 */
[----:B------:R-:W-:Y:S02]  /*3800*/  IMAD.MOV.U32 R8, RZ, RZ, 0xffff ;  /* 0x0000ffffff087424 */ /* 0x000fe400078e00ff */
[----:B-1----:R-:W-:Y:S02]  /*3810*/  IMAD.MOV.U32 R6, RZ, RZ, 0x4 ;  /* 0x00000004ff067424 */ /* 0x002fe400078e00ff */
[----:B------:R-:W-:Y:S01]  /*3820*/  IMAD.SHL.U32 R9, R10, 0x20, RZ ;  /* 0x000000200a097824 */ /* 0x000fe200078e00ff */
[----:B------:R-:W-:Y:S02]  /*3830*/  MOV R5, UR4 ;  /* 0x0000000400057c02 */ /* 0x000fe40008000f00 */
[-C--:B------:R-:W-:Y:S01]  /*3840*/  SHF.L.U32 R8, R8, R10.reuse, RZ ;  /* 0x0000000a08087219 */ /* 0x080fe200000006ff */
[----:B------:R1:W-:Y:S01]  /*3850*/  SYNCS.ARRIVE.TRANS64.RED RZ, [UR4], R6 ;  /* 0x00000006ffff79a7 */ /* 0x0003e20008000404 */
[----:B------:R-:W-:Y:S01]  /*3860*/  SHF.L.U32 R7, R0, R10, RZ ;  /* 0x0000000a00077219 */ /* 0x000fe200000006ff */
[----:B------:R1:W-:Y:S04]  /*3870*/  STS [UR6+0x110], R9 ;  /* 0x00011009ff007988 */ /* 0x0003e80008000806 */
[----:B------:R1:W-:Y:S04]  /*3880*/  STAS [R4.64], R10 ;  /* 0x0000000a04007dbd */ /* 0x0003e8000c0008ff */
[----:B------:R1:W-:Y:S04]  /*3890*/  ATOMS.OR RZ, [UR5+0x14], R8 ;  /* 0x00001408ffff798c */ /* 0x0003e8000b000005 */
[----:B------:R1:W-:Y:S04]  /*38a0*/  ATOMS.OR RZ, [UR5+0x18], R7 ;  /* 0x00001807ffff798c */ /* 0x0003e8000b000005 */
[----:B------:R1:W-:Y:S02]  /*38b0*/  ATOMS.XOR RZ, [UR5+0x10], R0 ;  /* 0x00001000ffff798c */ /* 0x0003e4000b800005 */
.L_x_62:
[----:B------:R-:W-:Y:S05]  /*38c0*/  BSYNC B0 ;  /* 0x0000000000007941 */ /* 0x000fea0003800000 */
.L_x_61:
[----:B------:R-:W-:Y:S05]  /*38d0*/  BRA.U UP1, `(.L_x_67) ;  /* 0x00000001016c7547 */ /* 0x000fea000b800000 */
[----:B------:R-:W-:-:S03]  /*38e0*/  UMOV UR4, 0xffffffff ;  /* 0xffffffff00047882 */ /* 0x000fc60000000000 */
[----:B------:R-:W-:Y:S05]  /*38f0*/  BRA.DIV UR4, `(.L_x_68) ;  /* 0x0000009204387947 */ /* 0x000fea000b800000 */
[----:B------:R-:W-:-:S13]  /*3900*/  ELECT P6, URZ, PT ;  /* 0x0000000000ff782f */ /* 0x000fda00038c0000 */
.L_x_168:
[----:B------:R-:W-:Y:S05]  /*3910*/  @!P6 BRA `(.L_x_67) ;  /* 0x00000000005ce947 */ /* 0x000fea0003800000 */
[----:B-1----:R-:W1:Y:S02]  /*3920*/  LDS R4, [UR5+0x10] ;  /* 0x00001005ff047984 */ /* 0x002e640008000800 */
[----:B-1----:R-:W-:-:S04]  /*3930*/  SHF.L.U32 R4, R4, 0x1f, RZ ;  /* 0x0000001f04047819 */ /* 0x002fc800000006ff */
[----:B------:R-:W1:Y:S02]  /*3940*/  SYNCS.PHASECHK.TRANS64.TRYWAIT P0, [UR5+0x8], R4 ;  /* 0x00000804ff0075a7 */ /* 0x000e640008001105 */
[----:B-1----:R-:W-:Y:S05]  /*3950*/  @P0 BRA `(.L_x_69) ;  /* 0x0000000000080947 */ /* 0x002fea0003800000 */
[----:B------:R-:W1:Y:S02]  /*3960*/  SYNCS.PHASECHK.TRANS64.TRYWAIT P0, [UR5+0x8], R4 ;  /* 0x00000804ff0075a7 */ /* 0x000e640008001105 */
[----:B-1----:R-:W-:Y:S05]  /*3970*/  @!P0 BRA `(.L_x_70) ;  /* 0x0000009000388947 */ /* 0x002fea0003800000 */
.L_x_69:
[----:B------:R-:W2:Y:S01]  /*3980*/  LDS R6, [UR6+0x110] ;  /* 0x00011006ff067984 */ /* 0x000ea20008000800 */
[----:B-1----:R-:W-:Y:S02]  /*3990*/  HFMA2 R0, -RZ, RZ, 0, 5.9604644775390625e-08 ;  /* 0x00000001ff007431 */ /* 0x002fe400000001ff */
[----:B------:R-:W-:Y:S01]  /*39a0*/  IMAD.MOV.U32 R4, RZ, RZ, 0xffff ;  /* 0x0000ffffff047424 */ /* 0x000fe200078e00ff */
[----:B------:R-:W-:Y:S01]  /*39b0*/  UPRMT UR4, UR8, 0x654, UR7 ;  /* 0x0000065408047896 */ /* 0x000fe20008000007 */
[----:B--2---:R-:W-:-:S03]  /*39c0*/  IMAD.SHL.U32 R5, R6, 0x20, RZ ;  /* 0x0000002006057824 */ /* 0x004fc600078e00ff */
[-C--:B------:R-:W-:Y:S02]  /*39d0*/  SHF.L.U32 R4, R4, R6.reuse, RZ ;  /* 0x0000000604047219 */ /* 0x080fe400000006ff */
[----:B------:R-:W-:Y:S01]  /*39e0*/  SHF.L.U32 R6, R0, R6, RZ ;  /* 0x0000000600067219 */ /* 0x000fe200000006ff */
[----:B------:R2:W-:Y:S04]  /*39f0*/  STS [UR6+0x110], R5 ;  /* 0x00011005ff007988 */ /* 0x0005e80008000806 */
[----:B------:R2:W-:Y:S04]  /*3a00*/  ATOMS.OR RZ, [UR5+0x14], R4 ;  /* 0x00001404ffff798c */ /* 0x0005e8000b000005 */
[----:B------:R2:W-:Y:S01]  /*3a10*/  ATOMS.OR RZ, [UR5+0x18], R6 ;  /* 0x00001806ffff798c */ /* 0x0005e2000b000005 */
[----:B------:R-:W-:Y:S03]  /*3a20*/  SYNCS.ARRIVE.TRANS64.RED.A1T0 RZ, [UR4], RZ ;  /* 0x000000ffffff79a7 */ /* 0x000fe60008100404 */
[----:B------:R2:W-:Y:S01]  /*3a30*/  ATOMS.XOR RZ, [UR5+0x10], R0 ;  /* 0x00001000ffff798c */ /* 0x0005e2000b800005 */
[----:B------:R-:W-:Y:S05]  /*3a40*/  BRA `(.L_x_67) ;  /* 0x0000000000107947 */ /* 0x000fea0003800000 */
.L_x_60:
[----:B------:R-:W-:Y:S02]  /*3a50*/  MOV R0, 0xffffffff ;  /* 0xffffffff00007802 */ /* 0x000fe40000000f00 */
[----:B------:R-:W-:-:S03]  /*3a60*/  MOV R4, 0x3a90 ;  /* 0x00003a9000047802 */ /* 0x000fc60000000f00 */
[----:B------:R1:W-:Y:S04]  /*3a70*/  STS [UR6+0x110], R0 ;  /* 0x00011000ff007988 */ /* 0x0003e80008000806 */
[----:B-1---5:R-:W-:Y:S05]  /*3a80*/  CALL.REL.NOINC `($__internal_1_$__cuda_sm10x_tcgen05_guardrail_trap_phase_invalid_during_alloc) ;  /* 0x0000009400e07944 */ /* 0x022fea0003c00000 */
.L_x_67:
[----:B------:R-:W-:Y:S05]  /*3a90*/  WARPSYNC.ALL ;  /* 0x0000000000007948 */ /* 0x000fea0003800000 */
[----:B------:R-:W3:Y:S01]  /*3aa0*/  S2UR UR4, SR_CgaCtaId ;  /* 0x00000000000479c3 */ /* 0x000ee20000008800 */
[----:B------:R-:W-:Y:S01]  /*3ab0*/  UMOV UR33, 0x400 ;  /* 0x0000040000217882 */ /* 0x000fe20000000000 */
[----:B------:R-:W-:-:S06]  /*3ac0*/  NOP ;  /* 0x0000000000007918 */ /* 0x000fcc0000000000 */
[----:B------:R-:W-:Y:S06]  /*3ad0*/  BAR.ARV 0x6, 0xa0 ;  /* 0x0182800000007b1d */ /* 0x000fec0000002000 */
[----:B------:R-:W4:Y:S01]  /*3ae0*/  LDCU UR12, c[0x0][0x38c] ;  /* 0x00007180ff0c77ac */ /* 0x000f220008000800 */
[----:B------:R-:W-:Y:S02]  /*3af0*/  LOP3.LUT R2, R2, 0xffff, RZ, 0xc0, !PT ;  /* 0x0000ffff02027812 */ /* 0x000fe400078ec0ff */
[----:B-1----:R-:W-:Y:S01]  /*3b00*/  CS2R R8, SRZ ;  /* 0x0000000000087805 */ /* 0x002fe2000001ff00 */
[----:B------:R-:W-:Y:S01]  /*3b10*/  UMOV UR54, 0x1 ;  /* 0x0000000100367882 */ /* 0x000fe20000000000 */
[----:B------:R-:W-:Y:S01]  /*3b20*/  R2UR UR64, R2 ;  /* 0x00000000024072ca */ /* 0x000fe200000e0000 */
[----:B------:R-:W-:Y:S01]  /*3b30*/  IMAD.MOV.U32 R2, RZ, RZ, RZ ;  /* 0x000000ffff027224 */ /* 0x000fe200078e00ff */
[----:B------:R-:W-:Y:S01]  /*3b40*/  UISETP.NE.AND UP3, UPT, UR28, URZ, UPT ;  /* 0x000000ff1c00728c */ /* 0x000fe2000bf65270 */
[----:B------:R-:W-:Y:S01]  /*3b50*/  UMOV UR60, URZ ;  /* 0x000000ff003c7c82 */ /* 0x000fe20008000000 */
[----:B---3--:R-:W-:Y:S01]  /*3b60*/  ULEA UR33, UR4, UR33, 0x18 ;  /* 0x0000002104217291 */ /* 0x008fe2000f8ec0ff */
[----:B------:R-:W-:-:S02]  /*3b70*/  UMOV UR58, URZ ;  /* 0x000000ff003a7c82 */ /* 0x000fc40008000000 */
[----:B------:R-:W-:Y:S01]  /*3b80*/  UMOV UR4, URZ ;  /* 0x000000ff00047c82 */ /* 0x000fe20008000000 */
[----:B------:R-:W-:Y:S02]  /*3b90*/  UIADD3 UR7, UPT, UPT, UR33, 0x10800, URZ ;  /* 0x0001080021077890 */ /* 0x000fe4000fffe0ff */
[----:B------:R-:W-:Y:S02]  /*3ba0*/  UIADD3 UR6, UPT, UPT, UR33, 0x20800, URZ ;  /* 0x0002080021067890 */ /* 0x000fe4000fffe0ff */
[----:B------:R-:W-:Y:S01]  /*3bb0*/  UIADD3 UR5, UPT, UPT, UR33, 0x30800, URZ ;  /* 0x0003080021057890 */ /* 0x000fe2000fffe0ff */
[----:B--2---:R-:W1:Y:S01]  /*3bc0*/  LDS R0, [UR33+0x110] ;  /* 0x00011021ff007984 */ /* 0x004e620008000800 */
[----:B------:R-:W-:Y:S02]  /*3bd0*/  UIADD3 UR8, UPT, UPT, UR33, 0x31000, URZ ;  /* 0x0003100021087890 */ /* 0x000fe4000fffe0ff */
[----:B----4-:R-:W-:Y:S02]  /*3be0*/  UIADD3 UR12, UPT, UPT, UR12, 0x7f, URZ ;  /* 0x0000007f0c0c7890 */ /* 0x010fe4000fffe0ff */
[----:B------:R-:W-:-:S02]  /*3bf0*/  USHF.R.U32.HI UR11, URZ, 0x4, UR7 ;  /* 0x00000004ff0b7899 */ /* 0x000fc40008011607 */
[----:B------:R-:W-:Y:S02]  /*3c00*/  USHF.R.U32.HI UR9, URZ, 0x4, UR6 ;  /* 0x00000004ff097899 */ /* 0x000fe40008011606 */
[----:B------:R-:W-:Y:S02]  /*3c10*/  USHF.R.U32.HI UR7, URZ, 0x4, UR5 ;  /* 0x00000004ff077899 */ /* 0x000fe40008011605 */
[----:B------:R-:W-:Y:S02]  /*3c20*/  USHF.R.U32.HI UR6, URZ, 0x4, UR8 ;  /* 0x00000004ff067899 */ /* 0x000fe40008011608 */
[----:B------:R-:W-:Y:S02]  /*3c30*/  USHF.R.S32.HI UR10, URZ, 0x1f, UR12 ;  /* 0x0000001fff0a7899 */ /* 0x000fe4000801140c */
[----:B------:R-:W-:Y:S02]  /*3c40*/  ULOP3.LUT UR9, UR9, 0x3fff, URZ, 0xc0, !UPT ;  /* 0x00003fff09097892 */ /* 0x000fe4000f8ec0ff */
[----:B------:R-:W-:-:S02]  /*3c50*/  ULOP3.LUT UR7, UR7, 0x3fff, URZ, 0xc0, !UPT ;  /* 0x00003fff07077892 */ /* 0x000fc4000f8ec0ff */
[----:B------:R-:W-:Y:S02]  /*3c60*/  ULOP3.LUT UR6, UR6, 0x3fff, URZ, 0xc0, !UPT ;  /* 0x00003fff06067892 */ /* 0x000fe4000f8ec0ff */
[----:B------:R-:W-:Y:S02]  /*3c70*/  ULEA.HI UR5, UR10, UR12, URZ, 0x7 ;  /* 0x0000000c0a057291 */ /* 0x000fe4000f8f38ff */
[----:B------:R-:W-:Y:S02]  /*3c80*/  ULOP3.LUT UR51, UR9, 0x10000, URZ, 0xfc, !UPT ;  /* 0x0001000009337892 */ /* 0x000fe4000f8efcff */
[----:B------:R-:W-:Y:S02]  /*3c90*/  ULOP3.LUT UR11, UR11, 0x3fff, URZ, 0xc0, !UPT ;  /* 0x00003fff0b0b7892 */ /* 0x000fe4000f8ec0ff */
[----:B------:R-:W-:Y:S02]  /*3ca0*/  ULOP3.LUT UR52, UR7, 0x10000, URZ, 0xfc, !UPT ;  /* 0x0001000007347892 */ /* 0x000fe4000f8efcff */
[----:B------:R-:W-:-:S02]  /*3cb0*/  ULOP3.LUT UR53, UR6, 0x10000, URZ, 0xfc, !UPT ;  /* 0x0001000006357892 */ /* 0x000fc4000f8efcff */
[----:B------:R-:W-:Y:S02]  /*3cc0*/  USHF.R.S32.HI UR55, URZ, 0x7, UR5 ;  /* 0x00000007ff377899 */ /* 0x000fe40008011405 */
[----:B------:R-:W-:Y:S02]  /*3cd0*/  ULOP3.LUT UR50, UR11, 0x10000, URZ, 0xfc, !UPT ;  /* 0x000100000b327892 */ /* 0x000fe4000f8efcff */
[----:B------:R-:W-:Y:S02]  /*3ce0*/  UIADD3 UR66, UPT, UPT, UR33, 0xb0, URZ ;  /* 0x000000b021427890 */ /* 0x000fe4000fffe0ff */
[----:B------:R-:W-:Y:S01]  /*3cf0*/  UIADD3 UR65, UPT, UPT, UR55, -0x1, URZ ;  /* 0xffffffff37417890 */ /* 0x000fe2000fffe0ff */
[----:B------:R-:W-:Y:S01]  /*3d00*/  UMOV UR56, URZ ;  /* 0x000000ff00387c82 */ /* 0x000fe20008000000 */
[----:B-1----:R-:W-:Y:S01]  /*3d10*/  R2UR UR31, R0 ;  /* 0x00000000001f72ca */ /* 0x002fe200000e0000 */
[----:B------:R-:W-:Y:S01]  /*3d20*/  UMOV UR40, URZ ;  /* 0x000000ff00287c82 */ /* 0x000fe20008000000 */
[----:B------:R-:W-:Y:S01]  /*3d30*/  UMOV UR38, URZ ;  /* 0x000000ff00267c82 */ /* 0x000fe20008000000 */
[----:B------:R-:W-:Y:S01]  /*3d40*/  UMOV UR36, URZ ;  /* 0x000000ff00247c82 */ /* 0x000fe20008000000 */
[----:B------:R-:W-:-:S09]  /*3d50*/  UMOV UR34, URZ ;  /* 0x000000ff00227c82 */ /* 0x000fd20008000000 */
[----:B------:R-:W-:Y:S02]  /*3d60*/  UIADD3 UR48, UPT, UPT, UR31, 0x1c0, URZ ;  /* 0x000001c01f307890 */ /* 0x000fe4000fffe0ff */
[----:B------:R-:W-:Y:S02]  /*3d70*/  UIADD3 UR49, UPT, UPT, UR31, 0x1c4, URZ ;  /* 0x000001c41f317890 */ /* 0x000fe4000fffe0ff */
[----:B------:R-:W-:Y:S02]  /*3d80*/  UIADD3 UR46, UPT, UPT, UR31, 0x400001c0, URZ ;  /* 0x400001c01f2e7890 */ /* 0x000fe4000fffe0ff */
[----:B------:R-:W-:Y:S02]  /*3d90*/  UIADD3 UR47, UPT, UPT, UR31, 0x400001c4, URZ ;  /* 0x400001c41f2f7890 */ /* 0x000fe4000fffe0ff */
[----:B------:R-:W-:Y:S02]  /*3da0*/  UIADD3 UR44, UPT, UPT, UR31, -0x7ffffe40, URZ ;  /* 0x800001c01f2c7890 */ /* 0x000fe4000fffe0ff */
[----:B------:R-:W-:-:S02]  /*3db0*/  UIADD3 UR45, UPT, UPT, UR31, -0x7ffffe3c, URZ ;  /* 0x800001c41f2d7890 */ /* 0x000fc4000fffe0ff */
[----:B------:R-:W-:Y:S02]  /*3dc0*/  UIADD3 UR42, UPT, UPT, UR31, -0x3ffffe40, URZ ;  /* 0xc00001c01f2a7890 */ /* 0x000fe4000fffe0ff */
[----:B------:R-:W-:Y:S02]  /*3dd0*/  UIADD3 UR43, UPT, UPT, UR31, -0x3ffffe3c, URZ ;  /* 0xc00001c41f2b7890 */ /* 0x000fe4000fffe0ff */
[----:B------:R-:W-:Y:S02]  /*3de0*/  USHF.R.U32.HI UR9, URZ, 0x11, UR48 ;  /* 0x00000011ff097899 */ /* 0x000fe40008011630 */
[----:B------:R-:W-:Y:S02]  /*3df0*/  USHF.R.U32.HI UR8, URZ, 0x1a, UR49 ;  /* 0x0000001aff087899 */ /* 0x000fe40008011631 */
[----:B------:R-:W-:Y:S02]  /*3e00*/  USHF.R.U32.HI UR7, URZ, 0x11, UR46 ;  /* 0x00000011ff077899 */ /* 0x000fe4000801162e */
[----:B------:R-:W-:-:S02]  /*3e10*/  USHF.R.U32.HI UR6, URZ, 0x1a, UR47 ;  /* 0x0000001aff067899 */ /* 0x000fc4000801162f */
[----:B------:R-:W-:Y:S02]  /*3e20*/  USHF.R.U32.HI UR5, URZ, 0x11, UR44 ;  /* 0x00000011ff057899 */ /* 0x000fe4000801162c */
[----:B------:R-:W-:Y:S02]  /*3e30*/  USHF.R.U32.HI UR10, URZ, 0x1a, UR45 ;  /* 0x0000001aff0a7899 */ /* 0x000fe4000801162d */
[----:B------:R-:W-:Y:S02]  /*3e40*/  USHF.R.U32.HI UR12, URZ, 0x11, UR42 ;  /* 0x00000011ff0c7899 */ /* 0x000fe4000801162a */
[----:B------:R-:W-:Y:S02]  /*3e50*/  USHF.R.U32.HI UR13, URZ, 0x1a, UR43 ;  /* 0x0000001aff0d7899 */ /* 0x000fe4000801162b */
[----:B------:R-:W-:Y:S02]  /*3e60*/  ULOP3.LUT UR14, UR9, 0x6000, URZ, 0xc0, !UPT ;  /* 0x00006000090e7892 */ /* 0x000fe4000f8ec0ff */
[----:B------:R-:W-:-:S02]  /*3e70*/  ULOP3.LUT UR62, UR8, 0x30, URZ, 0xc0, !UPT ;  /* 0x00000030083e7892 */ /* 0x000fc4000f8ec0ff */
[----:B------:R-:W-:Y:S02]  /*3e80*/  ULOP3.LUT UR11, UR7, 0x6000, URZ, 0xc0, !UPT ;  /* 0x00006000070b7892 */ /* 0x000fe4000f8ec0ff */
[----:B------:R-:W-:Y:S02]  /*3e90*/  ULOP3.LUT UR9, UR6, 0x30, URZ, 0xc0, !UPT ;  /* 0x0000003006097892 */ /* 0x000fe4000f8ec0ff */
[----:B------:R-:W-:Y:S02]  /*3ea0*/  ULOP3.LUT UR5, UR5, 0x6000, URZ, 0xc0, !UPT ;  /* 0x0000600005057892 */ /* 0x000fe4000f8ec0ff */
[----:B------:R-:W-:Y:S02]  /*3eb0*/  ULOP3.LUT UR8, UR10, 0x30, URZ, 0xc0, !UPT ;  /* 0x000000300a087892 */ /* 0x000fe4000f8ec0ff */
        /* <DEDUP_REMOVED lines=10> */
[----:B------:R-:W-:Y:S02]  /*3f60*/  UPRMT UR63, UR62, 0x5410, UR14 ;  /* 0x000054103e3f7896 */ /* 0x000fe4000800000e */
[----:B------:R-:W-:Y:S02]  /*3f70*/  UPRMT UR61, UR9, 0x5410, UR11 ;  /* 0x00005410093d7896 */ /* 0x000fe4000800000b */
[----:B------:R-:W-:Y:S02]  /*3f80*/  UPRMT UR59, UR8, 0x5410, UR5 ;  /* 0x00005410083b7896 */ /* 0x000fe40008000005 */
[----:B------:R-:W-:Y:S01]  /*3f90*/  UPRMT UR57, UR6, 0x5410, UR7 ;  /* 0x0000541006397896 */ /* 0x000fe20008000007 */
[----:B------:R-:W-:Y:S01]  /*3fa0*/  UMOV UR62, URZ ;  /* 0x000000ff003e7c82 */ /* 0x000fe20008000000 */
[----:B------:R-:W-:Y:S01]  /*3fb0*/  UMOV UR41, UR63 ;  /* 0x0000003f00297c82 */ /* 0x000fe20008000000 */
[----:B------:R-:W-:-:S02]  /*3fc0*/  UMOV UR39, UR61 ;  /* 0x0000003d00277c82 */ /* 0x000fc40008000000 */
[----:B------:R-:W-:Y:S02]  /*3fd0*/  UMOV UR37, UR59 ;  /* 0x0000003b00257c82 */ /* 0x000fe40008000000 */
[----:B------:R-:W-:-:S05]  /*3fe0*/  UMOV UR35, UR57 ;  /* 0x0000003900237c82 */ /* 0x000fca0008000000 */
.L_x_81:
[C---:B------:R-:W-:Y:S02]  /*3ff0*/  LEA R0, R9.reuse, UR33, 0x3 ;  /* 0x0000002109007c11 */ /* 0x040fe4000f8e18ff */
[----:B------:R-:W-:Y:S02]  /*4000*/  SHF.L.U32 R4, R8, 0x1f, RZ ;  /* 0x0000001f08047819 */ /* 0x000fe400000006ff */
[----:B------:R-:W-:Y:S02]  /*4010*/  LEA R5, R9, UR33, 0x4 ;  /* 0x0000002109057c11 */ /* 0x000fe4000f8e20ff */
[----:B------:R-:W1:Y:S02]  /*4020*/  SYNCS.PHASECHK.TRANS64.TRYWAIT P0, [R0+URZ+0x90], R4 ;  /* 0x00009004000075a7 */ /* 0x000e6400080011ff */
[----:B-12---:R-:W-:Y:S05]  /*4030*/  @!P0 BRA `(.L_x_71) ;  /* 0x0000008800a08947 */ /* 0x006fea0003800000 */
.L_x_169:
[----:B-1----:R-:W1:Y:S01]  /*4040*/  LDS.128 R4, [R5+0xf0] ;  /* 0x0000f00005047984 */ /* 0x002e620000000c00 */
[----:B------:R-:W-:Y:S02]  /*4050*/  VIADD R0, R0, 0xa0 ;  /* 0x000000a000007836 */ /* 0x000fe40000000000 */
[----:B------:R-:W-:Y:S01]  /*4060*/  VIADD R9, R9, 0x1 ;  /* 0x0000000109097836 */ /* 0x000fe20000000000 */
[----:B------:R-:W-:Y:S01]  /*4070*/  @!PT LDS RZ, [RZ] ;  /* 0x00000000fffff984 */ /* 0x000fe20000000800 */
[----:B------:R-:W-:Y:S01]  /*4080*/  @!PT LDS RZ, [RZ] ;  /* 0x00000000fffff984 */ /* 0x000fe20000000800 */
[----:B------:R-:W-:Y:S01]  /*4090*/  @!PT LDS RZ, [RZ] ;  /* 0x00000000fffff984 */ /* 0x000fe20000000800 */
[----:B------:R-:W-:Y:S01]  /*40a0*/  @!PT LDS RZ, [RZ] ;  /* 0x00000000fffff984 */ /* 0x000fe20000000800 */
[----:B------:R2:W-:Y:S06]  /*40b0*/  MEMBAR.ALL.CTA ;  /* 0x0000000000007992 */ /* 0x0005ec0000008000 */
[----:B--2---:R-:W2:Y:S01]  /*40c0*/  FENCE.VIEW.ASYNC.S ;  /* 0x00000000000073c6 */ /* 0x004ea20000000000 */
[----:B------:R-:W-:-:S04]  /*40d0*/  PRMT R0, RZ, 0x654, R0 ;  /* 0x00000654ff007816 */ /* 0x000fc80000000000 */
[----:B--2---:R2:W-:Y:S01]  /*40e0*/  SYNCS.ARRIVE.TRANS64.RED.A1T0 RZ, [R0+URZ], RZ ;  /* 0x000000ff00ff79a7 */ /* 0x0045e200081004ff */
[----:B-1----:R-:W-:Y:S01]  /*40f0*/  LOP3.LUT P2, RZ, R6, 0x1, RZ, 0xc0, !PT ;  /* 0x0000000106ff7812 */ /* 0x002fe2000784c0ff */
[----:B--2---:R-:W-:-:S12]  /*4100*/  BRA.U UP3, `(.L_x_72) ;  /* 0x0000000903107547 */ /* 0x004fd8000b800000 */
[----:B------:R-:W1:Y:S01]  /*4110*/  LDCU UR7, c[0x0][0x38c] ;  /* 0x00007180ff0777ac */ /* 0x000e620008000800 */
[----:B------:R-:W-:Y:S01]  /*4120*/  ULOP3.LUT UR29, UR54, 0x1, URZ, 0x3c, !UPT ;  /* 0x00000001361d7892 */ /* 0x000fe2000f8e3cff */
[----:B------:R-:W-:Y:S01]  /*4130*/  UMOV UR11, URZ ;  /* 0x000000ff000b7c82 */ /* 0x000fe20008000000 */
[----:B------:R-:W-:Y:S02]  /*4140*/  UMOV UR6, 0x1 ;  /* 0x0000000100067882 */ /* 0x000fe40000000000 */
[----:B------:R-:W-:Y:S01]  /*4150*/  UIMAD UR29, UR29, 0xc0, UR31 ;  /* 0x000000c01d1d78a4 */ /* 0x000fe2000f8e021f */
[----:B------:R-:W-:Y:S01]  /*4160*/  UMOV UR30, UR4 ;  /* 0x00000004001e7c82 */ /* 0x000fe20008000000 */
[----:B------:R-:W-:Y:S01]  /*4170*/  UMOV UR28, UR55 ;  /* 0x00000037001c7c82 */ /* 0x000fe20008000000 */
[----:B-1----:R-:W-:-:S09]  /*4180*/  UISETP.GE.AND UP0, UPT, UR7, 0x1, UPT ;  /* 0x000000010700788c */ /* 0x002fd2000bf06270 */
[----:B------:R-:W-:Y:S05]  /*4190*/  BRA.U !UP0, `(.L_x_73) ;  /* 0x0000000108ec7547 */ /* 0x000fea000b800000 */
[----:B------:R-:W-:Y:S01]  /*41a0*/  ULEA UR5, UR4, UR33, 0x3 ;  /* 0x0000002104057291 */ /* 0x000fe2000f8e18ff */
[----:B------:R-:W-:-:S08]  /*41b0*/  SHF.L.U32 R4, R2, 0x1f, RZ ;  /* 0x0000001f02047819 */ /* 0x000fd000000006ff */
[----:B------:R-:W1:Y:S02]  /*41c0*/  SYNCS.PHASECHK.TRANS64.TRYWAIT P0, [UR5], R4 ;  /* 0x00000004ff0075a7 */ /* 0x000e640008001105 */
[----:B-1----:R-:W-:Y:S05]  /*41d0*/  @P0 BRA `(.L_x_74) ;  /* 0x0000000000080947 */ /* 0x002fea0003800000 */
[----:B------:R-:W1:Y:S02]  /*41e0*/  SYNCS.PHASECHK.TRANS64.TRYWAIT P0, [UR5], R4 ;  /* 0x00000004ff0075a7 */ /* 0x000e640008001105 */
[----:B-1----:R-:W-:Y:S05]  /*41f0*/  @!P0 BRA `(.L_x_75) ;  /* 0x0000008800448947 */ /* 0x002fea0003800000 */
.L_x_74:
[----:B------:R-:W-:Y:S01]  /*4200*/  UISETP.GE.U32.AND UP1, UPT, UR7, 0x81, UPT ;  /* 0x000000810700788c */ /* 0x000fe2000bf26070 */
[----:B-1----:R-:W-:Y:S01]  /*4210*/  IMAD.U32 R0, RZ, RZ, UR54 ;  /* 0x00000036ff007e24 */ /* 0x002fe2000f8e00ff */
[----:B------:R-:W-:Y:S02]  /*4220*/  UIADD3 UR30, UPT, UPT, UR4, 0x1, URZ ;  /* 0x00000001041e7890 */ /* 0x000fe4000fffe0ff */
[----:B------:R-:W-:Y:S02]  /*4230*/  ULEA UR8, UR4, UR53, 0x6 ;  /* 0x0000003504087291 */ /* 0x000fe4000f8e30ff */
[----:B------:R-:W-:Y:S01]  /*4240*/  UISETP.NE.AND UP0, UPT, UR30, 0x4, UPT ;  /* 0x000000041e00788c */ /* 0x000fe2000bf05270 */
[----:B------:R-:W-:Y:S01]  /*4250*/  PLOP3.LUT P1, PT, PT, PT, UP1, 0x80, 0x8 ;  /* 0x000000000008781c */ /* 0x000fe20003f2f018 */
[----:B------:R-:W-:Y:S02]  /*4260*/  ULEA UR12, UR4, UR52, 0x5 ;  /* 0x00000034040c7291 */ /* 0x000fe4000f8e28ff */
[----:B------:R-:W-:-:S02]  /*4270*/  USEL UR6, URZ, 0x1, UP0 ;  /* 0x00000001ff067887 */ /* 0x000fc40008000000 */
[----:B------:R-:W-:Y:S02]  /*4280*/  USEL UR30, UR30, URZ, UP0 ;  /* 0x000000ff1e1e7287 */ /* 0x000fe40008000000 */
[----:B------:R-:W-:Y:S02]  /*4290*/  UIADD3 UR10, UPT, UPT, UR8, 0x20, URZ ;  /* 0x00000020080a7890 */ /* 0x000fe4000fffe0ff */
[----:B------:R-:W-:Y:S01]  /*42a0*/  @UP1 ULEA UR7, UR30, UR33, 0x3 ;  /* 0x000000211e071291 */ /* 0x000fe2000f8e18ff */
[----:B------:R-:W-:Y:S01]  /*42b0*/  LOP3.LUT R2, R2, UR6, RZ, 0x3c, !PT ;  /* 0x0000000602027c12 */ /* 0x000fe2000f8e3cff */
[----:B------:R-:W-:Y:S01]  /*42c0*/  UMOV UR13, 0x4008 ;  /* 0x00004008000d7882 */ /* 0x000fe20000000000 */
[----:B------:R-:W-:Y:S01]  /*42d0*/  UMOV UR9, 0x4008 ;  /* 0x0000400800097882 */ /* 0x000fe20000000000 */
[----:B------:R-:W-:Y:S01]  /*42e0*/  UMOV UR11, 0x4008 ;  /* 0x00004008000b7882 */ /* 0x000fe20000000000 */
[----:B------:R-:W-:Y:S01]  /*42f0*/  @P1 SHF.L.U32 R4, R2, 0x1f, RZ ;  /* 0x0000001f02041819 */ /* 0x000fe200000006ff */
[----:B------:R-:W-:-:S03]  /*4300*/  UMOV UR6, 0x1 ;  /* 0x0000000100067882 */ /* 0x000fc60000000000 */
[----:B------:R1:W2:Y:S01]  /*4310*/  @P1 SYNCS.PHASECHK.TRANS64.TRYWAIT P0, [UR7], R4 ;  /* 0x00000004ff0015a7 */ /* 0x0002a20008001107 */
[----:B------:R3:W-:Y:S01]  /*4320*/  UTCCP.T.S.2CTA.4x32dp128bit tmem[UR31+0x1c0], gdesc[UR12] ;  /* 0x0001c00c1f0079e7 */ /* 0x0007e20009300000 */
[----:B------:R3:W-:Y:S01]  /*4330*/  UTCCP.T.S.2CTA.4x32dp128bit tmem[UR31+0x1c4], gdesc[UR8] ;  /* 0x0001c4081f0079e7 */ /* 0x0007e20009300000 */
[----:B------:R3:W-:Y:S01]  /*4340*/  UTCCP.T.S.2CTA.4x32dp128bit tmem[UR31+0x1c8], gdesc[UR10] ;  /* 0x0001c80a1f0079e7 */ /* 0x0007e20009300000 */
[----:B-1----:R-:W-:-:S04]  /*4350*/  SHF.L.U32 R4, R0, 0x1f, RZ ;  /* 0x0000001f00047819 */ /* 0x002fc800000006ff */
[----:B------:R-:W1:Y:S01]  /*4360*/  SYNCS.PHASECHK.TRANS64.TRYWAIT P3, [UR33+0xb8], R4 ;  /* 0x0000b804ff0075a7 */ /* 0x000e620008061121 */
[----:B--2---:R-:W-:Y:S01]  /*4370*/  @P1 VOTEU.ANY UP0, P0 ;  /* 0x0000000000ff1886 */ /* 0x004fe20000000100 */
[----:B------:R-:W-:Y:S01]  /*4380*/  @UP1 USEL UR6, URZ, 0x1, !UP0 ;  /* 0x00000001ff061887 */ /* 0x000fe2000c000000 */
[----:B-1-3--:R-:W-:Y:S11]  /*4390*/  @!P3 BRA `(.L_x_76) ;  /* 0x0000008400f4b947 */ /* 0x00aff60003800000 */
.L_x_172:
[----:B------:R-:W-:Y:S01]  /*43a0*/  ELECT P0, URZ, PT ;  /* 0x0000000000ff782f */ /* 0x000fe20003800000 */
[----:B------:R-:W-:Y:S02]  /*43b0*/  ULEA UR8, UR4, UR51, 0xa ;  /* 0x0000003304087291 */ /* 0x000fe4000f8e50ff */
[----:B------:R-:W-:Y:S02]  /*43c0*/  ULEA UR4, UR4, UR50, 0xa ;  /* 0x0000003204047291 */ /* 0x000fe4000f8e50ff */
[----:B------:R-:W-:Y:S02]  /*43d0*/  UIADD3 UR22, UPT, UPT, UR8, 0x2, URZ ;  /* 0x0000000208167890 */ /* 0x000fe4000fffe0ff */
[----:B------:R-:W-:Y:S02]  /*43e0*/  UIADD3 UR20, UPT, UPT, UR4, 0x2, URZ ;  /* 0x0000000204147890 */ /* 0x000fe4000fffe0ff */
[----:B------:R-:W-:Y:S02]  /*43f0*/  UIADD3 UR18, UPT, UPT, UR8, 0x4, URZ ;  /* 0x0000000408127890 */ /* 0x000fe4000fffe0ff */
[----:B------:R-:W-:-:S02]  /*4400*/  UIADD3 UR16, UPT, UPT, UR4, 0x4, URZ ;  /* 0x0000000404107890 */ /* 0x000fc4000fffe0ff */
[----:B-1----:R-:W-:Y:S01]  /*4410*/  @P0 LOP3.LUT R0, R3, 0xffff, RZ, 0xc0, !PT ;  /* 0x0000ffff03000812 */ /* 0x002fe200078ec0ff */
[----:B------:R-:W-:Y:S02]  /*4420*/  UIADD3 UR12, UPT, UPT, UR4, 0x6, URZ ;  /* 0x00000006040c7890 */ /* 0x000fe4000fffe0ff */
[----:B------:R-:W-:Y:S01]  /*4430*/  UIADD3 UR14, UPT, UPT, UR8, 0x6, URZ ;  /* 0x00000006080e7890 */ /* 0x000fe2000fffe0ff */
[----:B------:R-:W-:Y:S01]  /*4440*/  @P0 R2UR UR7, R0 ;  /* 0x00000000000702ca */ /* 0x000fe200000e0000 */
[----:B------:R-:W-:Y:S01]  /*4450*/  UIADD3 UR10, UPT, UPT, UR5, 0x20, URZ ;  /* 0x00000020050a7890 */ /* 0x000fe2000fffe0ff */
[----:B------:R-:W-:Y:S02]  /*4460*/  UMOV UR9, 0x40004040 ;  /* 0x4000404000097882 */ /* 0x000fe40000000000 */
[----:B------:R-:W-:Y:S01]  /*4470*/  UMOV UR5, 0x40004040 ;  /* 0x4000404000057882 */ /* 0x000fe20000000000 */
[----:B------:R-:W-:Y:S01]  /*4480*/  UMOV UR23, 0x40004040 ;  /* 0x4000404000177882 */ /* 0x000fe20000000000 */
[----:B------:R-:W-:Y:S01]  /*4490*/  UMOV UR21, 0x40004040 ;  /* 0x4000404000157882 */ /* 0x000fe20000000000 */
[----:B------:R1:W-:Y:S01]  /*44a0*/  UTCQMMA.2CTA gdesc[UR4], gdesc[UR8], tmem[UR29], tmem[UR62], idesc[UR63], tmem[UR48], !UPT ;  /* 0x00303e0804007dea */ /* 0x0003e2000fa0031d */
[----:B------:R-:W-:Y:S01]  /*44b0*/  UMOV UR19, 0x40004040 ;  /* 0x4000404000137882 */ /* 0x000fe20000000000 */
[----:B------:R-:W-:Y:S01]  /*44c0*/  UMOV UR17, 0x40004040 ;  /* 0x4000404000117882 */ /* 0x000fe20000000000 */
[----:B------:R-:W-:Y:S01]  /*44d0*/  UMOV UR15, 0x40004040 ;  /* 0x40004040000f7882 */ /* 0x000fe20000000000 */
[----:B------:R-:W-:Y:S01]  /*44e0*/  UMOV UR13, 0x40004040 ;  /* 0x40004040000d7882 */ /* 0x000fe20000000000 */
[----:B------:R1:W-:Y:S01]  /*44f0*/  UTCQMMA.2CTA gdesc[UR20], gdesc[UR22], tmem[UR29], tmem[UR60], idesc[UR61], tmem[UR46], UPT ;  /* 0x002e3c1614007dea */ /* 0x0003e2000ba0031d */
[----:B------:R1:W-:Y:S01]  /*4500*/  UTCQMMA.2CTA gdesc[UR16], gdesc[UR18], tmem[UR29], tmem[UR58], idesc[UR59], tmem[UR44], UPT ;  /* 0x002c3a1210007dea */ /* 0x0003e2000ba0031d */
[----:B------:R1:W-:Y:S01]  /*4510*/  UTCQMMA.2CTA gdesc[UR12], gdesc[UR14], tmem[UR29], tmem[UR56], idesc[UR57], tmem[UR42], UPT ;  /* 0x002a380e0c007dea */ /* 0x0003e2000ba0031d */
[----:B------:R1:W-:Y:S01]  /*4520*/  UTCBAR.2CTA.MULTICAST [UR10], URZ, UR7 ;  /* 0x000000ff0a0073e9 */ /* 0x0003e20008200807 */
[----:B------:R-:W-:Y:S01]  /*4530*/  UMOV UR11, 0x1 ;  /* 0x00000001000b7882 */ /* 0x000fe20000000000 */
[----:B------:R-:W-:-:S05]  /*4540*/  UMOV UR28, UR65 ;  /* 0x00000041001c7c82 */ /* 0x000fca0008000000 */
.L_x_73:
[----:B------:R-:W-:-:S09]  /*4550*/  UISETP.GE.AND UP0, UPT, UR28, 0x1, UPT ;  /* 0x000000011c00788c */ /* 0x000fd2000bf06270 */
[----:B------:R-:W-:Y:S05]  /*4560*/  BRA.U !UP0, `(.L_x_77) ;  /* 0x0000000108f07547 */ /* 0x000fea000b800000 */
[----:B-1----:R-:W-:-:S05]  /*4570*/  UMOV UR5, UR30 ;  /* 0x0000001e00057c82 */ /* 0x002fca0008000000 */
.L_x_80:
[----:B------:R-:W-:Y:S02]  /*4580*/  UISETP.NE.AND UP0, UPT, UR6, URZ, UPT ;  /* 0x000000ff0600728c */ /* 0x000fe4000bf05270 */
[----:B------:R-:W-:Y:S07]  /*4590*/  ULEA UR7, UR5, UR33, 0x3 ;  /* 0x0000002105077291 */ /* 0x000fee000f8e18ff */
[----:B------:R-:W-:Y:S05]  /*45a0*/  BRA.U UP0, `(.L_x_78) ;  /* 0x00000001000c7547 */ /* 0x000fea000b800000 */
[----:B------:R-:W-:Y:S04]  /*45b0*/  SHF.L.U32 R4, R2, 0x1f, RZ ;  /* 0x0000001f02047819 */ /* 0x000fe800000006ff */
[----:B------:R-:W1:Y:S02]  /*45c0*/  SYNCS.PHASECHK.TRANS64.TRYWAIT P0, [UR7], R4 ;  /* 0x00000004ff0075a7 */ /* 0x000e640008001107 */
[----:B-1----:R-:W-:Y:S05]  /*45d0*/  @!P0 BRA `(.L_x_79) ;  /* 0x00000084007c8947 */ /* 0x002fea0003800000 */
.L_x_78:
[----:B------:R-:W-:Y:S02]  /*45e0*/  UISETP.NE.AND UP1, UPT, UR28, 0x1, UPT ;  /* 0x000000011c00788c */ /* 0x000fe4000bf25270 */
[----:B------:R-:W-:Y:S01]  /*45f0*/  UIADD3 UR4, UPT, UPT, UR5, 0x1, URZ ;  /* 0x0000000105047890 */ /* 0x000fe2000fffe0ff */
[----:B------:R-:W-:Y:S03]  /*4600*/  ELECT P3, URZ, PT ;  /* 0x0000000000ff782f */ /* 0x000fe60003860000 */
[----:B------:R-:W-:Y:S01]  /*4610*/  UISETP.NE.AND UP0, UPT, UR4, 0x4, UPT ;  /* 0x000000040400788c */ /* 0x000fe2000bf05270 */
[----:B------:R-:W-:Y:S01]  /*4620*/  PLOP3.LUT P1, PT, PT, PT, UP1, 0x80, 0x8 ;  /* 0x000000000008781c */ /* 0x000fe20003f2f018 */
[----:B------:R-:W-:Y:S02]  /*4630*/  ULEA UR10, UR5, UR53, 0x6 ;  /* 0x00000035050a7291 */ /* 0x000fe4000f8e30ff */
[----:B------:R-:W-:Y:S02]  /*4640*/  USEL UR6, URZ, 0x1, UP0 ;  /* 0x00000001ff067887 */ /* 0x000fe40008000000 */
[----:B------:R-:W-:Y:S02]  /*4650*/  USEL UR30, UR4, URZ, UP0 ;  /* 0x000000ff041e7287 */ /* 0x000fe40008000000 */
[----:B------:R-:W-:Y:S02]  /*4660*/  ULEA UR8, UR5, UR51, 0xa ;  /* 0x0000003305087291 */ /* 0x000fe4000f8e50ff */
[----:B------:R-:W-:Y:S01]  /*4670*/  @UP1 ULEA UR4, UR30, UR33, 0x3 ;  /* 0x000000211e041291 */ /* 0x000fe2000f8e18ff */
[----:B------:R-:W-:Y:S01]  /*4680*/  LOP3.LUT R2, R2, UR6, RZ, 0x3c, !PT ;  /* 0x0000000602027c12 */ /* 0x000fe2000f8e3cff */
[----:B------:R-:W-:Y:S02]  /*4690*/  ULEA UR26, UR5, UR52, 0x5 ;  /* 0x00000034051a7291 */ /* 0x000fe4000f8e28ff */
[----:B------:R-:W-:Y:S01]  /*46a0*/  UISETP.NE.U32.AND UP0, UPT, UR11, URZ, UPT ;  /* 0x000000ff0b00728c */ /* 0x000fe2000bf05070 */
[----:B-1----:R-:W-:Y:S01]  /*46b0*/  @P1 SHF.L.U32 R0, R2, 0x1f, RZ ;  /* 0x0000001f02001819 */ /* 0x002fe200000006ff */
[----:B------:R-:W-:Y:S02]  /*46c0*/  UIADD3 UR32, UPT, UPT, UR7, 0x20, URZ ;  /* 0x0000002007207890 */ /* 0x000fe4000fffe0ff */
[----:B------:R-:W-:Y:S01]  /*46d0*/  UIADD3 UR24, UPT, UPT, UR10, 0x20, URZ ;  /* 0x000000200a187890 */ /* 0x000fe2000fffe0ff */
[----:B------:R1:W2:Y:S01]  /*46e0*/  @P1 SYNCS.PHASECHK.TRANS64.TRYWAIT P0, [UR4], R0 ;  /* 0x00000000ff0015a7 */ /* 0x0002a20008001104 */
[----:B------:R-:W-:Y:S02]  /*46f0*/  ULEA UR4, UR5, UR50, 0xa ;  /* 0x0000003205047291 */ /* 0x000fe4000f8e50ff */
[----:B------:R-:W-:Y:S02]  /*4700*/  UIADD3 UR22, UPT, UPT, UR8, 0x2, URZ ;  /* 0x0000000208167890 */ /* 0x000fe4000fffe0ff */
[----:B------:R-:W-:Y:S02]  /*4710*/  UIADD3 UR20, UPT, UPT, UR4, 0x2, URZ ;  /* 0x0000000204147890 */ /* 0x000fe4000fffe0ff */
[----:B------:R-:W-:Y:S02]  /*4720*/  UIADD3 UR18, UPT, UPT, UR8, 0x4, URZ ;  /* 0x0000000408127890 */ /* 0x000fe4000fffe0ff */
[----:B------:R-:W-:Y:S02]  /*4730*/  UIADD3 UR16, UPT, UPT, UR4, 0x4, URZ ;  /* 0x0000000404107890 */ /* 0x000fe4000fffe0ff */
[----:B------:R-:W-:Y:S02]  /*4740*/  UIADD3 UR14, UPT, UPT, UR8, 0x6, URZ ;  /* 0x00000006080e7890 */ /* 0x000fe4000fffe0ff */
[----:B------:R-:W-:Y:S01]  /*4750*/  UIADD3 UR12, UPT, UPT, UR4, 0x6, URZ ;  /* 0x00000006040c7890 */ /* 0x000fe2000fffe0ff */
[----:B------:R-:W-:Y:S01]  /*4760*/  UMOV UR27, 0x4008 ;  /* 0x00004008001b7882 */ /* 0x000fe20000000000 */
[----:B------:R-:W-:Y:S01]  /*4770*/  UMOV UR11, 0x4008 ;  /* 0x00004008000b7882 */ /* 0x000fe20000000000 */
[----:B------:R-:W-:Y:S01]  /*4780*/  UTCCP.T.S.2CTA.4x32dp128bit tmem[UR31+0x1c0], gdesc[UR26] ;  /* 0x0001c01a1f0079e7 */ /* 0x000fe20009300000 */
[----:B------:R3:W-:Y:S01]  /*4790*/  UTCCP.T.S.2CTA.4x32dp128bit tmem[UR31+0x1c4], gdesc[UR10] ;  /* 0x0001c40a1f0079e7 */ /* 0x0007e20009300000 */
[----:B------:R-:W-:Y:S01]  /*47a0*/  UMOV UR25, 0x4008 ;  /* 0x0000400800197882 */ /* 0x000fe20000000000 */
[----:B------:R-:W-:Y:S01]  /*47b0*/  UMOV UR9, 0x40004040 ;  /* 0x4000404000097882 */ /* 0x000fe20000000000 */
[----:B------:R-:W-:Y:S01]  /*47c0*/  UTCCP.T.S.2CTA.4x32dp128bit tmem[UR31+0x1c8], gdesc[UR24] ;  /* 0x0001c8181f0079e7 */ /* 0x000fe20009300000 */
[----:B------:R-:W-:Y:S01]  /*47d0*/  UMOV UR5, 0x40004040 ;  /* 0x4000404000057882 */ /* 0x000fe20000000000 */
[----:B-1----:R-:W-:Y:S01]  /*47e0*/  @P3 LOP3.LUT R0, R3, 0xffff, RZ, 0xc0, !PT ;  /* 0x0000ffff03003812 */ /* 0x002fe200078ec0ff */
[----:B------:R1:W-:Y:S01]  /*47f0*/  UTCQMMA.2CTA gdesc[UR4], gdesc[UR8], tmem[UR29], tmem[UR40], idesc[UR41], tmem[UR48], UP0 ;  /* 0x0030280804007dea */ /* 0x0003e2000820031d */
[----:B------:R-:W-:Y:S02]  /*4800*/  UISETP.GT.U32.AND UP0, UPT, UR28, 0x1, UPT ;  /* 0x000000011c00788c */ /* 0x000fe4000bf04070 */
[----:B------:R-:W-:Y:S01]  /*4810*/  UIADD3 UR28, UPT, UPT, UR28, -0x1, URZ ;  /* 0xffffffff1c1c7890 */ /* 0x000fe2000fffe0ff */
[----:B------:R-:W-:Y:S01]  /*4820*/  @P3 R2UR UR7, R0 ;  /* 0x00000000000732ca */ /* 0x000fe200000e0000 */
[----:B------:R-:W-:Y:S01]  /*4830*/  UMOV UR23, 0x40004040 ;  /* 0x4000404000177882 */ /* 0x000fe20000000000 */
[----:B------:R-:W-:Y:S01]  /*4840*/  UMOV UR21, 0x40004040 ;  /* 0x4000404000157882 */ /* 0x000fe20000000000 */
[----:B------:R-:W-:Y:S01]  /*4850*/  UMOV UR19, 0x40004040 ;  /* 0x4000404000137882 */ /* 0x000fe20000000000 */
[----:B------:R4:W-:Y:S01]  /*4860*/  UTCQMMA.2CTA gdesc[UR20], gdesc[UR22], tmem[UR29], tmem[UR38], idesc[UR39], tmem[UR46], UPT ;  /* 0x002e261614007dea */ /* 0x0009e2000ba0031d */
[----:B------:R-:W-:Y:S01]  /*4870*/  UMOV UR17, 0x40004040 ;  /* 0x4000404000117882 */ /* 0x000fe20000000000 */
[----:B------:R-:W-:Y:S01]  /*4880*/  UMOV UR15, 0x40004040 ;  /* 0x40004040000f7882 */ /* 0x000fe20000000000 */
[----:B------:R4:W-:Y:S01]  /*4890*/  UTCQMMA.2CTA gdesc[UR16], gdesc[UR18], tmem[UR29], tmem[UR36], idesc[UR37], tmem[UR44], UPT ;  /* 0x002c241210007dea */ /* 0x0009e2000ba0031d */
[----:B------:R-:W-:Y:S01]  /*48a0*/  UMOV UR13, 0x40004040 ;  /* 0x40004040000d7882 */ /* 0x000fe20000000000 */
[----:B------:R-:W-:Y:S01]  /*48b0*/  UMOV UR6, 0x1 ;  /* 0x0000000100067882 */ /* 0x000fe20000000000 */
[----:B------:R4:W-:Y:S03]  /*48c0*/  UTCQMMA.2CTA gdesc[UR12], gdesc[UR14], tmem[UR29], tmem[UR34], idesc[UR35], tmem[UR42], UPT ;  /* 0x002a220e0c007dea */ /* 0x0009e6000ba0031d */
[----:B------:R4:W-:Y:S01]  /*48d0*/  UTCBAR.2CTA.MULTICAST [UR32], URZ, UR7 ;  /* 0x000000ff200073e9 */ /* 0x0009e20008200807 */
[----:B---3--:R-:W-:Y:S01]  /*48e0*/  UMOV UR11, 0x1 ;  /* 0x00000001000b7882 */ /* 0x008fe20000000000 */
[----:B-1----:R-:W-:Y:S01]  /*48f0*/  UMOV UR5, UR30 ;  /* 0x0000001e00057c82 */ /* 0x002fe20008000000 */
[----:B--2---:R-:W-:Y:S01]  /*4900*/  @P1 VOTEU.ANY UP2, P0 ;  /* 0x0000000000ff1886 */ /* 0x004fe20000040100 */
[----:B------:R-:W-:Y:S01]  /*4910*/  @UP1 USEL UR6, URZ, 0x1, !UP2 ;  /* 0x00000001ff061887 */ /* 0x000fe2000d000000 */
[----:B----4-:R-:W-:Y:S11]  /*4920*/  BRA.U UP0, `(.L_x_80) ;  /* 0xfffffffd00147547 */ /* 0x010ff6000b83ffff */
.L_x_77:
[----:B------:R2:W-:Y:S01]  /*4930*/  UTCBAR.2CTA.MULTICAST [UR66], URZ, UR64 ;  /* 0x000000ff420073e9 */ /* 0x0005e20008200840 */
[----:B-1----:R-:W-:-:S04]  /*4940*/  UMOV UR4, UR30 ;  /* 0x0000001e00047c82 */ /* 0x002fc80008000000 */
.L_x_72:
[----:B------:R-:W-:Y:S01]  /*4950*/  ISETP.NE.AND P0, PT, R9, 0x2, PT ;  /* 0x000000020900780c */ /* 0x000fe20003f05270 */
[----:B------:R-:W-:-:S03]  /*4960*/  ULOP3.LUT UR54, UR54, 0x1, URZ, 0x3c, !UPT ;  /* 0x0000000136367892 */ /* 0x000fc6000f8e3cff */
[----:B------:R-:W-:Y:S02]  /*4970*/  SEL R0, RZ, 0x1, P0 ;  /* 0x00000001ff007807 */ /* 0x000fe40000000000 */
[----:B------:R-:W-:Y:S02]  /*4980*/  SEL R9, R9, RZ, P0 ;  /* 0x000000ff09097207 */ /* 0x000fe40000000000 */
[----:B------:R-:W-:Y:S01]  /*4990*/  LOP3.LUT R8, R8, R0, RZ, 0x3c, !PT ;  /* 0x0000000008087212 */ /* 0x000fe200078e3cff */
[----:B------:R-:W-:Y:S06]  /*49a0*/  @P2 BRA `(.L_x_81) ;  /* 0xfffffff400902947 */ /* 0x000fec000383ffff */
[----:B------:R-:W1:Y:S01]  /*49b0*/  S2UR UR6, SR_CgaCtaId ;  /* 0x00000000000679c3 */ /* 0x000e620000008800 */
[----:B------:R-:W-:Y:S01]  /*49c0*/  ELECT P0, URZ, PT ;  /* 0x0000000000ff782f */ /* 0x000fe20003800000 */
[----:B------:R-:W-:Y:S01]  /*49d0*/  IMAD.MOV.U32 R0, RZ, RZ, 0x1 ;  /* 0x00000001ff007424 */ /* 0x000fe200078e00ff */
[----:B------:R-:W-:Y:S01]  /*49e0*/  UMOV UR4, 0x40 ;  /* 0x0000004000047882 */ /* 0x000fe20000000000 */
[----:B------:R-:W-:-:S04]  /*49f0*/  SHF.L.U32 R2, RZ, 0x1f, RZ ;  /* 0x0000001fff027819 */ /* 0x000fc800000006ff */
[----:B------:R-:W-:Y:S01]  /*4a00*/  UVIRTCOUNT.DEALLOC.SMPOOL 0x80 ;  /* 0x000000800000784c */ /* 0x000fe20000000000 */
[----:B-1----:R-:W-:-:S09]  /*4a10*/  ULEA UR6, UR6, UR4, 0x18 ;  /* 0x0000000406067291 */ /* 0x002fd2000f8ec0ff */
[----:B------:R1:W-:Y:S01]  /*4a20*/  @P0 STS.U8 [UR6+0x1c], R0 ;  /* 0x00001c00ff000988 */ /* 0x0003e20008000006 */
[----:B------:R-:W3:Y:S02]  /*4a30*/  SYNCS.PHASECHK.TRANS64.TRYWAIT P0, [UR33+0xe0], R2 ;  /* 0x0000e002ff0075a7 */ /* 0x000ee40008001121 */
[----:B-1-3--:R-:W-:Y:S05]  /*4a40*/  @!P0 BRA `(.L_x_82) ;  /* 0x0000008000788947 */ /* 0x00afea0003800000 */
.L_x_175:
[----:B------:R-:W-:Y:S01]  /*4a50*/  NOP ;  /* 0x0000000000007918 */ /* 0x000fe20000000000 */
[----:B-1----:R-:W1:Y:S01]  /*4a60*/  LDS R0, [UR6+0x14] ;  /* 0x00001406ff007984 */ /* 0x002e620008000800 */
[----:B------:R-:W-:Y:S01]  /*4a70*/  ULOP3.LUT UR4, UR31, 0xffff, URZ, 0xc0, !UPT ;  /* 0x0000ffff1f047892 */ /* 0x000fe2000f8ec0ff */
[----:B------:R-:W-:Y:S01]  /*4a80*/  UMOV UR5, 0xffff ;  /* 0x0000ffff00057882 */ /* 0x000fe20000000000 */
[----:B------:R-:W-:Y:S02]  /*4a90*/  UMOV UR7, 0x1 ;  /* 0x0000000100077882 */ /* 0x000fe40000000000 */
[----:B------:R-:W-:-:S04]  /*4aa0*/  USHF.R.U32.HI UR4, URZ, 0x5, UR4 ;  /* 0x00000005ff047899 */ /* 0x000fc80008011604 */
[----:B------:R-:W-:Y:S02]  /*4ab0*/  USHF.L.U32 UR5, UR5, UR4, URZ ;  /* 0x0000000405057299 */ /* 0x000fe400080006ff */
[----:B------:R-:W-:-:S04]  /*4ac0*/  USHF.L.U32 UR4, UR7, UR4, URZ ;  /* 0x0000000407047299 */ /* 0x000fc800080006ff */
[----:B-1----:R-:W-:-:S04]  /*4ad0*/  LOP3.LUT R0, R0, UR5, RZ, 0xc0, !PT ;  /* 0x0000000500007c12 */ /* 0x002fc8000f8ec0ff */
[----:B------:R-:W-:-:S13]  /*4ae0*/  ISETP.NE.AND P0, PT, R0, UR5, PT ;  /* 0x0000000500007c0c */ /* 0x000fda000bf05270 */
[----:B------:R-:W-:Y:S05]  /*4af0*/  @P0 BRA `(.L_x_83) ;  /* 0x0000000000580947 */ /* 0x000fea0003800000 */
[----:B------:R-:W1:Y:S02]  /*4b00*/  LDS R0, [UR6+0x18] ;  /* 0x00001806ff007984 */ /* 0x000e640008000800 */
[----:B-1----:R-:W-:-:S04]  /*4b10*/  LOP3.LUT R0, R0, UR4, RZ, 0xc0, !PT ;  /* 0x0000000400007c12 */ /* 0x002fc8000f8ec0ff */
[----:B------:R-:W-:-:S13]  /*4b20*/  ISETP.NE.AND P0, PT, R0, UR4, PT ;  /* 0x0000000400007c0c */ /* 0x000fda000bf05270 */
[----:B------:R-:W-:Y:S05]  /*4b30*/  @P0 BRA `(.L_x_84) ;  /* 0x00000000003c0947 */ /* 0x000fea0003800000 */
[----:B------:R-:W1:Y:S01]  /*4b40*/  S2R R2, SR_LANEID ;  /* 0x0000000000027919 */ /* 0x000e620000000000 */
[----:B------:R-:W-:-:S06]  /*4b50*/  ULOP3.LUT UR5, URZ, UR5, URZ, 0x33, !UPT ;  /* 0x00000005ff057292 */ /* 0x000fcc000f8e33ff */
[----:B------:R-:W-:-:S04]  /*4b60*/  IMAD.U32 R0, RZ, RZ, UR5 ;  /* 0x00000005ff007e24 */ /* 0x000fc8000f8e00ff */
[----:B------:R3:W4:Y:S02]  /*4b70*/  REDUX UR8, R0 ;  /* 0x00000000000873c4 */ /* 0x0007240000000000 */
[----:B------:R1:W-:Y:S01]  /*4b80*/  UTCATOMSWS.AND URZ, UR5 ;  /* 0x0000000500ff79e3 */ /* 0x0003e20008000000 */
[----:B---3--:R-:W-:Y:S01]  /*4b90*/  LOP3.LUT R0, RZ, UR4, RZ, 0x33, !PT ;  /* 0x00000004ff007c12 */ /* 0x008fe2000f8e33ff */
[----:B------:R-:W-:Y:S02]  /*4ba0*/  VOTEU.ANY UR4, UPT, PT ;  /* 0x0000000000047886 */ /* 0x000fe400038e0100 */
[----:B------:R-:W-:Y:S02]  /*4bb0*/  UFLO.U32 UR4, UR4 ;  /* 0x00000004000472bd */ /* 0x000fe400080e0000 */
[----:B------:R-:W3:Y:S04]  /*4bc0*/  REDUX UR7, R0 ;  /* 0x00000000000773c4 */ /* 0x000ee80000000000 */
[----:B-1----:R-:W-:-:S02]  /*4bd0*/  ISETP.EQ.U32.AND P0, PT, R2, UR4, PT ;  /* 0x0000000402007c0c */ /* 0x002fc4000bf02070 */
[----:B----4-:R-:W-:-:S11]  /*4be0*/  MOV R2, UR8 ;  /* 0x0000000800027c02 */ /* 0x010fd60008000f00 */
[----:B------:R1:W-:Y:S01]  /*4bf0*/  @P0 ATOMS.AND RZ, [UR6+0x14], R2 ;  /* 0x00001402ffff098c */ /* 0x0003e2000a800006 */
[----:B---3--:R-:W-:-:S05]  /*4c00*/  IMAD.U32 R0, RZ, RZ, UR7 ;  /* 0x00000007ff007e24 */ /* 0x008fca000f8e00ff */
[----:B------:R1:W-:Y:S01]  /*4c10*/  @P0 ATOMS.AND RZ, [UR6+0x18], R0 ;  /* 0x00001800ffff098c */ /* 0x0003e2000a800006 */
[----:B------:R-:W-:Y:S05]  /*4c20*/  BRA `(.L_x_85) ;  /* 0x0000000000147947 */ /* 0x000fea0003800000 */
.L_x_84:
[----:B------:R-:W-:Y:S02]  /*4c30*/  MOV R2, 0x4c50 ;  /* 0x00004c5000027802 */ /* 0x000fe40000000f00 */
[----:B--2--5:R-:W-:Y:S05]  /*4c40*/  CALL.REL.NOINC `($__internal_0_$__cuda_sm10x_tcgen05_guardrail_trap_col_being_dealloced_not_returned_by_alloc) ;  /* 0x0000008400647944 */ /* 0x024fea0003c00000 */
[----:B------:R-:W-:Y:S05]  /*4c50*/  BRA `(.L_x_85) ;  /* 0x0000000000087947 */ /* 0x000fea0003800000 */
.L_x_83:
[----:B------:R-:W-:Y:S02]  /*4c60*/  MOV R2, 0x4c80 ;  /* 0x00004c8000027802 */ /* 0x000fe40000000f00 */
[----:B--2--5:R-:W-:Y:S05]  /*4c70*/  CALL.REL.NOINC `($__internal_2_$__cuda_sm10x_tcgen05_guardrail_trap_unallocated_columns_being_dealloced) ;  /* 0x0000008400707944 */ /* 0x024fea0003c00000 */
.L_x_85:
[----:B------:R-:W-:Y:S01]  /*4c80*/  NOP ;  /* 0x0000000000007918 */ /* 0x000fe20000000000 */
[----:B--2---:R-:W-:Y:S05]  /*4c90*/  EXIT ;  /* 0x000000000000794d */ /* 0x004fea0003800000 */
.L_x_59:
[----:B------:R-:W-:-:S09]  /*4ca0*/  UISETP.NE.OR UP0, UPT, UR17, 0x3, !UP4 ;  /* 0x000000031100788c */ /* 0x000fd2000e705670 */
[----:B------:R-:W-:Y:S05]  /*4cb0*/  BRA.U UP0, `(.L_x_86) ;  /* 0x0000001100947547 */ /* 0x000fea000b800000 */
[----:B------:R-:W1:Y:S01]  /*4cc0*/  S2UR UR10, SR_CgaCtaId ;  /* 0x00000000000a79c3 */ /* 0x000e620000008800 */
[----:B------:R-:W2:Y:S01]  /*4cd0*/  LDCU UR37, c[0x0][0x370] ;  /* 0x00006e00ff2577ac */ /* 0x000ea20008000800 */
[----:B------:R-:W-:Y:S02]  /*4ce0*/  HFMA2 R13, -RZ, RZ, 0, 0 ;  /* 0x00000000ff0d7431 */ /* 0x000fe400000001ff */
[----:B------:R-:W-:Y:S01]  /*4cf0*/  IMAD.MOV.U32 R15, RZ, RZ, 0x1 ;  /* 0x00000001ff0f7424 */ /* 0x000fe200078e00ff */
[----:B------:R-:W-:Y:S01]  /*4d00*/  MOV R7, 0x4000 ;  /* 0x0000400000077802 */ /* 0x000fe20000000f00 */
[----:B------:R-:W2:Y:S01]  /*4d10*/  LDCU.128 UR40, c[0x0][0xf10] ;  /* 0x0001e200ff2877ac */ /* 0x000ea20008000c00 */
[----:B------:R-:W-:Y:S01]  /*4d20*/  IMAD.MOV.U32 R14, RZ, RZ, RZ ;  /* 0x000000ffff0e7224 */ /* 0x000fe200078e00ff */
[----:B------:R-:W3:Y:S01]  /*4d30*/  LDC.64 R16, c[0x0][0x348] ;  /* 0x0000d200ff107b82 */ /* 0x000ee20000000a00 */
[----:B------:R-:W4:Y:S01]  /*4d40*/  LDCU UR31, c[0x0][0x374] ;  /* 0x00006e80ff1f77ac */ /* 0x000f220008000800 */
[----:B------:R-:W1:Y:S06]  /*4d50*/  LDCU UR15, c[0x0][0xf0c] ;  /* 0x0001e180ff0f77ac */ /* 0x000e6c0008000800 */
[----:B------:R-:W3:Y:S01]  /*4d60*/  LDC.64 R2, c[0x0][0xc88] ;  /* 0x00032200ff027b82 */ /* 0x000ee20000000a00 */
[----:B------:R-:W3:Y:S01]  /*4d70*/  LDCU UR50, c[0x0][0xf20] ;  /* 0x0001e400ff3277ac */ /* 0x000ee20008000800 */
[----:B------:R-:W3:Y:S06]  /*4d80*/  LDCU UR4, c[0x0][0xf30] ;  /* 0x0001e600ff0477ac */ /* 0x000eec0008000800 */
[----:B------:R-:W3:Y:S01]  /*4d90*/  LDC.64 R4, c[0x0][0xc90] ;  /* 0x00032400ff047b82 */ /* 0x000ee20000000a00 */
[----:B------:R-:W-:Y:S01]  /*4da0*/  UMOV UR21, 0x400 ;  /* 0x0000040000157882 */ /* 0x000fe20000000000 */
[----:B--2---:R-:W-:-:S02]  /*4db0*/  UIMAD.WIDE.U32 UR6, UR37, UR40, URZ ;  /* 0x00000028250672a5 */ /* 0x004fc4000f8e00ff */
[----:B----4-:R-:W-:Y:S02]  /*4dc0*/  UIMAD.WIDE.U32 UR8, UR31, UR43, URZ ;  /* 0x0000002b1f0872a5 */ /* 0x010fe4000f8e00ff */
[----:B-1----:R-:W-:Y:S02]  /*4dd0*/  ULEA UR21, UR10, UR21, 0x18 ;  /* 0x000000150a157291 */ /* 0x002fe4000f8ec0ff */
[----:B------:R-:W-:Y:S02]  /*4de0*/  UPLOP3.LUT UP3, UPT, UPT, UPT, UPT, 0x40, 0x4 ;  /* 0x000000000004789c */ /* 0x000fe40003f6e870 */
[----:B------:R-:W-:Y:S02]  /*4df0*/  UIADD3 UR38, UPT, UPT, UR21, 0x58, URZ ;  /* 0x0000005815267890 */ /* 0x000fe4000fffe0ff */
[----:B------:R-:W-:Y:S02]  /*4e00*/  UIADD3 UR33, UPT, UPT, UR21, 0x40, URZ ;  /* 0x0000004015217890 */ /* 0x000fe4000fffe0ff */
[----:B------:R-:W-:-:S02]  /*4e10*/  UIADD3 UR25, UPT, UPT, UR21, 0x48, URZ ;  /* 0x0000004815197890 */ /* 0x000fc4000fffe0ff */
[----:B------:R-:W-:Y:S01]  /*4e20*/  UIADD3 UR17, UPT, UPT, UR21, 0x50, URZ ;  /* 0x0000005015117890 */ /* 0x000fe2000fffe0ff */
[----:B------:R-:W-:Y:S01]  /*4e30*/  UMOV UR6, UR7 ;  /* 0x0000000700067c82 */ /* 0x000fe20008000000 */
[----:B------:R-:W-:Y:S01]  /*4e40*/  UMOV UR48, UR9 ;  /* 0x0000000900307c82 */ /* 0x000fe20008000000 */
[----:B------:R-:W-:Y:S02]  /*4e50*/  UISETP.GE.AND UP0, UPT, UR45, 0x1, UPT ;  /* 0x000000012d00788c */ /* 0x000fe4000bf06270 */
[----:B------:R-:W-:Y:S01]  /*4e60*/  UISETP.NE.AND UP4, UPT, UR45, 0x1, UPT ;  /* 0x000000012d00788c */ /* 0x000fe2000bf85270 */
[----:B------:R-:W1:Y:S01]  /*4e70*/  LDCU.64 UR22, c[0x0][0xf28] ;  /* 0x0001e500ff1677ac */ /* 0x000e620008000a00 */
[----:B------:R-:W-:Y:S02]  /*4e80*/  UISETP.NE.AND UP6, UPT, UR15, 0x1, UPT ;  /* 0x000000010f00788c */ /* 0x000fe4000bfc5270 */
[----:B------:R-:W-:Y:S02]  /*4e90*/  UISETP.NE.AND UP5, UPT, UR42, 0x1, UPT ;  /* 0x000000012a00788c */ /* 0x000fe4000bfa5270 */
[----:B------:R-:W-:-:S02]  /*4ea0*/  UPRMT UR38, UR10, 0x654, UR38 ;  /* 0x000006540a267896 */ /* 0x000fc40008000026 */
[----:B------:R-:W-:Y:S02]  /*4eb0*/  USHF.R.U32.HI UR49, URZ, UR41, UR6 ;  /* 0x00000029ff317299 */ /* 0x000fe40008011606 */
[----:B------:R-:W-:Y:S02]  /*4ec0*/  UPRMT UR47, UR10, 0x654, UR33 ;  /* 0x000006540a2f7896 */ /* 0x000fe40008000021 */
[----:B------:R-:W-:Y:S02]  /*4ed0*/  UPRMT UR46, UR10, 0x654, UR25 ;  /* 0x000006540a2e7896 */ /* 0x000fe40008000019 */
[----:B------:R-:W-:Y:S02]  /*4ee0*/  UPRMT UR39, UR10, 0x654, UR17 ;  /* 0x000006540a277896 */ /* 0x000fe40008000011 */
[----:B---3--:R-:W-:Y:S02]  /*4ef0*/  USHF.R.U32.HI UR48, URZ, UR50, UR48 ;  /* 0x00000032ff307299 */ /* 0x008fe40008011630 */
[----:B------:R-:W-:Y:S01]  /*4f00*/  UISETP.NE.AND UP2, UPT, UR4, 0x1, UPT ;  /* 0x000000010400788c */ /* 0x000fe2000bf45270 */
[----:B-1----:R-:W-:-:S10]  /*4f10*/  UMOV UR29, URZ ;  /* 0x000000ff001d7c82 */ /* 0x002fd40008000000 */
.L_x_97:
[C---:B------:R-:W-:Y:S02]  /*4f20*/  LEA R12, R14.reuse, UR21, 0x3 ;  /* 0x000000150e0c7c11 */ /* 0x040fe4000f8e18ff */
[----:B------:R-:W-:Y:S02]  /*4f30*/  SHF.L.U32 R0, R13, 0x1f, RZ ;  /* 0x0000001f0d007819 */ /* 0x000fe400000006ff */
[----:B------:R-:W-:Y:S02]  /*4f40*/  LEA R8, R14, UR21, 0x4 ;  /* 0x000000150e087c11 */ /* 0x000fe4000f8e20ff */
[----:B-1----:R-:W1:Y:S02]  /*4f50*/  SYNCS.PHASECHK.TRANS64.TRYWAIT P0, [R12+URZ+0x90], R0 ;  /* 0x000090000c0075a7 */ /* 0x002e6400080011ff */
[----:B-1----:R-:W-:Y:S05]  /*4f60*/  @!P0 BRA `(.L_x_87) ;  /* 0x0000007c00488947 */ /* 0x002fea0003800000 */
.L_x_176:
[----:B------:R-:W2:Y:S01]  /*4f70*/  LDS.128 R8, [R8+0xf0] ;  /* 0x0000f00008087984 */ /* 0x000ea20000000c00 */
[----:B------:R-:W-:Y:S01]  /*4f80*/  UISETP.GE.AND UP0, UPT, UR45, 0x1, UPT ;  /* 0x000000012d00788c */ /* 0x000fe2000bf06270 */
[----:B------:R-:W-:Y:S01]  /*4f90*/  @!PT LDS RZ, [RZ] ;  /* 0x00000000fffff984 */ /* 0x000fe20000000800 */
[----:B------:R-:W-:Y:S01]  /*4fa0*/  @!PT LDS RZ, [RZ] ;  /* 0x00000000fffff984 */ /* 0x000fe20000000800 */
[----:B------:R-:W-:Y:S01]  /*4fb0*/  @!PT LDS RZ, [RZ] ;  /* 0x00000000fffff984 */ /* 0x000fe20000000800 */
[----:B------:R-:W-:Y:S01]  /*4fc0*/  @!PT LDS RZ, [RZ] ;  /* 0x00000000fffff984 */ /* 0x000fe20000000800 */
[----:B------:R3:W-:Y:S06]  /*4fd0*/  MEMBAR.ALL.CTA ;  /* 0x0000000000007992 */ /* 0x0007ec0000008000 */
[----:B---3--:R-:W3:Y:S01]  /*4fe0*/  FENCE.VIEW.ASYNC.S ;  /* 0x00000000000073c6 */ /* 0x008ee20000000000 */
[----:B--2---:R-:W-:Y:S11]  /*4ff0*/  LOP3.LUT P0, RZ, R10, 0x1, RZ, 0xc0, !PT ;  /* 0x000000010aff7812 */ /* 0x004ff6000780c0ff */
[----:B------:R-:W-:Y:S02]  /*5000*/  @!UPT UIADD3 URZ, UPT, UPT, URZ, URZ, URZ ;  /* 0x000000fffffff290 */ /* 0x000fe4000fffe0ff */
[----:B---3--:R-:W-:Y:S01]  /*5010*/  VOTEU.ANY UP1, P0 ;  /* 0x0000000000ff7886 */ /* 0x008fe20000020100 */
[----:B------:R-:W-:Y:S11]  /*5020*/  PLOP3.LUT P0, PT, PT, PT, UP1, 0x80, 0x8 ;  /* 0x000000000008781c */ /* 0x000ff60003f0f018 */
[----:B------:R-:W-:Y:S02]  /*5030*/  @!UPT UIADD3 URZ, UPT, UPT, URZ, URZ, URZ ;  /* 0x000000fffffff290 */ /* 0x000fe4000fffe0ff */
[----:B-1----:R-:W-:Y:S02]  /*5040*/  @P0 SHF.R.U32.HI R0, RZ, 0x10, R9 ;  /* 0x00000010ff000819 */ /* 0x002fe40000011609 */
[----:B------:R-:W-:Y:S02]  /*5050*/  @P0 MOV R6, R8 ;  /* 0x0000000800060202 */ /* 0x000fe40000000f00 */
[----:B------:R-:W-:Y:S01]  /*5060*/  @P0 R2UR UR4, R0 ;  /* 0x00000000000402ca */ /* 0x000fe200000e0000 */
[----:B------:R-:W-:Y:S01]  /*5070*/  VIADD R0, R12, 0xa0 ;  /* 0x000000a00c007836 */ /* 0x000fe20000000000 */
[----:B------:R-:W-:Y:S02]  /*5080*/  @P0 LOP3.LUT R8, R9, 0xffff, RZ, 0xc0, !PT ;  /* 0x0000ffff09080812 */ /* 0x000fe400078ec0ff */
[----:B------:R-:W-:Y:S02]  /*5090*/  @P0 R2UR UR6, R6 ;  /* 0x00000000060602ca */ /* 0x000fe400000e0000 */
[----:B------:R-:W-:Y:S02]  /*50a0*/  PRMT R0, RZ, 0x654, R0 ;  /* 0x00000654ff007816 */ /* 0x000fe40000000000 */
[----:B------:R-:W-:Y:S02]  /*50b0*/  @P0 R2UR UR5, R8 ;  /* 0x00000000080502ca */ /* 0x000fe400000e0000 */
[----:B------:R1:W-:Y:S03]  /*50c0*/  SYNCS.ARRIVE.TRANS64.RED.A1T0 RZ, [R0+URZ], RZ ;  /* 0x000000ff00ff79a7 */ /* 0x0003e600081004ff */
[----:B------:R-:W-:Y:S04]  /*50d0*/  @UP1 UMOV UR30, UR4 ;  /* 0x00000004001e1c82 */ /* 0x000fe80008000000 */
[----:B------:R-:W-:Y:S04]  /*50e0*/  @UP1 UMOV UR14, UR6 ;  /* 0x00000006000e1c82 */ /* 0x000fe80008000000 */
[----:B------:R-:W-:Y:S01]  /*50f0*/  @UP1 UMOV UR13, UR5 ;  /* 0x00000005000d1c82 */ /* 0x000fe20008000000 */
[----:B------:R-:W-:Y:S05]  /*5100*/  BRA.U !UP0, `(.L_x_88) ;  /* 0x0000000108a47547 */ /* 0x000fea000b800000 */
[----:B------:R-:W-:Y:S02]  /*5110*/  UIMAD.WIDE.U32 UR18, UR13, UR43, URZ ;  /* 0x0000002b0d1272a5 */ /* 0x000fe4000f8e00ff */
[----:B------:R-:W-:Y:S02]  /*5120*/  UIMAD.WIDE.U32 UR26, UR14, UR40, URZ ;  /* 0x000000280e1a72a5 */ /* 0x000fe4000f8e00ff */
[----:B------:R-:W-:Y:S02]  /*5130*/  USEL UR4, UR31, UR48, !UP5 ;  /* 0x000000301f047287 */ /* 0x000fe4000e800000 */
[----:B------:R-:W-:Y:S02]  /*5140*/  USEL UR7, UR37, UR49, !UP6 ;  /* 0x0000003125077287 */ /* 0x000fe4000f000000 */
[----:B------:R-:W-:Y:S02]  /*5150*/  UIMAD.WIDE.U32 UR8, UR4, UR22, URZ ;  /* 0x00000016040872a5 */ /* 0x000fe4000f8e00ff */
[----:B------:R-:W-:Y:S01]  /*5160*/  UIMAD.WIDE.U32 UR10, UR7, UR22, URZ ;  /* 0x00000016070a72a5 */ /* 0x000fe2000f8e00ff */
[----:B------:R-:W-:Y:S02]  /*5170*/  UMOV UR5, UR19 ;  /* 0x0000001300057c82 */ /* 0x000fe40008000000 */
[----:B------:R-:W-:Y:S03]  /*5180*/  USHF.R.U32.HI UR6, URZ, UR50, UR5 ;  /* 0x00000032ff067299 */ /* 0x000fe60008011605 */
[----:B------:R-:W-:Y:S01]  /*5190*/  UMOV UR5, UR27 ;  /* 0x0000001b00057c82 */ /* 0x000fe20008000000 */
[----:B------:R-:W-:Y:S02]  /*51a0*/  USEL UR6, UR13, UR6, !UP5 ;  /* 0x000000060d067287 */ /* 0x000fe4000e800000 */
[----:B------:R-:W-:Y:S03]  /*51b0*/  USHF.R.U32.HI UR12, URZ, UR41, UR5 ;  /* 0x00000029ff0c7299 */ /* 0x000fe60008011605 */
[----:B------:R-:W-:Y:S02]  /*51c0*/  UMOV UR5, UR9 ;  /* 0x0000000900057c82 */ /* 0x000fe40008000000 */
[----:B------:R-:W-:Y:S03]  /*51d0*/  @UP4 USHF.R.U32.HI UR4, URZ, UR23, UR5 ;  /* 0x00000017ff044299 */ /* 0x000fe60008011605 */
[----:B------:R-:W-:Y:S01]  /*51e0*/  UMOV UR5, UR11 ;  /* 0x0000000b00057c82 */ /* 0x000fe20008000000 */
[----:B------:R-:W-:Y:S02]  /*51f0*/  UIMAD UR4, UR45, UR4, URZ ;  /* 0x000000042d0472a4 */ /* 0x000fe4000f8e02ff */
[----:B------:R-:W-:Y:S02]  /*5200*/  @UP4 USHF.R.U32.HI UR7, URZ, UR23, UR5 ;  /* 0x00000017ff074299 */ /* 0x000fe40008011605 */
[----:B------:R-:W-:Y:S02]  /*5210*/  UIMAD.WIDE.U32 UR10, UR6, UR22, URZ ;  /* 0x00000016060a72a5 */ /* 0x000fe4000f8e00ff */
[----:B------:R-:W-:Y:S02]  /*5220*/  USEL UR5, UR14, UR12, !UP6 ;  /* 0x0000000c0e057287 */ /* 0x000fe4000f000000 */
[----:B------:R-:W-:Y:S02]  /*5230*/  UIMAD UR8, UR45, UR7, URZ ;  /* 0x000000072d0872a4 */ /* 0x000fe4000f8e02ff */
[----:B------:R-:W-:Y:S03]  /*5240*/  UISETP.GE.AND UP0, UPT, UR6, UR4, UPT ;  /* 0x000000040600728c */ /* 0x000fe6000bf06270 */
[----:B------:R-:W-:Y:S01]  /*5250*/  UMOV UR4, UR11 ;  /* 0x0000000b00047c82 */ /* 0x000fe20008000000 */
[----:B------:R-:W-:Y:S02]  /*5260*/  UISETP.GE.OR UP0, UPT, UR5, UR8, UP0 ;  /* 0x000000080500728c */ /* 0x000fe40008706670 */
[----:B------:R-:W-:Y:S02]  /*5270*/  USHF.R.U32.HI UR4, URZ, UR23, UR4 ;  /* 0x00000017ff047299 */ /* 0x000fe40008011604 */
[----:B------:R-:W-:Y:S02]  /*5280*/  UIMAD.WIDE.U32 UR8, UR5, UR22, URZ ;  /* 0x00000016050872a5 */ /* 0x000fe4000f8e00ff */
[----:B------:R-:W-:Y:S04]  /*5290*/  USEL UR10, UR6, UR4, !UP4 ;  /* 0x00000004060a7287 */ /* 0x000fe8000e000000 */
[----:B------:R-:W-:Y:S01]  /*52a0*/  UIADD3 UR11, UPT, UPT, -UR10, URZ, URZ ;  /* 0x000000ff0a0b7290 */ /* 0x000fe2000fffe1ff */
[----:B------:R-:W-:Y:S02]  /*52b0*/  @!UP0 UMOV UR4, UR9 ;  /* 0x0000000900048c82 */ /* 0x000fe40008000000 */
[----:B------:R-:W-:Y:S02]  /*52c0*/  @!UP0 USHF.R.U32.HI UR4, URZ, UR23, UR4 ;  /* 0x00000017ff048299 */ /* 0x000fe40008011604 */
[----:B------:R-:W-:Y:S02]  /*52d0*/  UIMAD UR8, UR45, UR11, UR6 ;  /* 0x0000000b2d0872a4 */ /* 0x000fe4000f8e0206 */
[----:B------:R-:W-:Y:S04]  /*52e0*/  @!UP0 USEL UR4, UR5, UR4, !UP4 ;  /* 0x0000000405048287 */ /* 0x000fe8000e000000 */
[----:B------:R-:W-:Y:S02]  /*52f0*/  @!UP0 UIMAD UR8, UR7, UR8, UR4 ;  /* 0x00000008070882a4 */ /* 0x000fe4000f8e0204 */
[----:B------:R-:W-:Y:S02]  /*5300*/  @!UP0 UIADD3 UR9, UPT, UPT, UR10, -UR4, URZ ;  /* 0x800000040a098290 */ /* 0x000fe4000fffe0ff */
[----:B------:R-:W-:Y:S02]  /*5310*/  UIADD3 UR4, UPT, UPT, -UR5, URZ, URZ ;  /* 0x000000ff05047290 */ /* 0x000fe4000fffe1ff */
[----:B------:R-:W-:Y:S02]  /*5320*/  UIADD3 UR7, UPT, UPT, -UR6, URZ, URZ ;  /* 0x000000ff06077290 */ /* 0x000fe4000fffe1ff */
[----:B------:R-:W-:Y:S02]  /*5330*/  @!UP0 UIMAD UR6, UR9, UR45, UR5 ;  /* 0x0000002d090682a4 */ /* 0x000fe4000f8e0205 */
[----:B------:R-:W-:Y:S02]  /*5340*/  UIMAD UR14, UR15, UR4, UR14 ;  /* 0x000000040f0e72a4 */ /* 0x000fe4000f8e020e */
[----:B------:R-:W-:Y:S01]  /*5350*/  UIMAD UR13, UR42, UR7, UR13 ;  /* 0x000000072a0d72a4 */ /* 0x000fe2000f8e020d */
[----:B------:R-:W-:Y:S02]  /*5360*/  @!UP0 UMOV UR5, UR8 ;  /* 0x0000000800058c82 */ /* 0x000fe40008000000 */
[----:B------:R-:W-:Y:S02]  /*5370*/  UIMAD UR14, UR5, UR15, UR14 ;  /* 0x0000000f050e72a4 */ /* 0x000fe4000f8e020e */
[----:B------:R-:W-:Y:S11]  /*5380*/  UIMAD UR13, UR6, UR42, UR13 ;  /* 0x0000002a060d72a4 */ /* 0x000ff6000f8e020d */
[----:B------:R-:W-:Y:S01]  /*5390*/  @!UPT UIADD3 URZ, UPT, UPT, URZ, URZ, URZ ;  /* 0x000000fffffff290 */ /* 0x000fe2000fffe0ff */
.L_x_88:
[----:B------:R-:W2:Y:S01]  /*53a0*/  @!UP2 LDCU.128 UR8, c[0x0][0xf10] ;  /* 0x0001e200ff08a7ac */ /* 0x000ea20008000c00 */
[C---:B------:R-:W-:Y:S02]  /*53b0*/  ISETP.NE.U32.AND P1, PT, R4.reuse, RZ, PT ;  /* 0x000000ff0400720c */ /* 0x040fe40003f25070 */
[----:B------:R-:W-:Y:S02]  /*53c0*/  ISETP.NE.U32.AND P0, PT, R4, RZ, PT ;  /* 0x000000ff0400720c */ /* 0x000fe40003f05070 */
[C---:B------:R-:W-:Y:S02]  /*53d0*/  ISETP.NE.AND.EX P1, PT, R5.reuse, RZ, PT, P1 ;  /* 0x000000ff0500720c */ /* 0x040fe40003f25310 */
[----:B------:R-:W-:Y:S01]  /*53e0*/  ISETP.NE.AND.EX P0, PT, R5, RZ, PT, P0 ;  /* 0x000000ff0500720c */ /* 0x000fe20003f05300 */
[----:B------:R-:W3:Y:S01]  /*53f0*/  @!UP2 LDCU UR5, c[0x0][0xf0c] ;  /* 0x0001e180ff05a7ac */ /* 0x000ee20008000800 */
[----:B------:R-:W-:Y:S01]  /*5400*/  SHF.L.U32 R9, R15, 0x1f, RZ ;  /* 0x0000001f0f097819 */ /* 0x000fe200000006ff */
[----:B------:R-:W-:Y:S02]  /*5410*/  USHF.L.U32 UR35, UR20, 0x7, URZ ;  /* 0x0000000714237899 */ /* 0x000fe400080006ff */
[----:B--2---:R-:W-:Y:S07]  /*5420*/  UIMAD.WIDE.U32 UR6, UR14, UR8, URZ ;  /* 0x000000080e0672a5 */ /* 0x004fee000f8e00ff */
[----:B------:R-:W-:Y:S01]  /*5430*/  @!UP2 UMOV UR4, UR7 ;  /* 0x000000070004ac82 */ /* 0x000fe20008000000 */
[----:B---3--:R-:W-:Y:S02]  /*5440*/  @!UP2 UISETP.NE.AND UP0, UPT, UR5, 0x1, UPT ;  /* 0x000000010500a88c */ /* 0x008fe4000bf05270 */
[----:B------:R-:W-:Y:S02]  /*5450*/  @!UP2 USHF.R.U32.HI UR4, URZ, UR9, UR4 ;  /* 0x00000009ff04a299 */ /* 0x000fe40008011604 */
[----:B------:R-:W-:Y:S02]  /*5460*/  UIMAD.WIDE.U32 UR6, UR13, UR11, URZ ;  /* 0x0000000b0d0672a5 */ /* 0x000fe4000f8e00ff */
[----:B------:R-:W-:Y:S02]  /*5470*/  @!UP2 USEL UR8, UR14, UR4, !UP0 ;  /* 0x000000040e08a287 */ /* 0x000fe4000c000000 */
[----:B------:R-:W-:Y:S03]  /*5480*/  @!UP2 UISETP.NE.AND UP0, UPT, UR10, 0x1, UPT ;  /* 0x000000010a00a88c */ /* 0x000fe6000bf05270 */
[----:B------:R-:W-:Y:S01]  /*5490*/  @!UP2 UMOV UR6, UR7 ;  /* 0x000000070006ac82 */ /* 0x000fe20008000000 */
[----:B------:R-:W-:Y:S01]  /*54a0*/  USHF.L.U32 UR7, UR16, 0x8, URZ ;  /* 0x0000000810077899 */ /* 0x000fe200080006ff */
[----:B------:R-:W2:Y:S02]  /*54b0*/  @!UP2 LDCU UR4, c[0x0][0xf20] ;  /* 0x0001e400ff04a7ac */ /* 0x000ea40008000800 */
[----:B--2---:R-:W-:Y:S04]  /*54c0*/  @!UP2 USHF.R.U32.HI UR6, URZ, UR4, UR6 ;  /* 0x00000004ff06a299 */ /* 0x004fe80008011606 */
[----:B------:R-:W-:Y:S04]  /*54d0*/  @!UP2 USEL UR6, UR13, UR6, !UP0 ;  /* 0x000000060d06a287 */ /* 0x000fe8000c000000 */
[----:B------:R-:W-:Y:S02]  /*54e0*/  @!UP2 UIADD3 UR4, UPT, UPT, -UR8, UR6, URZ ;  /* 0x000000060804a290 */ /* 0x000fe4000fffe1ff */
[----:B------:R-:W-:Y:S02]  /*54f0*/  @!UP2 UIADD3 UR6, UPT, UPT, UR8, -UR6, URZ ;  /* 0x800000060806a290 */ /* 0x000fe4000fffe0ff */
[----:B------:R-:W-:Y:S02]  /*5500*/  @!UP2 UIMAD UR14, UR4, UR5, UR14 ;  /* 0x00000005040ea2a4 */ /* 0x000fe4000f8e020e */
[----:B------:R-:W-:Y:S01]  /*5510*/  @!UP2 UIMAD UR13, UR6, UR10, UR13 ;  /* 0x0000000a060da2a4 */ /* 0x000fe2000f8e020d */
[----:B------:R-:W-:Y:S11]  /*5520*/  BRA.U UP3, `(.L_x_89) ;  /* 0x0000000103107547 */ /* 0x000ff6000b800000 */
[----:B------:R-:W-:Y:S04]  /*5530*/  MOV R6, UR52 ;  /* 0x0000003400067c02 */ /* 0x000fe80008000f00 */
[----:B------:R-:W-:Y:S04]  /*5540*/  SHF.L.U32 R6, R6, 0x1f, RZ ;  /* 0x0000001f06067819 */ /* 0x000fe800000006ff */
[----:B------:R-:W2:Y:S02]  /*5550*/  SYNCS.PHASECHK.TRANS64.TRYWAIT P2, [UR21+0x88], R6 ;  /* 0x00008806ff0075a7 */ /* 0x000ea40008041115 */
[----:B--2---:R-:W-:Y:S05]  /*5560*/  @!P2 BRA `(.L_x_90) ;  /* 0x0000007400dca947 */ /* 0x004fea0003800000 */
.L_x_89:
[----:B------:R-:W-:Y:S05]  /*5570*/  @!P1 BRA `(.L_x_91) ;  /* 0x0000000000309947 */ /* 0x000fea0003800000 */
[----:B------:R-:W-:Y:S01]  /*5580*/  ISETP.NE.U32.AND P1, PT, R2, RZ, PT ;  /* 0x000000ff0200720c */ /* 0x000fe20003f25070 */
[----:B------:R-:W2:Y:S01]  /*5590*/  LDCU.64 UR4, c[0x0][0x358] ;  /* 0x00006b00ff0477ac */ /* 0x000ea20008000a00 */
[----:B------:R-:W-:Y:S02]  /*55a0*/  IMAD.MOV.U32 R142, RZ, RZ, 0x1 ;  /* 0x00000001ff8e7424 */ /* 0x000fe400078e00ff */
[----:B------:R-:W-:Y:S11]  /*55b0*/  ISETP.NE.AND.EX P1, PT, R3, RZ, PT, P1 ;  /* 0x000000ff0300720c */ /* 0x000ff60003f25310 */
[----:B------:R-:W-:Y:S02]  /*55c0*/  @!UPT UIADD3 URZ, UPT, UPT, URZ, URZ, URZ ;  /* 0x000000fffffff290 */ /* 0x000fe4000fffe0ff */
[----:B------:R-:W3:Y:S01]  /*55d0*/  @P1 LDC.64 R10, c[0x0][0xc88] ;  /* 0x00032200ff0a1b82 */ /* 0x000ee20000000a00 */
[----:B-1----:R-:W-:Y:S04]  /*55e0*/  @P1 IMAD R0, R4, UR44, RZ ;  /* 0x0000002c04001c24 */ /* 0x002fe8000f8e02ff */
[----:B---3--:R-:W-:Y:S04]  /*55f0*/  @P1 IMAD.WIDE R10, R0, 0x4, R10 ;  /* 0x00000004000a1825 */ /* 0x008fe800078e020a */
[----:B------:R-:W-:Y:S01]  /*5600*/  HFMA2 R0, -RZ, RZ, 0, 5.9604644775390625e-08 ;  /* 0x00000001ff007431 */ /* 0x000fe200000001ff */
[----:B--2--5:R2:W5:Y:S04]  /*5610*/  @P1 LDG.E R71, desc[UR4][R10.64] ;  /* 0x000000040a471981 */ /* 0x024568000c1e1900 */
[----:B------:R-:W-:Y:S01]  /*5620*/  @!P1 PRMT R142, R0, 0x7610, R142 ;  /* 0x00007610008e9816 */ /* 0x000fe2000000008e */
[----:B--2---:R-:W3:Y:S06]  /*5630*/  @!P1 LDC R71, c[0x0][0xc80] ;  /* 0x00032000ff479b82 */ /* 0x004eec0000000800 */
.L_x_91:
[----:B---3-5:R-:W-:Y:S01]  /*5640*/  @!P0 FSETP.EQ.AND P1, PT, R71, RZ, PT ;  /* 0x000000ff4700820b */ /* 0x028fe20003f22000 */
[----:B------:R-:W-:Y:S01]  /*5650*/  @!UPT UIADD3 URZ, UPT, UPT, URZ, URZ, URZ ;  /* 0x000000fffffff290 */ /* 0x000fe2000fffe0ff */
[----:B------:R-:W-:Y:S11]  /*5660*/  @!P0 BRA `(.L_x_92) ;  /* 0x0000000000188947 */ /* 0x000ff60003800000 */
[----:B------:R-:W-:Y:S02]  /*5670*/  LOP3.LUT P0, RZ, R142, 0xff, RZ, 0xc0, !PT ;  /* 0x000000ff8eff7812 */ /* 0x000fe4000780c0ff */
[----:B------:R-:W-:Y:S04]  /*5680*/  ISETP.NE.U32.AND P1, PT, R2, RZ, PT ;  /* 0x000000ff0200720c */ /* 0x000fe80003f25070 */
[----:B------:R-:W-:Y:S04]  /*5690*/  ISETP.NE.AND.EX P1, PT, R3, RZ, PT, P1 ;  /* 0x000000ff0300720c */ /* 0x000fe80003f25310 */
[----:B------:R-:W-:Y:S03]  /*56a0*/  PLOP3.LUT P1, PT, P1, PT, PT, 0x8, 0x80 ;  /* 0x000000000080781c */ /* 0x000fe60000f2e170 */
[----:B------:R-:W-:Y:S11]  /*56b0*/  @P0 FSETP.EQ.AND P1, PT, R71, RZ, PT ;  /* 0x000000ff4700020b */ /* 0x000ff60003f22000 */
[----:B------:R-:W-:Y:S02]  /*56c0*/  @!UPT UIADD3 URZ, UPT, UPT, URZ, URZ, URZ ;  /* 0x000000fffffff290 */ /* 0x000fe4000fffe0ff */
.L_x_92:
[----:B------:R-:W2:Y:S01]  /*56d0*/  SYNCS.PHASECHK.TRANS64.TRYWAIT P2, [UR21+0x60], R9 ;  /* 0x00006009ff0075a7 */ /* 0x000ea20008041115 */
[----:B------:R-:W-:Y:S01]  /*56e0*/  ELECT P0, URZ, PT ;  /* 0x0000000000ff782f */ /* 0x000fe20003800000 */
[----:B------:R-:W-:Y:S03]  /*56f0*/  ULOP3.LUT UR4, UR29, 0x1, URZ, 0xc0, !UPT ;  /* 0x000000011d047892 */ /* 0x000fe6000f8ec0ff */
[----:B------:R-:W-:Y:S11]  /*5700*/  PLOP3.LUT P1, PT, P1, P0, PT, 0xf2, 0x2f ;  /* 0x00000000002f781c */ /* 0x000ff60000f21e72 */
[----:B------:R-:W-:Y:S02]  /*5710*/  @!UPT UIADD3 URZ, UPT, UPT, URZ, URZ, URZ ;  /* 0x000000fffffff290 */ /* 0x000fe4000fffe0ff */
[----:B------:R-:W-:Y:S05]  /*5720*/  @!P1 IADD3 R8, P0, PT, R16, 0x980, RZ ;  /* 0x0000098010089810 */ /* 0x000fea0007f1e0ff */
[----:B-1----:R-:W-:Y:S01]  /*5730*/  @!P1 IMAD.X R6, RZ, RZ, R17, P0 ;  /* 0x000000ffff069224 */ /* 0x002fe200000e0611 */
[----:B--2---:R-:W-:Y:S07]  /*5740*/  @!P2 BRA `(.L_x_93) ;  /* 0x00000074007ca947 */ /* 0x004fee0003800000 */
.L_x_179:
[----:B------:R-:W-:Y:S01]  /*5750*/  @!P1 R2UR UR6, R8 ;  /* 0x00000000080692ca */ /* 0x000fe200000e0000 */
[----:B------:R-:W-:Y:S01]  /*5760*/  VOTEU.ALL UP0, P1 ;  /* 0x0000000000ff7886 */ /* 0x000fe20000800000 */
[----:B------:R-:W-:Y:S01]  /*5770*/  @!P1 R2UR UR5, R6 ;  /* 0x00000000060592ca */ /* 0x000fe200000e0000 */
[----:B------:R-:W-:Y:S01]  /*5780*/  UMOV UR10, 0x0 ;  /* 0x00000000000a7882 */ /* 0x000fe20000000000 */
[----:B------:R-:W-:Y:S01]  /*5790*/  ISETP.NE.AND P0, PT, RZ, UR4, !P1 ;  /* 0x00000004ff007c0c */ /* 0x000fe2000cf05270 */
[----:B------:R-:W-:Y:S01]  /*57a0*/  UMOV UR11, 0x10000000 ;  /* 0x10000000000b7882 */ /* 0x000fe20000000000 */
[----:B------:R-:W-:Y:S02]  /*57b0*/  @!UP0 UIADD3 UR8, UPT, UPT, UR7, 0xc0, URZ ;  /* 0x000000c007088890 */ /* 0x000fe4000fffe0ff */
[----:B------:R-:W-:Y:S01]  /*57c0*/  @!UP0 UIADD3 UR32, UPT, UPT, UR21, 0x400, URZ ;  /* 0x0000040015208890 */ /* 0x000fe2000fffe0ff */
[----:B------:R-:W-:Y:S01]  /*57d0*/  VOTEU.ALL UP0, P1 ;  /* 0x0000000000ff7886 */ /* 0x000fe20000800000 */
[----:B------:R-:W-:Y:S02]  /*57e0*/  UMOV UR36, UR44 ;  /* 0x0000002c00247c82 */ /* 0x000fe40008000000 */
[----:B-1----:R-:W-:Y:S02]  /*57f0*/  @!P1 IMAD.U32 R0, RZ, RZ, UR8 ;  /* 0x00000008ff009e24 */ /* 0x002fe4000f8e00ff */
[----:B------:R-:W-:Y:S02]  /*5800*/  IMAD.U32 R10, RZ, RZ, UR6 ;  /* 0x00000006ff0a7e24 */ /* 0x000fe4000f8e00ff */
[----:B------:R-:W-:Y:S02]  /*5810*/  IMAD.U32 R11, RZ, RZ, UR5 ;  /* 0x00000005ff0b7e24 */ /* 0x000fe4000f8e00ff */
[----:B------:R-:W-:Y:S01]  /*5820*/  @P0 IMAD R0, RZ, RZ, UR7 ;  /* 0x00000007ff000e24 */ /* 0x000fe2000f8e02ff */
[----:B------:R-:W-:Y:S02]  /*5830*/  @!P1 R2UR UR8, R10 ;  /* 0x000000000a0892ca */ /* 0x000fe400000e0000 */
[----:B------:R-:W-:Y:S02]  /*5840*/  @!P1 R2UR UR9, R11 ;  /* 0x000000000b0992ca */ /* 0x000fe400000e0000 */
[----:B------:R-:W-:Y:S11]  /*5850*/  PLOP3.LUT P0, PT, P1, PT, PT, 0x8, 0x80 ;  /* 0x000000000080781c */ /* 0x000ff60000f0e170 */
[----:B------:R-:W-:Y:S02]  /*5860*/  @!UPT UIADD3 URZ, UPT, UPT, URZ, URZ, URZ ;  /* 0x000000fffffff290 */ /* 0x000fe4000fffe0ff */
[----:B------:R-:W-:Y:S01]  /*5870*/  @P0 R2UR.BROADCAST UR34, R0 ;  /* 0x00000000002202ca */ /* 0x000fe200008e0000 */
[----:B------:R-:W-:Y:S01]  /*5880*/  @!P1 IMAD.MOV.U32 R0, RZ, RZ, 0x4000 ;  /* 0x00004000ff009424 */ /* 0x000fe200078e00ff */
[----:B------:R-:W-:Y:S05]  /*5890*/  @!P1 IADD3 R8, P0, PT, R16, 0x980, RZ ;  /* 0x0000098010089810 */ /* 0x000fea0007f1e0ff */
[----:B------:R-:W-:Y:S06]  /*58a0*/  @!P1 IMAD.X R6, RZ, RZ, R17, P0 ;  /* 0x000000ffff069224 */ /* 0x000fec00000e0611 */
[----:B------:R1:W-:Y:S01]  /*58b0*/  @!UP0 UTMALDG.3D [UR32], [UR8], desc[UR10] ;  /* 0x00000a20080085b4 */ /* 0x0003e20008011000 */
[----:B------:R1:W-:Y:S01]  /*58c0*/  @!P1 SYNCS.ARRIVE.TRANS64.RED.A0TR RZ, [UR21+0x40], R0 ;  /* 0x00004000ffff99a7 */ /* 0x0003e20008300415 */
[----:B------:R-:W-:Y:S01]  /*58d0*/  SYNCS.ARRIVE.TRANS64.RED.A1T0 RZ, [UR47], RZ ;  /* 0x000000ffffff79a7 */ /* 0x000fe2000810042f */
[----:B------:R-:W2:Y:S02]  /*58e0*/  SYNCS.PHASECHK.TRANS64.TRYWAIT P2, [UR21+0x68], R9 ;  /* 0x00006809ff0075a7 */ /* 0x000ea40008041115 */
[----:B-12---:R-:W-:Y:S05]  /*58f0*/  @!P2 BRA `(.L_x_94) ;  /* 0x000000740028a947 */ /* 0x006fea0003800000 */
.L_x_181:
[----:B------:R-:W-:Y:S01]  /*5900*/  @!P1 R2UR UR6, R8 ;  /* 0x00000000080692ca */ /* 0x000fe200000e0000 */
[----:B------:R-:W-:Y:S01]  /*5910*/  VOTEU.ALL UP0, P1 ;  /* 0x0000000000ff7886 */ /* 0x000fe20000800000 */
[----:B------:R-:W-:Y:S01]  /*5920*/  @!P1 R2UR UR5, R6 ;  /* 0x00000000060592ca */ /* 0x000fe200000e0000 */
[----:B-1----:R-:W-:Y:S01]  /*5930*/  @!P1 IMAD.MOV.U32 R0, RZ, RZ, 0x4000 ;  /* 0x00004000ff009424 */ /* 0x002fe200078e00ff */
[----:B------:R-:W-:Y:S01]  /*5940*/  UMOV UR10, 0x0 ;  /* 0x00000000000a7882 */ /* 0x000fe20000000000 */
[----:B------:R-:W-:Y:S01]  /*5950*/  UMOV UR11, 0x10000000 ;  /* 0x10000000000b7882 */ /* 0x000fe20000000000 */
[----:B------:R-:W-:Y:S01]  /*5960*/  @!UP0 UIADD3 UR24, UPT, UPT, UR21, 0x4400, URZ ;  /* 0x0000440015188890 */ /* 0x000fe2000fffe0ff */
[----:B------:R-:W-:Y:S01]  /*5970*/  @!P1 IADD3 R8, P0, PT, R16, 0x980, RZ ;  /* 0x0000098010089810 */ /* 0x000fe20007f1e0ff */
[----:B------:R-:W-:Y:S01]  /*5980*/  UMOV UR27, UR35 ;  /* 0x00000023001b7c82 */ /* 0x000fe20008000000 */
[----:B------:R-:W-:Y:S03]  /*5990*/  UMOV UR28, UR44 ;  /* 0x0000002c001c7c82 */ /* 0x000fe60008000000 */
[----:B------:R-:W-:Y:S02]  /*59a0*/  @!P1 IMAD.X R6, RZ, RZ, R17, P0 ;  /* 0x000000ffff069224 */ /* 0x000fe400000e0611 */
[----:B------:R-:W-:Y:S02]  /*59b0*/  IMAD.U32 R10, RZ, RZ, UR6 ;  /* 0x00000006ff0a7e24 */ /* 0x000fe4000f8e00ff */
[----:B------:R-:W-:Y:S01]  /*59c0*/  IMAD.U32 R11, RZ, RZ, UR5 ;  /* 0x00000005ff0b7e24 */ /* 0x000fe2000f8e00ff */
[----:B------:R-:W-:Y:S02]  /*59d0*/  @!UP0 UIMAD UR5, UR4, -0x40, UR7 ;  /* 0xffffffc0040588a4 */ /* 0x000fe4000f8e0207 */
[----:B------:R-:W-:Y:S02]  /*59e0*/  @!P1 R2UR UR8, R10 ;  /* 0x000000000a0892ca */ /* 0x000fe400000e0000 */
[----:B------:R-:W-:Y:S01]  /*59f0*/  @!P1 R2UR UR9, R11 ;  /* 0x000000000b0992ca */ /* 0x000fe200000e0000 */
[----:B------:R-:W-:Y:S01]  /*5a00*/  @!UP0 UIADD3 UR26, UPT, UPT, UR5, 0x80, URZ ;  /* 0x00000080051a8890 */ /* 0x000fe2000fffe0ff */
[----:B------:R-:W-:Y:S11]  /*5a10*/  VOTEU.ALL UP0, P1 ;  /* 0x0000000000ff7886 */ /* 0x000ff60000800000 */
[----:B------:R1:W-:Y:S01]  /*5a20*/  @!UP0 UTMALDG.3D [UR24], [UR8], desc[UR10] ;  /* 0x00000a18080085b4 */ /* 0x0003e20008011000 */
[----:B------:R1:W-:Y:S01]  /*5a30*/  @!P1 SYNCS.ARRIVE.TRANS64.RED.A0TR RZ, [UR21+0x48], R0 ;  /* 0x00004800ffff99a7 */ /* 0x0003e20008300415 */
[----:B------:R-:W-:Y:S01]  /*5a40*/  SYNCS.ARRIVE.TRANS64.RED.A1T0 RZ, [UR46], RZ ;  /* 0x000000ffffff79a7 */ /* 0x000fe2000810042e */
[----:B------:R-:W2:Y:S02]  /*5a50*/  SYNCS.PHASECHK.TRANS64.TRYWAIT P2, [UR21+0x70], R9 ;  /* 0x00007009ff0075a7 */ /* 0x000ea40008041115 */
[----:B-12---:R-:W-:Y:S05]  /*5a60*/  @!P2 BRA `(.L_x_95) ;  /* 0x0000007000e4a947 */ /* 0x006fea0003800000 */
.L_x_183:
        /* <DEDUP_REMOVED lines=13> */
[----:B------:R-:W-:Y:S02]  /*5b40*/  @!UP0 ULEA UR5, UR4, UR7, 0x6 ;  /* 0x0000000704058291 */ /* 0x000fe4000f8e30ff */
        /* <DEDUP_REMOVED lines=9> */
.L_x_185:
[----:B------:R-:W-:Y:S01]  /*5be0*/  @!P1 R2UR UR6, R8 ;  /* 0x00000000080692ca */ /* 0x000fe200000e0000 */
[----:B------:R-:W-:Y:S01]  /*5bf0*/  UMOV UR18, 0x0 ;  /* 0x0000000000127882 */ /* 0x000fe20000000000 */
[----:B------:R-:W-:Y:S01]  /*5c00*/  @!P1 R2UR UR5, R6 ;  /* 0x00000000060592ca */ /* 0x000fe200000e0000 */
[----:B------:R-:W-:Y:S01]  /*5c10*/  VOTEU.ALL UP0, P1 ;  /* 0x0000000000ff7886 */ /* 0x000fe20000800000 */
[----:B------:R-:W-:Y:S01]  /*5c20*/  ISETP.NE.OR P0, PT, RZ, UR4, P1 ;  /* 0x00000004ff007c0c */ /* 0x000fe20008f05670 */
[----:B------:R-:W-:Y:S01]  /*5c30*/  UMOV UR19, 0x10000000 ;  /* 0x1000000000137882 */ /* 0x000fe20000000000 */
[----:B------:R-:W-:Y:S01]  /*5c40*/  UMOV UR11, UR35 ;  /* 0x00000023000b7c82 */ /* 0x000fe20008000000 */
[----:B------:R-:W-:Y:S01]  /*5c50*/  UMOV UR12, UR44 ;  /* 0x0000002c000c7c82 */ /* 0x000fe20008000000 */
[----:B------:R-:W-:Y:S01]  /*5c60*/  @!UP0 UIADD3 UR4, UPT, UPT, UR7, 0xc0, URZ ;  /* 0x000000c007048890 */ /* 0x000fe2000fffe0ff */
[----:B------:R-:W-:Y:S01]  /*5c70*/  VIADD R14, R14, 0x1 ;  /* 0x000000010e0e7836 */ /* 0x000fe20000000000 */
[----:B------:R-:W-:Y:S01]  /*5c80*/  @!UP0 UIADD3 UR8, UPT, UPT, UR21, 0xc400, URZ ;  /* 0x0000c40015088890 */ /* 0x000fe2000fffe0ff */
[----:B------:R-:W-:Y:S01]  /*5c90*/  R2UR UR16, R144 ;  /* 0x00000000901072ca */ /* 0x000fe200000e0000 */
[----:B------:R-:W-:Y:S01]  /*5ca0*/  @!UP0 UIADD3 UR9, UPT, UPT, UR21, 0x58, URZ ;  /* 0x0000005815098890 */ /* 0x000fe2000fffe0ff */
[----:B------:R-:W-:Y:S01]  /*5cb0*/  IMAD.U32 R8, RZ, RZ, UR6 ;  /* 0x00000006ff087e24 */ /* 0x000fe2000f8e00ff */
[----:B------:R-:W-:Y:S01]  /*5cc0*/  VOTEU.ALL UP0, P1 ;  /* 0x0000000000ff7886 */ /* 0x000fe20000800000 */
[----:B-1----:R-:W-:Y:S01]  /*5cd0*/  @!P1 IMAD.U32 R0, RZ, RZ, UR4 ;  /* 0x00000004ff009e24 */ /* 0x002fe2000f8e00ff */
[----:B------:R-:W-:Y:S01]  /*5ce0*/  R2UR UR20, R145 ;  /* 0x00000000911472ca */ /* 0x000fe200000e0000 */
[----:B------:R-:W-:Y:S01]  /*5cf0*/  IMAD.U32 R9, RZ, RZ, UR5 ;  /* 0x00000005ff097e24 */ /* 0x000fe2000f8e00ff */
[----:B------:R-:W-:Y:S01]  /*5d00*/  @!P1 R2UR UR4, R8 ;  /* 0x00000000080492ca */ /* 0x000fe200000e0000 */
[----:B------:R-:W-:Y:S01]  /*5d10*/  @!P0 IMAD R0, RZ, RZ, UR7 ;  /* 0x00000007ff008e24 */ /* 0x000fe2000f8e02ff */
[----:B------:R-:W-:Y:S01]  /*5d20*/  PLOP3.LUT P0, PT, P1, PT, PT, 0x8, 0x80 ;  /* 0x000000000080781c */ /* 0x000fe20000f0e170 */
[----:B------:R-:W-:Y:S01]  /*5d30*/  UIADD3 UR29, UPT, UPT, UR29, 0x1, URZ ;  /* 0x000000011d1d7890 */ /* 0x000fe2000fffe0ff */
[----:B------:R-:W-:Y:S01]  /*5d40*/  @!P1 R2UR UR5, R9 ;  /* 0x00000000090592ca */ /* 0x000fe200000e0000 */
[----:B------:R-:W-:Y:S10]  /*5d50*/  UPLOP3.LUT UP3, UPT, UPT, UPT, UPT, 0x80, 0x8 ;  /* 0x000000000008789c */ /* 0x000ff40003f6f070 */
[----:B------:R-:W-:Y:S01]  /*5d60*/  @P0 R2UR.BROADCAST UR10, R0 ;  /* 0x00000000000a02ca */ /* 0x000fe200008e0000 */
[----:B------:R-:W-:Y:S01]  /*5d70*/  UIADD3 UR16, UPT, UPT, UR13, UR16, URZ ;  /* 0x000000100d107290 */ /* 0x000fe2000fffe0ff */
[C---:B------:R-:W-:Y:S01]  /*5d80*/  ISETP.NE.AND P0, PT, R14.reuse, 0x2, PT ;  /* 0x000000020e00780c */ /* 0x040fe20003f05270 */
[----:B------:R-:W-:Y:S01]  /*5d90*/  UMOV UR44, UR30 ;  /* 0x0000001e002c7c82 */ /* 0x000fe20008000000 */
[----:B------:R-:W-:Y:S01]  /*5da0*/  LOP3.LUT R15, R15, 0x1, RZ, 0x3c, !PT ;  /* 0x000000010f0f7812 */ /* 0x000fe200078e3cff */
[----:B------:R-:W-:Y:S01]  /*5db0*/  UIADD3 UR20, UPT, UPT, UR14, UR20, URZ ;  /* 0x000000140e147290 */ /* 0x000fe2000fffe0ff */
[----:B------:R-:W-:Y:S02]  /*5dc0*/  SEL R0, RZ, 0x1, P0 ;  /* 0x00000001ff007807 */ /* 0x000fe40000000000 */
[----:B------:R-:W-:Y:S02]  /*5dd0*/  SEL R14, R14, RZ, P0 ;  /* 0x000000ff0e0e7207 */ /* 0x000fe40000000000 */
[----:B------:R-:W-:Y:S03]  /*5de0*/  LOP3.LUT R13, R13, R0, RZ, 0x3c, !PT ;  /* 0x000000000d0d7212 */ /* 0x000fe600078e3cff */
[----:B------:R1:W-:Y:S01]  /*5df0*/  @!UP0 UTMALDG.3D [UR8], [UR4], desc[UR18] ;  /* 0x00001208040085b4 */ /* 0x0003e20008011000 */
[----:B------:R1:W-:Y:S01]  /*5e00*/  @!P1 SYNCS.ARRIVE.TRANS64.RED.A0TR RZ, [UR21+0x58], R7 ;  /* 0x00005807ffff99a7 */ /* 0x0003e20008300415 */
[----:B------:R-:W-:Y:S01]  /*5e10*/  SYNCS.ARRIVE.TRANS64.RED.A1T0 RZ, [UR38], RZ ;  /* 0x000000ffffff79a7 */ /* 0x000fe20008100426 */
[----:B------:R-:W-:Y:S05]  /*5e20*/  BRA.U UP1, `(.L_x_97) ;  /* 0xfffffff1013c7547 */ /* 0x000fea000b83ffff */
[----:B------:R-:W-:-:S04]  /*5e30*/  SHF.L.U32 R2, R15, 0x1f, RZ ;  /* 0x0000001f0f027819 */ /* 0x000fc800000006ff */
[----:B------:R-:W2:Y:S02]  /*5e40*/  SYNCS.PHASECHK.TRANS64.TRYWAIT P0, [UR21+0x60], R2 ;  /* 0x00006002ff0075a7 */ /* 0x000ea40008001115 */
[----:B--2---:R-:W-:Y:S05]  /*5e50*/  @!P0 BRA `(.L_x_98) ;  /* 0x0000007000188947 */ /* 0x004fea0003800000 */
.L_x_187:
[----:B------:R-:W3:Y:S02]  /*5e60*/  SYNCS.PHASECHK.TRANS64.TRYWAIT P0, [UR21+0x68], R2 ;  /* 0x00006802ff0075a7 */ /* 0x000ee40008001115 */
[----:B---3--:R-:W-:Y:S05]  /*5e70*/  @!P0 BRA `(.L_x_99) ;  /* 0x0000007000288947 */ /* 0x008fea0003800000 */
.L_x_189:
[----:B------:R-:W3:Y:S02]  /*5e80*/  SYNCS.PHASECHK.TRANS64.TRYWAIT P0, [UR21+0x70], R2 ;  /* 0x00007002ff0075a7 */ /* 0x000ee40008001115 */
[----:B---3--:R-:W-:Y:S05]  /*5e90*/  @!P0 BRA `(.L_x_100) ;  /* 0x0000007000388947 */ /* 0x008fea0003800000 */
.L_x_191:
[----:B--2---:R-:W-:-:S07]  /*5ea0*/  MOV R0, UR21 ;  /* 0x0000001500007c02 */ /* 0x004fce0008000f00 */
.L_x_101:
[----:B--2---:R-:W-:-:S04]  /*5eb0*/  SHF.L.U32 R2, R15, 0x1f, RZ ;  /* 0x0000001f0f027819 */ /* 0x004fc800000006ff */
[----:B------:R2:W3:Y:S03]  /*5ec0*/  SYNCS.PHASECHK.TRANS64.TRYWAIT P0, [R0+URZ+0x78], R2 ;  /* 0x00007802000075a7 */ /* 0x0004e600080011ff */
[----:B---3--:R-:W-:Y:S05]  /*5ed0*/  @!P0 NANOSLEEP.SYNCS 0x989680 ;  /* 0x009896800000895d */ /* 0x008fea0003900000 */
[----:B------:R-:W3:Y:S02]  /*5ee0*/  @!P0 SYNCS.PHASECHK.TRANS64 P0, [R0+URZ+0x78], R2 ;  /* 0x00007802000085a7 */ /* 0x000ee400080010ff */
[----:B-1-3--:R-:W-:Y:S05]  /*5ef0*/  @P0 EXIT ;  /* 0x000000000000094d */ /* 0x00afea0003800000 */
[----:B------:R-:W-:Y:S05]  /*5f00*/  BRA `(.L_x_101) ;  /* 0xfffffffc00e87947 */ /* 0x000fea000383ffff */
.L_x_86:
[----:B------:R-:W-:-:S06]  /*5f10*/  UISETP.GE.AND UP0, UPT, UR17, 0x4, UPT ;  /* 0x000000041100788c */ /* 0x000fcc000bf06270 */
[----:B------:R-:W-:-:S13]  /*5f20*/  PLOP3.LUT P0, PT, PT, PT, UP0, 0x80, 0x8 ;  /* 0x000000000008781c */ /* 0x000fda0003f0f008 */
[----:B------:R-:W-:Y:S05]  /*5f30*/  @!P0 EXIT ;  /* 0x000000000000894d */ /* 0x000fea0003800000 */
[----:B------:R-:W1:Y:S08]  /*5f40*/  S2UR UR4, SR_CgaCtaId ;  /* 0x00000000000479c3 */ /* 0x000e700000008800 */
[----:B------:R-:W-:Y:S01]  /*5f50*/  BAR.SYNC.DEFER_BLOCKING 0x6, 0xa0 ;  /* 0x0182800000007b1d */ /* 0x000fe20000010000 */
[C---:B------:R-:W-:Y:S01]  /*5f60*/  IMAD.SHL.U32 R3, R154.reuse, 0x40, RZ ;  /* 0x000000409a037824 */ /* 0x040fe200078e00ff */
[C---:B------:R-:W-:Y:S01]  /*5f70*/  LOP3.LUT R141, R154.reuse, 0x1, RZ, 0xc0, !PT ;  /* 0x000000019a8d7812 */ /* 0x040fe200078ec0ff */
[----:B------:R-:W-:-:S02]  /*5f80*/  IMAD.SHL.U32 R140, R154, 0x8, RZ ;  /* 0x000000089a8c7824 */ /* 0x000fc400078e00ff */
[----:B------:R-:W-:Y:S01]  /*5f90*/  IMAD.U32 R2, R154, 0x10000, RZ ;  /* 0x000100009a027824 */ /* 0x000fe200078e00ff */
[----:B------:R-:W-:Y:S02]  /*5fa0*/  UMOV UR46, 0x400 ;  /* 0x00000400002e7882 */ /* 0x000fe40000000000 */
[----:B------:R-:W2:Y:S01]  /*5fb0*/  LDC.64 R136, c[0x0][0xc88] ;  /* 0x00032200ff887b82 */ /* 0x000ea20000000a00 */
[----:B------:R-:W-:Y:S01]  /*5fc0*/  LOP3.LUT R6, R3, 0x1c0, RZ, 0xc0, !PT ;  /* 0x000001c003067812 */ /* 0x000fe200078ec0ff */
[----:B------:R-:W-:Y:S01]  /*5fd0*/  IMAD.MOV.U32 R153, RZ, RZ, 0x2 ;  /* 0x00000002ff997424 */ /* 0x000fe200078e00ff */
[----:B------:R-:W-:Y:S01]  /*5fe0*/  ISETP.NE.U32.AND P0, PT, R141, 0x1, PT ;  /* 0x000000018d00780c */ /* 0x000fe20003f05070 */
[----:B------:R-:W-:Y:S01]  /*5ff0*/  IMAD.MOV.U32 R152, RZ, RZ, 0x4 ;  /* 0x00000004ff987424 */ /* 0x000fe200078e00ff */
[----:B------:R-:W-:Y:S01]  /*6000*/  LOP3.LUT R140, R6, 0x38, R140, 0xf8, !PT ;  /* 0x00000038068c7812 */ /* 0x000fe200078ef88c */
[----:B------:R-:W-:Y:S01]  /*6010*/  IMAD.MOV.U32 R151, RZ, RZ, 0x1 ;  /* 0x00000001ff977424 */ /* 0x000fe200078e00ff */
[----:B------:R-:W-:Y:S01]  /*6020*/  LOP3.LUT R2, R2, 0x600000, RZ, 0xc0, !PT ;  /* 0x0060000002027812 */ /* 0x000fe200078ec0ff */
[----:B------:R-:W3:Y:S01]  /*6030*/  LDC.64 R138, c[0x0][0xc90] ;  /* 0x00032400ff8a7b82 */ /* 0x000ee20000000a00 */
[----:B------:R-:W-:Y:S01]  /*6040*/  R2P PR, R154, 0x6 ;  /* 0x000000069a007804 */ /* 0x000fe20000000000 */
[----:B------:R-:W-:Y:S01]  /*6050*/  IMAD.MOV.U32 R148, RZ, RZ, RZ ;  /* 0x000000ffff947224 */ /* 0x000fe200078e00ff */
[----:B------:R-:W-:Y:S01]  /*6060*/  LOP3.LUT R140, R140, 0x1e00, R3, 0xf8, !PT ;  /* 0x00001e008c8c7812 */ /* 0x000fe200078ef803 */
[----:B------:R-:W-:Y:S01]  /*6070*/  IMAD.MOV.U32 R150, RZ, RZ, RZ ;  /* 0x000000ffff967224 */ /* 0x000fe200078e00ff */
[----:B------:R-:W-:Y:S01]  /*6080*/  P2R R3, PR, RZ, 0x1 ;  /* 0x00000001ff037803 */ /* 0x000fe20000000000 */
[----:B------:R-:W4:Y:S01]  /*6090*/  LDCU UR62, c[0x0][0x370] ;  /* 0x00006e00ff3e77ac */ /* 0x000f220008000800 */
[----:B------:R-:W-:Y:S01]  /*60a0*/  LOP3.LUT R154, R154, 0x60, RZ, 0xc0, !PT ;  /* 0x000000609a9a7812 */ /* 0x000fe200078ec0ff */
[----:B------:R-:W2:Y:S01]  /*60b0*/  LDC.64 R134, c[0x0][0xcb0] ;  /* 0x00032c00ff867b82 */ /* 0x000ea20000000a00 */
[----:B------:R-:W-:Y:S01]  /*60c0*/  SEL R153, R153, 0xfffffffe, !P1 ;  /* 0xfffffffe99997807 */ /* 0x000fe20004800000 */
[----:B-1----:R-:W-:Y:S01]  /*60d0*/  ULEA UR46, UR4, UR46, 0x18 ;  /* 0x0000002e042e7291 */ /* 0x002fe2000f8ec0ff */
[----:B------:R-:W-:Y:S01]  /*60e0*/  SEL R152, R152, 0xfffffffc, !P2 ;  /* 0xfffffffc98987807 */ /* 0x000fe20005000000 */
[----:B------:R-:W-:Y:S01]  /*60f0*/  UMOV UR38, URZ ;  /* 0x000000ff00267c82 */ /* 0x000fe20008000000 */
[----:B------:R-:W1:Y:S03]  /*6100*/  LDCU UR41, c[0x0][0xf0c] ;  /* 0x0001e180ff2977ac */ /* 0x000e660008000800 */
[----:B------:R-:W1:Y:S01]  /*6110*/  LDC.64 R132, c[0x0][0xca8] ;  /* 0x00032a00ff847b82 */ /* 0x000e620000000a00 */
[----:B------:R-:W-:-:S02]  /*6120*/  UIADD3 UR5, UPT, UPT, UR46, 0xb8, URZ ;  /* 0x000000b82e057890 */ /* 0x000fc4000fffe0ff */
[----:B------:R-:W4:Y:S01]  /*6130*/  LDS R0, [UR46+0x110] ;  /* 0x0001102eff007984 */ /* 0x000f220008000800 */
[----:B------:R-:W-:Y:S02]  /*6140*/  UIADD3 UR4, UPT, UPT, UR46, 0x400, URZ ;  /* 0x000004002e047890 */ /* 0x000fe4000fffe0ff */
[----:B------:R-:W-:Y:S01]  /*6150*/  ULOP3.LUT UR5, UR5, 0xfefffff8, URZ, 0xc0, !UPT ;  /* 0xfefffff805057892 */ /* 0x000fe2000f8ec0ff */
[----:B------:R-:W1:Y:S03]  /*6160*/  LDCU UR40, c[0x0][0xf30] ;  /* 0x0001e600ff2877ac */ /* 0x000e660008000800 */
[----:B------:R-:W-:Y:S02]  /*6170*/  IMAD.U32 R146, RZ, RZ, UR4 ;  /* 0x00000004ff927e24 */ /* 0x000fe4000f8e00ff */
[----:B------:R-:W-:Y:S01]  /*6180*/  IMAD.U32 R155, RZ, RZ, UR5 ;  /* 0x00000005ff9b7e24 */ /* 0x000fe2000f8e00ff */
[----:B------:R-:W1:Y:S01]  /*6190*/  LDCU.64 UR60, c[0x0][0xc88] ;  /* 0x00019100ff3c77ac */ /* 0x000e620008000a00 */
[----:B------:R-:W1:Y:S01]  /*61a0*/  LDCU.64 UR42, c[0x0][0xf28] ;  /* 0x0001e500ff2a77ac */ /* 0x000e620008000a00 */
[----:B------:R-:W1:Y:S01]  /*61b0*/  LDCU.128 UR56, c[0x0][0xf10] ;  /* 0x0001e200ff3877ac */ /* 0x000e620008000c00 */
[----:B------:R-:W1:Y:S01]  /*61c0*/  LDCU UR55, c[0x0][0x374] ;  /* 0x00006e80ff3777ac */ /* 0x000e620008000800 */
[----:B------:R-:W-:Y:S01]  /*61d0*/  UMOV UR54, URZ ;  /* 0x000000ff00367c82 */ /* 0x000fe20008000000 */
[----:B------:R-:W-:Y:S01]  /*61e0*/  UMOV UR52, URZ ;  /* 0x000000ff00347c82 */ /* 0x000fe20008000000 */
[----:B--234-:R-:W-:-:S07]  /*61f0*/  IMAD.IADD R2, R0, 0x1, R2 ;  /* 0x0000000100027824 */ /* 0x01cfce00078e0202 */
.L_x_146:
[----:B-1----:R-:W-:Y:S02]  /*6200*/  LEA R8, R148, UR46, 0x3 ;  /* 0x0000002e94087c11 */ /* 0x002fe4000f8e18ff */
[----:B------:R-:W-:Y:S02]  /*6210*/  SHF.L.U32 R0, R150, 0x1f, RZ ;  /* 0x0000001f96007819 */ /* 0x000fe400000006ff */
[----:B------:R-:W-:Y:S02]  /*6220*/  LEA R4, R148, UR46, 0x4 ;  /* 0x0000002e94047c11 */ /* 0x000fe4000f8e20ff */
[----:B------:R-:W2:Y:S02]  /*6230*/  SYNCS.PHASECHK.TRANS64.TRYWAIT P0, [R8+URZ+0x90], R0 ;  /* 0x00009000080075a7 */ /* 0x000ea400080011ff */
[----:B--2---:R-:W-:Y:S05]  /*6240*/  @!P0 BRA `(.L_x_102) ;  /* 0x0000006c00648947 */ /* 0x004fea0003800000 */
.L_x_192:
[----:B------:R-:W3:Y:S01]  /*6250*/  LDS.128 R4, [R4+0xf0] ;  /* 0x0000f00004047984 */ /* 0x000ee20000000c00 */
[----:B------:R-:W-:Y:S01]  /*6260*/  UISETP.GE.AND UP0, UPT, UR45, 0x1, UPT ;  /* 0x000000012d00788c */ /* 0x000fe2000bf06270 */
[----:B------:R-:W-:Y:S01]  /*6270*/  @!PT LDS RZ, [RZ] ;  /* 0x00000000fffff984 */ /* 0x000fe20000000800 */
[----:B------:R-:W-:Y:S01]  /*6280*/  @!PT LDS RZ, [RZ] ;  /* 0x00000000fffff984 */ /* 0x000fe20000000800 */
[----:B------:R-:W-:Y:S01]  /*6290*/  @!PT LDS RZ, [RZ] ;  /* 0x00000000fffff984 */ /* 0x000fe20000000800 */
[----:B------:R-:W-:Y:S01]  /*62a0*/  @!PT LDS RZ, [RZ] ;  /* 0x00000000fffff984 */ /* 0x000fe20000000800 */
[----:B------:R4:W-:Y:S06]  /*62b0*/  MEMBAR.ALL.CTA ;  /* 0x0000000000007992 */ /* 0x0009ec0000008000 */
[----:B----4-:R-:W4:Y:S01]  /*62c0*/  FENCE.VIEW.ASYNC.S ;  /* 0x00000000000073c6 */ /* 0x010f220000000000 */
[----:B---3--:R-:W-:Y:S11]  /*62d0*/  LOP3.LUT P0, RZ, R6, 0x1, RZ, 0xc0, !PT ;  /* 0x0000000106ff7812 */ /* 0x008ff6000780c0ff */
[----:B------:R-:W-:Y:S02]  /*62e0*/  @!UPT UIADD3 URZ, UPT, UPT, URZ, URZ, URZ ;  /* 0x000000fffffff290 */ /* 0x000fe4000fffe0ff */
[----:B----4-:R-:W-:Y:S01]  /*62f0*/  VOTEU.ANY UP1, P0 ;  /* 0x0000000000ff7886 */ /* 0x010fe20000020100 */
[----:B------:R-:W-:Y:S01]  /*6300*/  PLOP3.LUT P0, PT, PT, PT, UP1, 0x80, 0x8 ;  /* 0x000000000008781c */ /* 0x000fe20003f0f018 */
[----:B------:R-:W-:Y:S06]  /*6310*/  UP2UR UR4, UPR, URZ, 0x2 ;  /* 0x00000002ff047883 */ /* 0x000fec0008000000 */
[----:B------:R-:W-:Y:S06]  /*6320*/  IMAD.U32 R156, RZ, RZ, UR4 ;  /* 0x00000004ff9c7e24 */ /* 0x000fec000f8e00ff */
[----:B--2---:R-:W-:Y:S02]  /*6330*/  @P0 SHF.R.U32.HI R0, RZ, 0x10, R5 ;  /* 0x00000010ff000819 */ /* 0x004fe40000011605 */
        /* <DEDUP_REMOVED lines=12> */
[----:B------:R-:W3:Y:S01]  /*6400*/  LDCU UR12, c[0x0][0xf20] ;  /* 0x0001e400ff0c77ac */ /* 0x000ee20008000800 */
[----:B-1----:R-:W-:Y:S02]  /*6410*/  UIMAD.WIDE.U32 UR4, UR55, UR59, URZ ;  /* 0x0000003b370472a5 */ /* 0x002fe4000f8e00ff */
[----:B------:R-:W-:Y:S02]  /*6420*/  UIMAD.WIDE.U32 UR6, UR62, UR56, URZ ;  /* 0x000000383e0672a5 */ /* 0x000fe4000f8e00ff */
[----:B------:R-:W-:Y:S02]  /*6430*/  UISETP.NE.AND UP0, UPT, UR58, 0x1, UPT ;  /* 0x000000013a00788c */ /* 0x000fe4000bf05270 */
[----:B------:R-:W-:Y:S02]  /*6440*/  UIMAD.WIDE.U32 UR8, UR36, UR59, URZ ;  /* 0x0000003b240872a5 */ /* 0x000fe4000f8e00ff */
[----:B------:R-:W-:Y:S02]  /*6450*/  UISETP.NE.AND UP1, UPT, UR41, 0x1, UPT ;  /* 0x000000012900788c */ /* 0x000fe4000bf25270 */
[----:B------:R-:W-:Y:S02]  /*6460*/  UIMAD.WIDE.U32 UR10, UR37, UR56, URZ ;  /* 0x00000038250a72a5 */ /* 0x000fe4000f8e00ff */
[----:B------:R-:W-:Y:S01]  /*6470*/  UISETP.NE.AND UP2, UPT, UR45, 0x1, UPT ;  /* 0x000000012d00788c */ /* 0x000fe2000bf45270 */
[----:B------:R-:W-:Y:S02]  /*6480*/  UMOV UR4, UR5 ;  /* 0x0000000500047c82 */ /* 0x000fe40008000000 */
[----:B---3--:R-:W-:Y:S03]  /*6490*/  USHF.R.U32.HI UR5, URZ, UR12, UR4 ;  /* 0x0000000cff057299 */ /* 0x008fe60008011604 */
[----:B------:R-:W-:Y:S02]  /*64a0*/  UMOV UR4, UR7 ;  /* 0x0000000700047c82 */ /* 0x000fe40008000000 */
[----:B------:R-:W-:Y:S02]  /*64b0*/  USHF.R.U32.HI UR7, URZ, UR57, UR4 ;  /* 0x00000039ff077299 */ /* 0x000fe40008011604 */
[----:B------:R-:W-:Y:S02]  /*64c0*/  USEL UR4, UR55, UR5, !UP0 ;  /* 0x0000000537047287 */ /* 0x000fe4000c000000 */
[----:B------:R-:W-:Y:S01]  /*64d0*/  USEL UR7, UR62, UR7, !UP1 ;  /* 0x000000073e077287 */ /* 0x000fe2000c800000 */
[----:B------:R-:W-:Y:S01]  /*64e0*/  UMOV UR5, UR9 ;  /* 0x0000000900057c82 */ /* 0x000fe20008000000 */
[----:B------:R-:W-:Y:S02]  /*64f0*/  UIMAD.WIDE.U32 UR8, UR4, UR42, URZ ;  /* 0x0000002a040872a5 */ /* 0x000fe4000f8e00ff */
[----:B------:R-:W-:Y:S03]  /*6500*/  USHF.R.U32.HI UR6, URZ, UR12, UR5 ;  /* 0x0000000cff067299 */ /* 0x000fe60008011605 */
[----:B------:R-:W-:Y:S01]  /*6510*/  UMOV UR5, UR11 ;  /* 0x0000000b00057c82 */ /* 0x000fe20008000000 */
[----:B------:R-:W-:Y:S02]  /*6520*/  UIMAD.WIDE.U32 UR10, UR7, UR42, URZ ;  /* 0x0000002a070a72a5 */ /* 0x000fe4000f8e00ff */
[----:B------:R-:W-:Y:S02]  /*6530*/  USEL UR6, UR36, UR6, !UP0 ;  /* 0x0000000624067287 */ /* 0x000fe4000c000000 */
[----:B------:R-:W-:Y:S01]  /*6540*/  USHF.R.U32.HI UR5, URZ, UR57, UR5 ;  /* 0x00000039ff057299 */ /* 0x000fe20008011605 */
[----:B------:R-:W-:Y:S02]  /*6550*/  UMOV UR8, UR9 ;  /* 0x0000000900087c82 */ /* 0x000fe40008000000 */
[----:B------:R-:W-:Y:S01]  /*6560*/  UMOV UR10, UR11 ;  /* 0x0000000b000a7c82 */ /* 0x000fe20008000000 */
[----:B------:R-:W-:Y:S02]  /*6570*/  @UP2 USHF.R.U32.HI UR4, URZ, UR43, UR8 ;  /* 0x0000002bff042299 */ /* 0x000fe40008011608 */
[----:B------:R-:W-:Y:S02]  /*6580*/  @UP2 USHF.R.U32.HI UR7, URZ, UR43, UR10 ;  /* 0x0000002bff072299 */ /* 0x000fe4000801160a */
[----:B------:R-:W-:Y:S02]  /*6590*/  UIMAD UR4, UR45, UR4, URZ ;  /* 0x000000042d0472a4 */ /* 0x000fe4000f8e02ff */
        /* <DEDUP_REMOVED lines=8> */
[----:B------:R-:W-:Y:S02]  /*6620*/  USEL UR11, UR6, UR4, !UP2 ;  /* 0x00000004060b7287 */ /* 0x000fe4000d000000 */
[----:B------:R-:W-:Y:S02]  /*6630*/  UIADD3 UR8, UPT, UPT, -UR5, URZ, URZ ;  /* 0x000000ff05087290 */ /* 0x000fe4000fffe1ff */
[----:B------:R-:W-:Y:S01]  /*6640*/  UIADD3 UR10, UPT, UPT, -UR11, URZ, URZ ;  /* 0x000000ff0b0a7290 */ /* 0x000fe2000fffe1ff */
[----:B------:R-:W-:Y:S01]  /*6650*/  @!UP0 UMOV UR4, UR9 ;  /* 0x0000000900048c82 */ /* 0x000fe20008000000 */
[----:B------:R-:W-:Y:S02]  /*6660*/  UIADD3 UR9, UPT, UPT, -UR6, URZ, URZ ;  /* 0x000000ff06097290 */ /* 0x000fe4000fffe1ff */
[----:B------:R-:W-:Y:S02]  /*6670*/  @!UP0 USHF.R.U32.HI UR4, URZ, UR43, UR4 ;  /* 0x0000002bff048299 */ /* 0x000fe40008011604 */
[----:B------:R-:W-:Y:S02]  /*6680*/  UIMAD UR10, UR45, UR10, UR6 ;  /* 0x0000000a2d0a72a4 */ /* 0x000fe4000f8e0206 */
[----:B------:R-:W-:Y:S04]  /*6690*/  @!UP0 USEL UR4, UR5, UR4, !UP2 ;  /* 0x0000000405048287 */ /* 0x000fe8000d000000 */
[----:B------:R-:W-:Y:S02]  /*66a0*/  @!UP0 UIMAD UR10, UR7, UR10, UR4 ;  /* 0x0000000a070a82a4 */ /* 0x000fe4000f8e0204 */
[----:B------:R-:W-:Y:S02]  /*66b0*/  @!UP0 UIADD3 UR11, UPT, UPT, UR11, -UR4, URZ ;  /* 0x800000040b0b8290 */ /* 0x000fe4000fffe0ff */
[----:B------:R-:W-:Y:S02]  /*66c0*/  UIMAD UR7, UR41, UR8, UR37 ;  /* 0x00000008290772a4 */ /* 0x000fe4000f8e0225 */
[----:B------:R-:W-:Y:S02]  /*66d0*/  @!UP0 UIMAD UR6, UR11, UR45, UR5 ;  /* 0x0000002d0b0682a4 */ /* 0x000fe4000f8e0205 */
[----:B------:R-:W-:Y:S01]  /*66e0*/  UIMAD UR4, UR58, UR9, UR36 ;  /* 0x000000093a0472a4 */ /* 0x000fe2000f8e0224 */
[----:B------:R-:W-:Y:S02]  /*66f0*/  @!UP0 UMOV UR5, UR10 ;  /* 0x0000000a00058c82 */ /* 0x000fe40008000000 */
[----:B------:R-:W-:Y:S02]  /*6700*/  UIMAD UR37, UR5, UR41, UR7 ;  /* 0x00000029052572a4 */ /* 0x000fe4000f8e0207 */
[----:B------:R-:W-:Y:S11]  /*6710*/  UIMAD UR36, UR6, UR58, UR4 ;  /* 0x0000003a062472a4 */ /* 0x000ff6000f8e0204 */
[----:B------:R-:W-:Y:S01]  /*6720*/  @!UPT UIADD3 URZ, UPT, UPT, URZ, URZ, URZ ;  /* 0x000000fffffff290 */ /* 0x000fe2000fffe0ff */
.L_x_103:
[----:B-1----:R-:W-:Y:S01]  /*6730*/  UISETP.NE.AND UP0, UPT, UR40, 0x1, UPT ;  /* 0x000000012800788c */ /* 0x002fe2000bf05270 */
[----:B------:R-:W-:Y:S01]  /*6740*/  LOP3.LUT P0, RZ, R146, 0x3f0, RZ, 0xc0, !PT ;  /* 0x000003f092ff7812 */ /* 0x000fe2000780c0ff */
[----:B------:R-:W-:Y:S01]  /*6750*/  USHF.L.U32 UR53, UR16, 0x8, URZ ;  /* 0x0000000810357899 */ /* 0x000fe200080006ff */
[----:B------:R-:W-:Y:S01]  /*6760*/  BSSY.RECONVERGENT B6, `(.L_x_104) ;  /* 0x0000034000067945 */ /* 0x000fe20003800200 */
[----:B------:R-:W-:Y:S01]  /*6770*/  USHF.L.U32 UR50, UR20, 0x7, URZ ;  /* 0x0000000714327899 */ /* 0x000fe200080006ff */
[----:B------:R-:W-:Y:S06]  /*6780*/  IADD3 R148, PT, PT, R148, 0x1, RZ ;  /* 0x0000000194947810 */ /* 0x000fec0007ffe0ff */
[----:B------:R-:W1:Y:S01]  /*6790*/  @!UP0 LDCU.128 UR12, c[0x0][0xf10] ;  /* 0x0001e200ff0c87ac */ /* 0x000e620008000c00 */
[----:B------:R-:W3:Y:S01]  /*67a0*/  @!UP0 LDCU UR5, c[0x0][0xf0c] ;  /* 0x0001e180ff0587ac */ /* 0x000ee20008000800 */
[----:B------:R-:W4:Y:S01]  /*67b0*/  @!UP0 LDCU UR10, c[0x0][0xf20] ;  /* 0x0001e400ff0a87ac */ /* 0x000f220008000800 */
[----:B-1----:R-:W-:Y:S02]  /*67c0*/  UIMAD.WIDE.U32 UR8, UR37, UR12, URZ ;  /* 0x0000000c250872a5 */ /* 0x002fe4000f8e00ff */
[----:B------:R-:W-:Y:S02]  /*67d0*/  UIMAD.WIDE.U32 UR6, UR36, UR15, URZ ;  /* 0x0000000f240672a5 */ /* 0x000fe4000f8e00ff */
[----:B------:R-:W-:Y:S03]  /*67e0*/  @!UP0 UISETP.NE.AND UP1, UPT, UR14, 0x1, UPT ;  /* 0x000000010e00888c */ /* 0x000fe6000bf25270 */
[----:B------:R-:W-:Y:S01]  /*67f0*/  @!UP0 UMOV UR4, UR9 ;  /* 0x0000000900048c82 */ /* 0x000fe20008000000 */
[----:B---3--:R-:W-:Y:S02]  /*6800*/  @!UP0 UISETP.NE.AND UP2, UPT, UR5, 0x1, UPT ;  /* 0x000000010500888c */ /* 0x008fe4000bf45270 */
[----:B------:R-:W-:Y:S01]  /*6810*/  @!UP0 USHF.R.U32.HI UR4, URZ, UR13, UR4 ;  /* 0x0000000dff048299 */ /* 0x000fe20008011604 */
[----:B------:R-:W-:Y:S02]  /*6820*/  @!UP0 UMOV UR6, UR7 ;  /* 0x0000000700068c82 */ /* 0x000fe40008000000 */
[----:B----4-:R-:W-:Y:S02]  /*6830*/  @!UP0 USHF.R.U32.HI UR6, URZ, UR10, UR6 ;  /* 0x0000000aff068299 */ /* 0x010fe40008011606 */
[----:B------:R-:W-:Y:S02]  /*6840*/  @!UP0 USEL UR7, UR37, UR4, !UP2 ;  /* 0x0000000425078287 */ /* 0x000fe4000d000000 */
[----:B------:R-:W-:Y:S04]  /*6850*/  @!UP0 USEL UR6, UR36, UR6, !UP1 ;  /* 0x0000000624068287 */ /* 0x000fe8000c800000 */
[----:B------:R-:W-:Y:S02]  /*6860*/  @!UP0 UIADD3 UR4, UPT, UPT, -UR7, UR6, URZ ;  /* 0x0000000607048290 */ /* 0x000fe4000fffe1ff */
[----:B------:R-:W-:Y:S02]  /*6870*/  @!UP0 UIADD3 UR6, UPT, UPT, UR7, -UR6, URZ ;  /* 0x8000000607068290 */ /* 0x000fe4000fffe0ff */
[----:B------:R-:W-:Y:S02]  /*6880*/  @!UP0 UIMAD UR37, UR4, UR5, UR37 ;  /* 0x00000005042582a4 */ /* 0x000fe4000f8e0225 */
[----:B------:R-:W-:Y:S01]  /*6890*/  @!UP0 UIMAD UR36, UR6, UR14, UR36 ;  /* 0x0000000e062482a4 */ /* 0x000fe2000f8e0224 */
[----:B------:R-:W-:Y:S11]  /*68a0*/  @!P0 BRA `(.L_x_105) ;  /* 0x00000000007c8947 */ /* 0x000ff60003800000 */
[----:B------:R-:W1:Y:S01]  /*68b0*/  LDCU.64 UR8, c[0x4][0x80] ;  /* 0x01001000ff0877ac */ /* 0x000e620008000a00 */
[----:B------:R-:W-:Y:S01]  /*68c0*/  MOV R16, 0x0 ;  /* 0x0000000000107802 */ /* 0x000fe20000000f00 */
[----:B------:R-:W-:Y:S02]  /*68d0*/  HFMA2 R12, -RZ, RZ, 0, 5.9604644775390625e-08 ;  /* 0x00000001ff0c7431 */ /* 0x000fe400000001ff */
[----:B------:R-:W-:Y:S01]  /*68e0*/  IMAD.MOV.U32 R8, RZ, RZ, 0x70 ;  /* 0x00000070ff087424 */ /* 0x000fe200078e00ff */
[----:B------:R3:W4:Y:S01]  /*68f0*/  LDC.64 R14, c[0x4][R16] ;  /* 0x01000000100e7b82 */ /* 0x0007220000000a00 */
[----:B------:R-:W2:Y:S01]  /*6900*/  LDCU.64 UR6, c[0x4][0x88] ;  /* 0x01001100ff0677ac */ /* 0x000ea20008000a00 */
[----:B------:R-:W-:Y:S01]  /*6910*/  IMAD.MOV.U32 R13, RZ, RZ, RZ ;  /* 0x000000ffff0d7224 */ /* 0x000fe200078e00ff */
[----:B------:R-:W2:Y:S01]  /*6920*/  LDCU.64 UR4, c[0x4][0x8] ;  /* 0x01000100ff0477ac */ /* 0x000ea20008000a00 */
[----:B-1----:R-:W-:Y:S01]  /*6930*/  MOV R5, UR9 ;  /* 0x0000000900057c02 */ /* 0x002fe20008000f00 */
[----:B------:R-:W-:Y:S01]  /*6940*/  IMAD.U32 R4, RZ, RZ, UR8 ;  /* 0x00000008ff047e24 */ /* 0x000fe2000f8e00ff */
[----:B--2---:R-:W-:Y:S01]  /*6950*/  MOV R7, UR7 ;  /* 0x0000000700077c02 */ /* 0x004fe20008000f00 */
[----:B------:R-:W-:Y:S01]  /*6960*/  IMAD.U32 R6, RZ, RZ, UR6 ;  /* 0x00000006ff067e24 */ /* 0x000fe2000f8e00ff */
[----:B------:R-:W-:Y:S01]  /*6970*/  MOV R11, UR5 ;  /* 0x00000005000b7c02 */ /* 0x000fe20008000f00 */
[----:B------:R-:W-:Y:S02]  /*6980*/  IMAD.U32 R10, RZ, RZ, UR4 ;  /* 0x00000004ff0a7e24 */ /* 0x000fe4000f8e00ff */
[----:B------:R-:W-:Y:S07]  /*6990*/  LEPC R20, `(.L_x_106) ;  /* 0x000000001014794e */ /* 0x000fee0000000000 */
[----:B---345:R-:W-:Y:S05]  /*69a0*/  CALL.ABS.NOINC R14 ;  /* 0x000000000e007343 */ /* 0x038fea0003c00000 */
.L_x_106:
[----:B------:R-:W1:Y:S01]  /*69b0*/  LDCU.64 UR8, c[0x4][0x80] ;  /* 0x01001000ff0877ac */ /* 0x000e620008000a00 */
[----:B------:R-:W2:Y:S01]  /*69c0*/  LDC.64 R16, c[0x4][R16] ;  /* 0x0100000010107b82 */ /* 0x000ea20000000a00 */
[----:B------:R-:W-:Y:S02]  /*69d0*/  HFMA2 R12, -RZ, RZ, 0, 5.9604644775390625e-08 ;  /* 0x00000001ff0c7431 */ /* 0x000fe400000001ff */
[----:B------:R-:W-:Y:S02]  /*69e0*/  IMAD.MOV.U32 R8, RZ, RZ, 0x70 ;  /* 0x00000070ff087424 */ /* 0x000fe400078e00ff */
[----:B------:R-:W-:Y:S01]  /*69f0*/  IMAD.MOV.U32 R13, RZ, RZ, RZ ;  /* 0x000000ffff0d7224 */ /* 0x000fe200078e00ff */
[----:B------:R-:W3:Y:S01]  /*6a00*/  LDCU.64 UR6, c[0x4][0x88] ;  /* 0x01001100ff0677ac */ /* 0x000ee20008000a00 */
[----:B------:R-:W4:Y:S01]  /*6a10*/  LDCU.64 UR4, c[0x4][0x8] ;  /* 0x01000100ff0477ac */ /* 0x000f220008000a00 */
[----:B-1----:R-:W-:Y:S02]  /*6a20*/  MOV R4, UR8 ;  /* 0x0000000800047c02 */ /* 0x002fe40008000f00 */
[----:B------:R-:W-:Y:S02]  /*6a30*/  MOV R5, UR9 ;  /* 0x0000000900057c02 */ /* 0x000fe40008000f00 */
[----:B---3--:R-:W-:Y:S01]  /*6a40*/  MOV R7, UR7 ;  /* 0x0000000700077c02 */ /* 0x008fe20008000f00 */
[----:B------:R-:W-:Y:S01]  /*6a50*/  IMAD.U32 R6, RZ, RZ, UR6 ;  /* 0x00000006ff067e24 */ /* 0x000fe2000f8e00ff */
[----:B----4-:R-:W-:Y:S01]  /*6a60*/  MOV R11, UR5 ;  /* 0x00000005000b7c02 */ /* 0x010fe20008000f00 */
[----:B------:R-:W-:Y:S02]  /*6a70*/  IMAD.U32 R10, RZ, RZ, UR4 ;  /* 0x00000004ff0a7e24 */ /* 0x000fe4000f8e00ff */
[----:B------:R-:W-:Y:S07]  /*6a80*/  LEPC R20, `(.L_x_105) ;  /* 0x000000001014794e */ /* 0x000fee0000000000 */
[----:B--2---:R-:W-:Y:S05]  /*6a90*/  CALL.ABS.NOINC R16 ;  /* 0x0000000010007343 */ /* 0x004fea0003c00000 */
.L_x_105:
[----:B------:R-:W-:Y:S05]  /*6aa0*/  BSYNC.RECONVERGENT B6 ;  /* 0x0000000000067941 */ /* 0x000fea0003800200 */
.L_x_104:
[----:B------:R-:W-:Y:S02]  /*6ab0*/  ISETP.NE.U32.AND P0, PT, RZ, UR60, PT ;  /* 0x0000003cff007c0c */ /* 0x000fe4000bf05070 */
[C---:B------:R-:W-:Y:S02]  /*6ac0*/  ISETP.NE.U32.AND P3, PT, R138.reuse, RZ, PT ;  /* 0x000000ff8a00720c */ /* 0x040fe40003f65070 */
[----:B------:R-:W-:Y:S02]  /*6ad0*/  ISETP.NE.U32.AND P4, PT, R138, RZ, PT ;  /* 0x000000ff8a00720c */ /* 0x000fe40003f85070 */
[----:B------:R-:W-:Y:S02]  /*6ae0*/  ISETP.NE.AND.EX P0, PT, RZ, UR61, PT, P0 ;  /* 0x0000003dff007c0c */ /* 0x000fe4000bf05300 */
[C---:B------:R-:W-:Y:S02]  /*6af0*/  ISETP.NE.AND.EX P3, PT, R139.reuse, RZ, PT, P3 ;  /* 0x000000ff8b00720c */ /* 0x040fe40003f65330 */
[----:B------:R-:W-:Y:S02]  /*6b00*/  ISETP.NE.AND.EX P4, PT, R139, RZ, P0, P4 ;  /* 0x000000ff8b00720c */ /* 0x000fe40000785340 */
[----:B------:R-:W-:Y:S02]  /*6b10*/  ISETP.NE.U32.AND P5, PT, R134, RZ, PT ;  /* 0x000000ff8600720c */ /* 0x000fe40003fa5070 */
[----:B------:R-:W-:Y:S02]  /*6b20*/  ISETP.NE.U32.AND P2, PT, RZ, UR60, PT ;  /* 0x0000003cff007c0c */ /* 0x000fe4000bf45070 */
[----:B------:R-:W-:Y:S02]  /*6b30*/  PLOP3.LUT P1, PT, PT, PT, PT, 0x8, 0x80 ;  /* 0x000000000080781c */ /* 0x000fe40003f2e170 */
[----:B------:R-:W-:Y:S02]  /*6b40*/  ISETP.NE.AND.EX P5, PT, R135, RZ, PT, P5 ;  /* 0x000000ff8700720c */ /* 0x000fe40003fa5350 */
[----:B------:R-:W-:Y:S03]  /*6b50*/  ISETP.NE.AND.EX P2, PT, RZ, UR61, PT, P2 ;  /* 0x0000003dff007c0c */ /* 0x000fe6000bf45320 */
[----:B------:R-:W-:Y:S01]  /*6b60*/  @!P4 PLOP3.LUT P1, PT, P3, PT, PT, 0x80, 0x8 ;  /* 0x000000000008c81c */ /* 0x000fe20001f2f070 */
[----:B------:R-:W-:Y:S01]  /*6b70*/  @!UPT UIADD3 URZ, UPT, UPT, URZ, URZ, URZ ;  /* 0x000000fffffff290 */ /* 0x000fe2000fffe0ff */
[----:B------:R-:W-:Y:S11]  /*6b80*/  @!P3 BRA `(.L_x_107) ;  /* 0x000000000030b947 */ /* 0x000ff60003800000 */
[----:B------:R-:W-:Y:S01]  /*6b90*/  ISETP.NE.U32.AND P0, PT, R136, RZ, PT ;  /* 0x000000ff8800720c */ /* 0x000fe20003f05070 */
[----:B------:R-:W1:Y:S01]  /*6ba0*/  LDCU.64 UR4, c[0x0][0x358] ;  /* 0x00006b00ff0477ac */ /* 0x000e620008000a00 */
[----:B------:R-:W-:Y:S02]  /*6bb0*/  IMAD.MOV.U32 R142, RZ, RZ, 0x1 ;  /* 0x00000001ff8e7424 */ /* 0x000fe400078e00ff */
[----:B------:R-:W-:Y:S11]  /*6bc0*/  ISETP.NE.AND.EX P0, PT, R137, RZ, PT, P0 ;  /* 0x000000ff8900720c */ /* 0x000ff60003f05300 */
[----:B------:R-:W-:Y:S02]  /*6bd0*/  @!UPT UIADD3 URZ, UPT, UPT, URZ, URZ, URZ ;  /* 0x000000fffffff290 */ /* 0x000fe4000fffe0ff */
[----:B------:R-:W3:Y:S01]  /*6be0*/  @P0 LDC.64 R4, c[0x0][0xc88] ;  /* 0x00032200ff040b82 */ /* 0x000ee20000000a00 */
[----:B--2---:R-:W-:Y:S04]  /*6bf0*/  @P0 IMAD R0, R138, UR44, RZ ;  /* 0x0000002c8a000c24 */ /* 0x004fe8000f8e02ff */
[----:B---3--:R-:W-:Y:S04]  /*6c00*/  @P0 IMAD.WIDE R4, R0, 0x4, R4 ;  /* 0x0000000400040825 */ /* 0x008fe800078e0204 */
[----:B------:R-:W-:Y:S01]  /*6c10*/  HFMA2 R0, -RZ, RZ, 0, 5.9604644775390625e-08 ;  /* 0x00000001ff007431 */ /* 0x000fe200000001ff */
[----:B-1---5:R1:W5:Y:S04]  /*6c20*/  @P0 LDG.E R71, desc[UR4][R4.64] ;  /* 0x0000000404470981 */ /* 0x022368000c1e1900 */
[----:B------:R-:W-:Y:S01]  /*6c30*/  @!P0 PRMT R142, R0, 0x7610, R142 ;  /* 0x00007610008e8816 */ /* 0x000fe2000000008e */
[----:B-1----:R-:W3:Y:S06]  /*6c40*/  @!P0 LDC R71, c[0x0][0xc80] ;  /* 0x00032000ff478b82 */ /* 0x002eec0000000800 */
.L_x_107:
[----:B------:R-:W-:Y:S05]  /*6c50*/  @!P5 BRA `(.L_x_108) ;  /* 0x000000000024d947 */ /* 0x000fea0003800000 */
[----:B------:R-:W-:Y:S01]  /*6c60*/  ISETP.NE.U32.AND P0, PT, R132, RZ, PT ;  /* 0x000000ff8400720c */ /* 0x000fe20003f05070 */
[----:B------:R-:W1:Y:S03]  /*6c70*/  LDCU.64 UR4, c[0x0][0x358] ;  /* 0x00006b00ff0477ac */ /* 0x000e660008000a00 */
[----:B------:R-:W-:Y:S11]  /*6c80*/  ISETP.NE.AND.EX P0, PT, R133, RZ, PT, P0 ;  /* 0x000000ff8500720c */ /* 0x000ff60003f05300 */
[----:B------:R-:W-:Y:S02]  /*6c90*/  @!UPT UIADD3 URZ, UPT, UPT, URZ, URZ, URZ ;  /* 0x000000fffffff290 */ /* 0x000fe4000fffe0ff */
[----:B------:R-:W4:Y:S01]  /*6ca0*/  @P0 LDC.64 R4, c[0x0][0xca8] ;  /* 0x00032a00ff040b82 */ /* 0x000f220000000a00 */
[----:B--2---:R-:W-:Y:S04]  /*6cb0*/  @P0 IMAD R0, R134, UR44, RZ ;  /* 0x0000002c86000c24 */ /* 0x004fe8000f8e02ff */
[----:B----4-:R-:W-:Y:S05]  /*6cc0*/  @P0 IMAD.WIDE R4, R0, 0x4, R4 ;  /* 0x0000000400040825 */ /* 0x010fea00078e0204 */
[----:B-1---5:R1:W5:Y:S02]  /*6cd0*/  @P0 LDG.E R68, desc[UR4][R4.64] ;  /* 0x0000000404440981 */ /* 0x022364000c1e1900 */
[----:B-1----:R-:W4:Y:S02]  /*6ce0*/  @!P0 LDC R68, c[0x0][0xca0] ;  /* 0x00032800ff448b82 */ /* 0x002f240000000800 */
.L_x_108:
[----:B---3-5:R-:W-:Y:S01]  /*6cf0*/  FSETP.NEU.AND P0, PT, R71, RZ, PT ;  /* 0x000000ff4700720b */ /* 0x028fe20003f0d000 */
[----:B------:R-:W-:Y:S01]  /*6d00*/  IMAD.U32 R3, RZ, RZ, UR38 ;  /* 0x00000026ff037e24 */ /* 0x000fe2000f8e00ff */
[----:B------:R-:W-:Y:S01]  /*6d10*/  SEL R4, RZ, 0xffffffff, P2 ;  /* 0xffffffffff047807 */ /* 0x000fe20001000000 */
[----:B------:R-:W-:Y:S01]  /*6d20*/  IMAD.SHL.U32 R164, R140, 0x2, RZ ;  /* 0x000000028ca47824 */ /* 0x000fe200078e00ff */
[----:B------:R-:W-:Y:S01]  /*6d30*/  @!P4 LOP3.LUT P2, RZ, R142, 0xff, RZ, 0xc0, !PT ;  /* 0x000000ff8effc812 */ /* 0x000fe2000784c0ff */
[----:B------:R-:W-:Y:S01]  /*6d40*/  IMAD.SHL.U32 R75, R152, 0x10, RZ ;  /* 0x00000010984b7824 */ /* 0x000fe200078e00ff */
[----:B--2---:R-:W-:Y:S01]  /*6d50*/  @!P4 SEL R0, RZ, 0xffffffff, P0 ;  /* 0xffffffffff00c807 */ /* 0x004fe20000000000 */
[----:B------:R-:W-:Y:S01]  /*6d60*/  VIADD R163, R164, UR46 ;  /* 0x0000002ea4a37c36 */ /* 0x000fe20008000000 */
[----:B------:R-:W-:Y:S01]  /*6d70*/  LOP3.LUT R151, R151, 0x1, RZ, 0x3c, !PT ;  /* 0x0000000197977812 */ /* 0x000fe200078e3cff */
[----:B------:R-:W-:Y:S01]  /*6d80*/  IMAD.MOV.U32 R85, RZ, RZ, -0x10 ;  /* 0xfffffff0ff557424 */ /* 0x000fe200078e00ff */
[----:B------:R-:W-:Y:S01]  /*6d90*/  @P1 SEL R0, R4, R0, !P2 ;  /* 0x0000000004001207 */ /* 0x000fe20005000000 */
[----:B------:R-:W-:Y:S01]  /*6da0*/  IMAD.SHL.U32 R84, R153, 0x10, RZ ;  /* 0x0000001099547824 */ /* 0x000fe200078e00ff */
[----:B------:R-:W-:Y:S01]  /*6db0*/  SHF.L.U32 R3, R3, 0x1f, RZ ;  /* 0x0000001f03037819 */ /* 0x000fe200000006ff */
[C---:B------:R-:W-:Y:S01]  /*6dc0*/  IMAD.IADD R149, R163.reuse, 0x1, R75 ;  /* 0x00000001a3957824 */ /* 0x040fe200078e024b */
[----:B------:R-:W-:Y:S01]  /*6dd0*/  @!P4 LOP3.LUT R0, R0, 0x1, RZ, 0xc0, !PT ;  /* 0x000000010000c812 */ /* 0x000fe200078ec0ff */
[----:B------:R-:W-:Y:S01]  /*6de0*/  IMAD.IADD R162, R163, 0x1, R84 ;  /* 0x00000001a3a27824 */ /* 0x000fe200078e0254 */
[----:B------:R-:W-:Y:S01]  /*6df0*/  BSSY B1, `(.L_x_109) ;  /* 0x000004d000017945 */ /* 0x000fe20003800000 */
[----:B------:R-:W-:Y:S01]  /*6e00*/  IMAD.IADD R159, R84, 0x1, R149 ;  /* 0x00000001549f7824 */ /* 0x000fe200078e0295 */
[----:B------:R-:W-:Y:S01]  /*6e10*/  ISETP.NE.U32.OR P5, PT, R0, 0x1, P4 ;  /* 0x000000010000780c */ /* 0x000fe200027a5470 */
[----:B------:R-:W-:Y:S01]  /*6e20*/  IMAD.MOV.U32 R86, RZ, RZ, 0x1 ;  /* 0x00000001ff567424 */ /* 0x000fe200078e00ff */
[----:B------:R-:W-:Y:S01]  /*6e30*/  LOP3.LUT P4, R147, R142, 0xff, RZ, 0xc0, !PT ;  /* 0x000000ff8e937812 */ /* 0x000fe2000788c0ff */
[----:B------:R-:W-:Y:S01]  /*6e40*/  IMAD.MOV.U32 R74, RZ, RZ, RZ ;  /* 0x000000ffff4a7224 */ /* 0x000fe200078e00ff */
[----:B------:R-:W-:Y:S02]  /*6e50*/  P2R R157, PR, RZ, 0x20 ;  /* 0x00000020ff9d7803 */ /* 0x000fe40000000000 */
[----:B------:R-:W-:Y:S02]  /*6e60*/  CS2R R130, SRZ ;  /* 0x0000000000827805 */ /* 0x000fe4000001ff00 */
[----:B------:R-:W-:Y:S02]  /*6e70*/  CS2R R128, SRZ ;  /* 0x0000000000807805 */ /* 0x000fe4000001ff00 */
[----:B------:R-:W-:Y:S02]  /*6e80*/  CS2R R122, SRZ ;  /* 0x00000000007a7805 */ /* 0x000fe4000001ff00 */
[----:B------:R-:W-:Y:S02]  /*6e90*/  CS2R R120, SRZ ;  /* 0x0000000000787805 */ /* 0x000fe4000001ff00 */
[----:B------:R-:W-:Y:S02]  /*6ea0*/  CS2R R114, SRZ ;  /* 0x0000000000727805 */ /* 0x000fe4000001ff00 */
[----:B------:R-:W-:Y:S02]  /*6eb0*/  CS2R R112, SRZ ;  /* 0x0000000000707805 */ /* 0x000fe4000001ff00 */
[----:B------:R-:W-:Y:S02]  /*6ec0*/  CS2R R106, SRZ ;  /* 0x00000000006a7805 */ /* 0x000fe4000001ff00 */
[----:B------:R-:W-:Y:S02]  /*6ed0*/  CS2R R104, SRZ ;  /* 0x0000000000687805 */ /* 0x000fe4000001ff00 */
[----:B------:R-:W-:Y:S02]  /*6ee0*/  @P5 SHF.L.U32 R0, R151, 0x1f, RZ ;  /* 0x0000001f97005819 */ /* 0x000fe400000006ff */
[----:B------:R-:W-:Y:S02]  /*6ef0*/  CS2R R98, SRZ ;  /* 0x0000000000627805 */ /* 0x000fe4000001ff00 */
[----:B------:R-:W-:Y:S02]  /*6f00*/  CS2R R96, SRZ ;  /* 0x0000000000607805 */ /* 0x000fe4000001ff00 */
[----:B------:R-:W-:Y:S01]  /*6f10*/  CS2R R90, SRZ ;  /* 0x00000000005a7805 */ /* 0x000fe2000001ff00 */
[----:B------:R1:W2:Y:S01]  /*6f20*/  @P5 SYNCS.PHASECHK.TRANS64.TRYWAIT P2, [UR46+0x40], R0 ;  /* 0x00004000ff0055a7 */ /* 0x0002a2000804112e */
[----:B------:R-:W-:Y:S02]  /*6f30*/  CS2R R88, SRZ ;  /* 0x0000000000587805 */ /* 0x000fe4000001ff00 */
[----:B------:R-:W-:Y:S02]  /*6f40*/  CS2R R82, SRZ ;  /* 0x0000000000527805 */ /* 0x000fe4000001ff00 */
[----:B------:R-:W-:Y:S02]  /*6f50*/  CS2R R80, SRZ ;  /* 0x0000000000507805 */ /* 0x000fe4000001ff00 */
[----:B------:R-:W-:Y:S02]  /*6f60*/  CS2R R78, SRZ ;  /* 0x00000000004e7805 */ /* 0x000fe4000001ff00 */
[----:B------:R-:W-:Y:S01]  /*6f70*/  CS2R R76, SRZ ;  /* 0x00000000004c7805 */ /* 0x000fe2000001ff00 */
[----:B------:R3:W3:Y:S01]  /*6f80*/  SYNCS.PHASECHK.TRANS64.TRYWAIT P1, [UR46+0xb0], R3 ;  /* 0x0000b003ff0075a7 */ /* 0x0006e2000802112e */
[----:B-1----:R-:W-:Y:S02]  /*6f90*/  SEL R0, RZ, 0xffffffff, P0 ;  /* 0xffffffffff007807 */ /* 0x002fe40000000000 */
[----:B------:R-:W-:Y:S02]  /*6fa0*/  ISETP.NE.AND P0, PT, RZ, UR38, PT ;  /* 0x00000026ff007c0c */ /* 0x000fe4000bf05270 */
[----:B------:R-:W-:Y:S02]  /*6fb0*/  @P3 SEL R0, R4, R0, !P4 ;  /* 0x0000000004003207 */ /* 0x000fe40006000000 */
[----:B------:R-:W-:Y:S02]  /*6fc0*/  SEL R70, RZ, 0xc0, P0 ;  /* 0x000000c0ff467807 */ /* 0x000fe40000000000 */
[----:B------:R-:W-:Y:S04]  /*6fd0*/  LOP3.LUT R0, R0, 0x1, RZ, 0xc0, !PT ;  /* 0x0000000100007812 */ /* 0x000fe800078ec0ff */
[----:B------:R-:W-:Y:S01]  /*6fe0*/  ISETP.NE.U32.AND P3, PT, R0, 0x1, PT ;  /* 0x000000010000780c */ /* 0x000fe20003f65070 */
[----:B------:R-:W-:Y:S03]  /*6ff0*/  IMAD.U32 R0, RZ, RZ, UR38 ;  /* 0x00000026ff007e24 */ /* 0x000fe6000f8e00ff */
[----:B------:R-:W-:Y:S01]  /*7000*/  P2R R87, PR, RZ, 0x8 ;  /* 0x00000008ff577803 */ /* 0x000fe20000000000 */
[----:B------:R-:W-:Y:S01]  /*7010*/  IMAD R69, R0, 0xc0, R2 ;  /* 0x000000c000457824 */ /* 0x000fe200078e0202 */
[----:B------:R-:W-:Y:S04]  /*7020*/  ISETP.NE.U32.AND P3, PT, R141, 0x1, PT ;  /* 0x000000018d00780c */ /* 0x000fe80003f65070 */
[----:B------:R-:W-:Y:S05]  /*7030*/  SEL R85, R85, 0x10, !P3 ;  /* 0x0000001055557807 */ /* 0x000fea0005800000 */
[----:B------:R-:W-:Y:S02]  /*7040*/  IMAD.IADD R163, R163, 0x1, R85 ;  /* 0x00000001a3a37824 */ /* 0x000fe400078e0255 */
[C---:B------:R-:W-:Y:S02]  /*7050*/  IMAD.IADD R161, R85.reuse, 0x1, R162 ;  /* 0x0000000155a17824 */ /* 0x040fe400078e02a2 */
[C---:B------:R-:W-:Y:S02]  /*7060*/  IMAD.IADD R160, R85.reuse, 0x1, R149 ;  /* 0x0000000155a07824 */ /* 0x040fe400078e0295 */
[----:B------:R-:W-:Y:S01]  /*7070*/  IMAD.IADD R158, R85, 0x1, R159 ;  /* 0x00000001559e7824 */ /* 0x000fe200078e029f */
[----:B--2---:R-:W-:Y:S01]  /*7080*/  @P5 SEL R86, RZ, 0x1, !P2 ;  /* 0x00000001ff565807 */ /* 0x004fe20005000000 */
[----:B------:R-:W-:Y:S06]  /*7090*/  @!P5 BRA `(.L_x_110) ;  /* 0x000000000088d947 */ /* 0x000fec0003800000 */
[----:B------:R-:W-:Y:S01]  /*70a0*/  IMAD.MOV.U32 R131, RZ, RZ, RZ ;  /* 0x000000ffff837224 */ /* 0x000fe200078e00ff */
[----:B------:R-:W-:Y:S01]  /*70b0*/  ISETP.NE.AND P0, PT, R86, RZ, PT ;  /* 0x000000ff5600720c */ /* 0x000fe20003f05270 */
[----:B------:R-:W-:Y:S01]  /*70c0*/  BSSY B0, `(.L_x_111) ;  /* 0x0000014000007945 */ /* 0x000fe20003800000 */
        /* <DEDUP_REMOVED lines=14> */
[----:B------:R-:W-:Y:S01]  /*71b0*/  CS2R R128, SRZ ;  /* 0x0000000000807805 */ /* 0x000fe2000001ff00 */
[----:B------:R-:W-:Y:S06]  /*71c0*/  @P0 BRA `(.L_x_112) ;  /* 0x00000000000c0947 */ /* 0x000fec0003800000 */
[----:B------:R-:W-:Y:S04]  /*71d0*/  SHF.L.U32 R4, R151, 0x1f, RZ ;  /* 0x0000001f97047819 */ /* 0x000fe800000006ff */
[----:B------:R-:W1:Y:S02]  /*71e0*/  SYNCS.PHASECHK.TRANS64.TRYWAIT P0, [UR46+0x40], R4 ;  /* 0x00004004ff0075a7 */ /* 0x000e64000800112e */
[----:B-1----:R-:W-:Y:S05]  /*71f0*/  @!P0 BRA `(.L_x_113) ;  /* 0x0000005c008c8947 */ /* 0x002fea0003800000 */
.L_x_112:
[----:B------:R-:W-:Y:S05]  /*7200*/  BSYNC B0 ;  /* 0x0000000000007941 */ /* 0x000fea0003800000 */
.L_x_111:
[----:B------:R-:W-:Y:S01]  /*7210*/  ISETP.NE.AND P0, PT, R87, RZ, PT ;  /* 0x000000ff5700720c */ /* 0x000fe20003f05270 */
[----:B------:R-:W-:Y:S11]  /*7220*/  HFMA2 R74, -RZ, RZ, 0, 5.9604644775390625e-08 ;  /* 0x00000001ff4a7431 */ /* 0x000ff600000001ff */
[----:B------:R-:W-:Y:S01]  /*7230*/  @!UPT UIADD3 URZ, UPT, UPT, URZ, URZ, URZ ;  /* 0x000000fffffff290 */ /* 0x000fe2000fffe0ff */
[----:B------:R2:W1:Y:S04]  /*7240*/  @P0 LDS.128 R76, [R164+UR46+0x400] ;  /* 0x0004002ea44c0984 */ /* 0x0004680008000c00 */
[----:B------:R2:W1:Y:S04]  /*7250*/  @P0 LDS.128 R80, [R163+0x400] ;  /* 0x00040000a3500984 */ /* 0x0004680000000c00 */
[----:B------:R2:W1:Y:S04]  /*7260*/  @P0 LDS.128 R88, [R162+0x400] ;  /* 0x00040000a2580984 */ /* 0x0004680000000c00 */
[----:B------:R2:W1:Y:S04]  /*7270*/  @P0 LDS.128 R96, [R161+0x400] ;  /* 0x00040000a1600984 */ /* 0x0004680000000c00 */
[----:B------:R2:W1:Y:S04]  /*7280*/  @P0 LDS.128 R104, [R149+0x400] ;  /* 0x0004000095680984 */ /* 0x0004680000000c00 */
[----:B------:R2:W1:Y:S04]  /*7290*/  @P0 LDS.128 R112, [R160+0x400] ;  /* 0x00040000a0700984 */ /* 0x0004680000000c00 */
[----:B------:R2:W1:Y:S04]  /*72a0*/  @P0 LDS.128 R120, [R159+0x400] ;  /* 0x000400009f780984 */ /* 0x0004680000000c00 */
[----:B------:R2:W1:Y:S02]  /*72b0*/  @P0 LDS.128 R128, [R158+0x400] ;  /* 0x000400009e800984 */ /* 0x0004640000000c00 */
.L_x_110:
[----:B------:R-:W-:Y:S05]  /*72c0*/  BSYNC B1 ;  /* 0x0000000000017941 */ /* 0x000fea0003800000 */
.L_x_109:
[----:B------:R-:W-:Y:S05]  /*72d0*/  IMAD.IADD R16, R69, 0x1, R70 ;  /* 0x0000000145107824 */ /* 0x000fea00078e0246 */
[----:B-1----:R-:W-:Y:S04]  /*72e0*/  SHF.R.U32.HI R0, RZ, 0x15, R16 ;  /* 0x00000015ff007819 */ /* 0x002fe80000011610 */
[----:B------:R-:W-:Y:S01]  /*72f0*/  LOP3.LUT P0, RZ, R0, 0x3, R143, 0x48, !PT ;  /* 0x0000000300ff7812 */ /* 0x000fe2000780488f */
[----:B------:R-:W-:Y:S01]  /*7300*/  @!UPT UIADD3 URZ, UPT, UPT, URZ, URZ, URZ ;  /* 0x000000fffffff290 */ /* 0x000fe2000fffe0ff */
[----:B---3--:R-:W-:Y:S11]  /*7310*/  @P1 BRA `(.L_x_114) ;  /* 0x0000000000081947 */ /* 0x008ff60003800000 */
[----:B------:R-:W1:Y:S02]  /*7320*/  SYNCS.PHASECHK.TRANS64.TRYWAIT P1, [UR46+0xb0], R3 ;  /* 0x0000b003ff0075a7 */ /* 0x000e64000802112e */
[----:B-1----:R-:W-:Y:S05]  /*7330*/  @!P1 BRA `(.L_x_115) ;  /* 0x0000005c00549947 */ /* 0x002fea0003800000 */
.L_x_114:
[----:B------:R-:W-:Y:S05]  /*7340*/  @!P0 BRA `(.L_x_116) ;  /* 0x0000000000408947 */ /* 0x000fea0003800000 */
[----:B------:R-:W3:Y:S01]  /*7350*/  LDCU.64 UR8, c[0x4][0x70] ;  /* 0x01000e00ff0877ac */ /* 0x000ee20008000a00 */
[----:B------:R-:W-:Y:S01]  /*7360*/  MOV R15, 0x0 ;  /* 0x00000000000f7802 */ /* 0x000fe20000000f00 */
[----:B------:R-:W-:Y:S02]  /*7370*/  HFMA2 R12, -RZ, RZ, 0, 5.9604644775390625e-08 ;  /* 0x00000001ff0c7431 */ /* 0x000fe400000001ff */
[----:B------:R-:W-:Y:S02]  /*7380*/  IMAD.MOV.U32 R8, RZ, RZ, 0x192 ;  /* 0x00000192ff087424 */ /* 0x000fe400078e00ff */
[----:B------:R-:W-:Y:S01]  /*7390*/  IMAD.MOV.U32 R13, RZ, RZ, RZ ;  /* 0x000000ffff0d7224 */ /* 0x000fe200078e00ff */
[----:B------:R-:W5:Y:S01]  /*73a0*/  LDCU.64 UR6, c[0x4][0x78] ;  /* 0x01000f00ff0677ac */ /* 0x000f620008000a00 */
[----:B------:R-:W1:Y:S01]  /*73b0*/  LDC.64 R14, c[0x4][R15] ;  /* 0x010000000f0e7b82 */ /* 0x000e620000000a00 */
[----:B------:R-:W2:Y:S01]  /*73c0*/  LDCU.64 UR4, c[0x4][0x10] ;  /* 0x01000200ff0477ac */ /* 0x000ea20008000a00 */
[----:B---3--:R-:W-:Y:S01]  /*73d0*/  MOV R5, UR9 ;  /* 0x0000000900057c02 */ /* 0x008fe20008000f00 */
[----:B------:R-:W-:Y:S01]  /*73e0*/  IMAD.U32 R4, RZ, RZ, UR8 ;  /* 0x00000008ff047e24 */ /* 0x000fe2000f8e00ff */
[----:B-----5:R-:W-:Y:S01]  /*73f0*/  MOV R7, UR7 ;  /* 0x0000000700077c02 */ /* 0x020fe20008000f00 */
[----:B------:R-:W-:Y:S01]  /*7400*/  IMAD.U32 R6, RZ, RZ, UR6 ;  /* 0x00000006ff067e24 */ /* 0x000fe2000f8e00ff */
[----:B--2---:R-:W-:Y:S01]  /*7410*/  MOV R11, UR5 ;  /* 0x00000005000b7c02 */ /* 0x004fe20008000f00 */
[----:B------:R-:W-:Y:S02]  /*7420*/  IMAD.U32 R10, RZ, RZ, UR4 ;  /* 0x00000004ff0a7e24 */ /* 0x000fe4000f8e00ff */
[----:B------:R-:W-:Y:S07]  /*7430*/  LEPC R20, `(.L_x_116) ;  /* 0x000000001014794e */ /* 0x000fee0000000000 */
[----:B-1--4-:R-:W-:Y:S05]  /*7440*/  CALL.ABS.NOINC R14 ;  /* 0x000000000e007343 */ /* 0x012fea0003c00000 */
.L_x_116:
[----:B------:R-:W-:Y:S01]  /*7450*/  SHF.L.U32 R72, R76, 0x10, RZ ;  /* 0x000000104c487819 */ /* 0x000fe200000006ff */
[----:B------:R-:W-:Y:S05]  /*7460*/  WARPSYNC.ALL ;  /* 0x0000000000007948 */ /* 0x000fea0003800000 */
[----:B------:R-:W-:Y:S01]  /*7470*/  R2UR UR4, R16 ;  /* 0x00000000100472ca */ /* 0x000fe200000e0000 */
[----:B------:R-:W-:Y:S01]  /*7480*/  BSSY.RECONVERGENT B0, `(.L_x_117) ;  /* 0x0000101000007945 */ /* 0x000fe20003800200 */
[----:B------:R-:W-:Y:S02]  /*7490*/  LOP3.LUT R73, R77, 0xffff0000, RZ, 0xc0, !PT ;  /* 0xffff00004d497812 */ /* 0x000fe400078ec0ff */
[----:B------:R-:W-:Y:S02]  /*74a0*/  R2UR UR5, R155 ;  /* 0x000000009b0572ca */ /* 0x000fe400000e0000 */
[----:B------:R-:W-:Y:S07]  /*74b0*/  ISETP.NE.AND P0, PT, R154, RZ, PT ;  /* 0x000000ff9a00720c */ /* 0x000fee0003f05270 */
[----:B------:R-:W3:Y:S01]  /*74c0*/  LDTM.x64 R4, tmem[UR4] ;  /* 0x00000004000479ee */ /* 0x000ee20008340000 */
[----:B------:R-:W-:Y:S03]  /*74d0*/  NOP ;  /* 0x0000000000007918 */ /* 0x000fe60000000000 */
[----:B---3--:R-:W-:Y:S01]  /*74e0*/  SYNCS.ARRIVE.TRANS64.RED.A1T0 RZ, [UR5], RZ ;  /* 0x000000ffffff79a7 */ /* 0x008fe20008100405 */
[----:B-1--4-:R-:W-:Y:S01]  /*74f0*/  FMUL R0, R68, R4 ;  /* 0x0000000444007220 */ /* 0x012fe20000400000 */
[----:B------:R-:W-:Y:S01]  /*7500*/  LOP3.LUT R4, R76, 0xffff0000, RZ, 0xc0, !PT ;  /* 0xffff00004c047812 */ /* 0x000fe200078ec0ff */
[C---:B------:R-:W-:Y:S01]  /*7510*/  FMUL R3, R68.reuse, R5 ;  /* 0x0000000544037220 */ /* 0x040fe20000400000 */
[C---:B------:R-:W-:Y:S01]  /*7520*/  FMUL R5, R68.reuse, R9 ;  /* 0x0000000944057220 */ /* 0x040fe20000400000 */
[----:B------:R-:W-:Y:S01]  /*7530*/  FFMA R0, R71, R72, R0 ;  /* 0x0000004847007223 */ /* 0x000fe20000000000 */
[----:B------:R-:W-:Y:S01]  /*7540*/  SHF.L.U32 R72, R77, 0x10, RZ ;  /* 0x000000104d487819 */ /* 0x000fe200000006ff */
[----:B------:R-:W-:Y:S01]  /*7550*/  FFMA R3, R71, R4, R3 ;  /* 0x0000000447037223 */ /* 0x000fe20000000003 */
[C---:B------:R-:W-:Y:S01]  /*7560*/  FMUL R4, R68.reuse, R8 ;  /* 0x0000000844047220 */ /* 0x040fe20000400000 */
[C---:B------:R-:W-:Y:S01]  /*7570*/  FMUL R8, R68.reuse, R12 ;  /* 0x0000000c44087220 */ /* 0x040fe20000400000 */
[C---:B------:R-:W-:Y:S01]  /*7580*/  FMUL R12, R68.reuse, R16 ;  /* 0x00000010440c7220 */ /* 0x040fe20000400000 */
[C---:B------:R-:W-:Y:S01]  /*7590*/  FMUL R16, R68.reuse, R20 ;  /* 0x0000001444107220 */ /* 0x040fe20000400000 */
[----:B------:R-:W-:Y:S01]  /*75a0*/  F2FP.BF16.F32.PACK_AB R92, R3, R0 ;  /* 0x00000000035c723e */ /* 0x000fe200000010ff */
[----:B------:R-:W-:Y:S01]  /*75b0*/  FMUL R20, R68, R24 ;  /* 0x0000001844147220 */ /* 0x000fe20000400000 */
[----:B------:R-:W-:Y:S01]  /*75c0*/  LOP3.LUT R0, R78, 0xffff0000, RZ, 0xc0, !PT ;  /* 0xffff00004e007812 */ /* 0x000fe200078ec0ff */
[C---:B------:R-:W-:Y:S01]  /*75d0*/  FMUL R24, R68.reuse, R28 ;  /* 0x0000001c44187220 */ /* 0x040fe20000400000 */
[----:B------:R-:W-:Y:S01]  /*75e0*/  SHF.L.U32 R3, R79, 0x10, RZ ;  /* 0x000000104f037819 */ /* 0x000fe200000006ff */
[C---:B------:R-:W-:Y:S01]  /*75f0*/  FMUL R28, R68.reuse, R32 ;  /* 0x00000020441c7220 */ /* 0x040fe20000400000 */
        /* <DEDUP_REMOVED lines=15> */
[----:B------:R-:W-:Y:S01]  /*76f0*/  FMUL R60, R68, R64 ;  /* 0x00000040443c7220 */ /* 0x000fe20000400000 */
[----:B------:R-:W-:Y:S01]  /*7700*/  SHF.L.U32 R64, R78, 0x10, RZ ;  /* 0x000000104e407819 */ /* 0x000fe200000006ff */
[C---:B------:R-:W-:Y:S01]  /*7710*/  FMUL R7, R68.reuse, R7 ;  /* 0x0000000744077220 */ /* 0x040fe20000400000 */
[C---:B------:R-:W-:Y:S01]  /*7720*/  FMUL R37, R68.reuse, R41 ;  /* 0x0000002944257220 */ /* 0x040fe20000400000 */
[C---:B------:R-:W-:Y:S01]  /*7730*/  FMUL R41, R68.reuse, R45 ;  /* 0x0000002d44297220 */ /* 0x040fe20000400000 */
[C---:B------:R-:W-:Y:S01]  /*7740*/  FMUL R45, R68.reuse, R49 ;  /* 0x00000031442d7220 */ /* 0x040fe20000400000 */
[C---:B------:R-:W-:Y:S01]  /*7750*/  FFMA R6, R71.reuse, R72, R6 ;  /* 0x0000004847067223 */ /* 0x040fe20000000006 */
[C---:B------:R-:W-:Y:S01]  /*7760*/  FMUL R49, R68.reuse, R53 ;  /* 0x0000003544317220 */ /* 0x040fe20000400000 */
[C---:B------:R-:W-:Y:S01]  /*7770*/  FFMA R7, R71.reuse, R73, R7 ;  /* 0x0000004947077223 */ /* 0x040fe20000000007 */
[C---:B------:R-:W-:Y:S01]  /*7780*/  FMUL R53, R68.reuse, R57 ;  /* 0x0000003944357220 */ /* 0x040fe20000400000 */
[----:B------:R-:W-:Y:S01]  /*7790*/  FFMA R4, R71, R64, R4 ;  /* 0x0000004047047223 */ /* 0x000fe20000000004 */
[----:B------:R-:W-:Y:S01]  /*77a0*/  LOP3.LUT R64, R79, 0xffff0000, RZ, 0xc0, !PT ;  /* 0xffff00004f407812 */ /* 0x000fe200078ec0ff */
[C---:B------:R-:W-:Y:S01]  /*77b0*/  FMUL R10, R68.reuse, R10 ;  /* 0x0000000a440a7220 */ /* 0x040fe20000400000 */
[----:B------:R-:W-:Y:S01]  /*77c0*/  F2FP.BF16.F32.PACK_AB R93, R7, R6 ;  /* 0x00000006075d723e */ /* 0x000fe200000010ff */
[C---:B------:R-:W-:Y:S01]  /*77d0*/  FMUL R57, R68.reuse, R61 ;  /* 0x0000003d44397220 */ /* 0x040fe20000400000 */
[----:B------:R-:W-:Y:S01]  /*77e0*/  LOP3.LUT R6, R83, 0xffff0000, RZ, 0xc0, !PT ;  /* 0xffff000053067812 */ /* 0x000fe200078ec0ff */
[----:B------:R-:W-:Y:S01]  /*77f0*/  FMUL R61, R68, R65 ;  /* 0x00000041443d7220 */ /* 0x000fe20000400000 */
[C---:B------:R-:W-:Y:S01]  /*7800*/  SHF.L.U32 R65, R80.reuse, 0x10, RZ ;  /* 0x0000001050417819 */ /* 0x040fe200000006ff */
[C---:B------:R-:W-:Y:S01]  /*7810*/  FFMA R5, R71.reuse, R0, R5 ;  /* 0x0000000047057223 */ /* 0x040fe20000000005 */
[----:B------:R-:W-:Y:S01]  /*7820*/  LOP3.LUT R0, R80, 0xffff0000, RZ, 0xc0, !PT ;  /* 0xffff000050007812 */ /* 0x000fe200078ec0ff */
[C---:B------:R-:W-:Y:S01]  /*7830*/  FMUL R11, R68.reuse, R11 ;  /* 0x0000000b440b7220 */ /* 0x040fe20000400000 */
[----:B------:R-:W-:Y:S01]  /*7840*/  FFMA R10, R71, R3, R10 ;  /* 0x00000003470a7223 */ /* 0x000fe2000000000a */
[----:B------:R-:W-:Y:S01]  /*7850*/  SHF.L.U32 R3, R81, 0x10, RZ ;  /* 0x0000001051037819 */ /* 0x000fe200000006ff */
[----:B------:R-:W-:Y:S01]  /*7860*/  FMUL R14, R68, R14 ;  /* 0x0000000e440e7220 */ /* 0x000fe20000400000 */
[----:B------:R-:W-:Y:S01]  /*7870*/  F2FP.BF16.F32.PACK_AB R94, R5, R4 ;  /* 0x00000004055e723e */ /* 0x000fe200000010ff */
[C---:B------:R-:W-:Y:S01]  /*7880*/  FFMA R11, R71.reuse, R64, R11 ;  /* 0x00000040470b7223 */ /* 0x040fe2000000000b */
[C---:B------:R-:W-:Y:S01]  /*7890*/  LOP3.LUT R4, R82.reuse, 0xffff0000, RZ, 0xc0, !PT ;  /* 0xffff000052047812 */ /* 0x040fe200078ec0ff */
[----:B------:R-:W-:Y:S01]  /*78a0*/  FFMA R8, R71, R65, R8 ;  /* 0x0000004147087223 */ /* 0x000fe20000000008 */
[----:B------:R-:W-:Y:S01]  /*78b0*/  SHF.L.U32 R5, R83, 0x10, RZ ;  /* 0x0000001053057819 */ /* 0x000fe200000006ff */
[----:B------:R-:W-:Y:S01]  /*78c0*/  FFMA R9, R71, R0, R9 ;  /* 0x0000000047097223 */ /* 0x000fe20000000009 */
[----:B------:R-:W-:Y:S01]  /*78d0*/  LOP3.LUT R0, R81, 0xffff0000, RZ, 0xc0, !PT ;  /* 0xffff000051007812 */ /* 0x000fe200078ec0ff */
[----:B------:R-:W-:Y:S01]  /*78e0*/  FFMA R14, R71, R3, R14 ;  /* 0x00000003470e7223 */ /* 0x000fe2000000000e */
[----:B------:R-:W-:Y:S01]  /*78f0*/  SHF.L.U32 R3, R82, 0x10, RZ ;  /* 0x0000001052037819 */ /* 0x000fe200000006ff */
[C---:B------:R-:W-:Y:S01]  /*7900*/  FMUL R15, R68.reuse, R15 ;  /* 0x0000000f440f7220 */ /* 0x040fe20000400000 */
[----:B------:R-:W-:Y:S01]  /*7910*/  F2FP.BF16.F32.PACK_AB R95, R11, R10 ;  /* 0x0000000a0b5f723e */ /* 0x000fe200000010ff */
[----:B------:R-:W-:Y:S01]  /*7920*/  FMUL R18, R68, R18 ;  /* 0x0000001244127220 */ /* 0x000fe20000400000 */
[----:B------:R-:W-:Y:S01]  /*7930*/  F2FP.BF16.F32.PACK_AB R8, R9, R8 ;  /* 0x000000080908723e */ /* 0x000fe200000010ff */
[C---:B------:R-:W-:Y:S01]  /*7940*/  FFMA R15, R71.reuse, R0, R15 ;  /* 0x00000000470f7223 */ /* 0x040fe2000000000f */
[----:B------:R-:W-:Y:S01]  /*7950*/  SHF.L.U32 R0, R88, 0x10, RZ ;  /* 0x0000001058007819 */ /* 0x000fe200000006ff */
[----:B------:R-:W-:Y:S01]  /*7960*/  FMUL R19, R68, R19 ;  /* 0x0000001344137220 */ /* 0x000fe20000400000 */
[C---:B------:R-:W-:Y:S01]  /*7970*/  FFMA R12, R71.reuse, R3, R12 ;  /* 0x00000003470c7223 */ /* 0x040fe2000000000c */
[----:B------:R-:W-:Y:S01]  /*7980*/  LOP3.LUT R3, R88, 0xffff0000, RZ, 0xc0, !PT ;  /* 0xffff000058037812 */ /* 0x000fe200078ec0ff */
[C---:B------:R-:W-:Y:S01]  /*7990*/  FFMA R13, R71.reuse, R4, R13 ;  /* 0x00000004470d7223 */ /* 0x040fe2000000000d */
[----:B------:R-:W-:Y:S01]  /*79a0*/  LOP3.LUT R4, R90, 0xffff0000, RZ, 0xc0, !PT ;  /* 0xffff00005a047812 */ /* 0x000fe200078ec0ff */
[----:B------:R-:W-:Y:S01]  /*79b0*/  FFMA R18, R71, R5, R18 ;  /* 0x0000000547127223 */ /* 0x000fe20000000012 */
[----:B------:R-:W-:Y:S01]  /*79c0*/  SHF.L.U32 R5, R91, 0x10, RZ ;  /* 0x000000105b057819 */ /* 0x000fe200000006ff */
[----:B------:R-:W-:Y:S01]  /*79d0*/  FFMA R19, R71, R6, R19 ;  /* 0x0000000647137223 */ /* 0x000fe20000000013 */
[----:B------:R-:W-:Y:S01]  /*79e0*/  LOP3.LUT R6, R91, 0xffff0000, RZ, 0xc0, !PT ;  /* 0xffff00005b067812 */ /* 0x000fe200078ec0ff */
[----:B------:R-:W-:Y:S01]  /*79f0*/  FFMA R16, R71, R0, R16 ;  /* 0x0000000047107223 */ /* 0x000fe20000000010 */
[----:B------:R-:W-:Y:S01]  /*7a00*/  SHF.L.U32 R0, R89, 0x10, RZ ;  /* 0x0000001059007819 */ /* 0x000fe200000006ff */
[----:B------:R-:W-:Y:S01]  /*7a10*/  FMUL R22, R68, R22 ;  /* 0x0000001644167220 */ /* 0x000fe20000400000 */
[----:B------:R-:W-:Y:S01]  /*7a20*/  F2FP.BF16.F32.PACK_AB R9, R15, R14 ;  /* 0x0000000e0f09723e */ /* 0x000fe200000010ff */
[C---:B------:R-:W-:Y:S01]  /*7a30*/  FFMA R17, R71.reuse, R3, R17 ;  /* 0x0000000347117223 */ /* 0x040fe20000000011 */
[----:B------:R-:W-:Y:S01]  /*7a40*/  SHF.L.U32 R3, R90, 0x10, RZ ;  /* 0x000000105a037819 */ /* 0x000fe200000006ff */
[----:B------:R-:W-:Y:S01]  /*7a50*/  FFMA R22, R71, R0, R22 ;  /* 0x0000000047167223 */ /* 0x000fe20000000016 */
[----:B------:R-:W-:Y:S01]  /*7a60*/  LOP3.LUT R0, R89, 0xffff0000, RZ, 0xc0, !PT ;  /* 0xffff000059007812 */ /* 0x000fe200078ec0ff */
[C---:B------:R-:W-:Y:S01]  /*7a70*/  FMUL R23, R68.reuse, R23 ;  /* 0x0000001744177220 */ /* 0x040fe20000400000 */
[----:B------:R-:W-:Y:S01]  /*7a80*/  F2FP.BF16.F32.PACK_AB R10, R13, R12 ;  /* 0x0000000c0d0a723e */ /* 0x000fe200000010ff */
[----:B------:R-:W-:Y:S01]  /*7a90*/  FMUL R26, R68, R26 ;  /* 0x0000001a441a7220 */ /* 0x000fe20000400000 */
[----:B------:R-:W-:Y:S01]  /*7aa0*/  F2FP.BF16.F32.PACK_AB R11, R19, R18 ;  /* 0x00000012130b723e */ /* 0x000fe200000010ff */
[----:B------:R-:W-:Y:S01]  /*7ab0*/  FFMA R23, R71, R0, R23 ;  /* 0x0000000047177223 */ /* 0x000fe20000000017 */
[----:B------:R-:W-:Y:S01]  /*7ac0*/  SHF.L.U32 R0, R96, 0x10, RZ ;  /* 0x0000001060007819 */ /* 0x000fe200000006ff */
[----:B------:R-:W-:Y:S01]  /*7ad0*/  FMUL R27, R68, R27 ;  /* 0x0000001b441b7220 */ /* 0x000fe20000400000 */
[----:B------:R-:W-:Y:S01]  /*7ae0*/  F2FP.BF16.F32.PACK_AB R16, R17, R16 ;  /* 0x000000101110723e */ /* 0x000fe200000010ff */
[C---:B------:R-:W-:Y:S01]  /*7af0*/  FFMA R20, R71.reuse, R3, R20 ;  /* 0x0000000347147223 */ /* 0x040fe20000000014 */
[----:B------:R-:W-:Y:S01]  /*7b00*/  LOP3.LUT R3, R96, 0xffff0000, RZ, 0xc0, !PT ;  /* 0xffff000060037812 */ /* 0x000fe200078ec0ff */
[----:B------:R-:W-:Y:S01]  /*7b10*/  FFMA R21, R71, R4, R21 ;  /* 0x0000000447157223 */ /* 0x000fe20000000015 */
[----:B------:R-:W-:Y:S01]  /*7b20*/  SHF.L.U32 R4, R97, 0x10, RZ ;  /* 0x0000001061047819 */ /* 0x000fe200000006ff */
[----:B------:R-:W-:Y:S01]  /*7b30*/  FFMA R26, R71, R5, R26 ;  /* 0x00000005471a7223 */ /* 0x000fe2000000001a */
[----:B------:R-:W-:Y:S01]  /*7b40*/  F2FP.BF16.F32.PACK_AB R17, R23, R22 ;  /* 0x000000161711723e */ /* 0x000fe200000010ff */
[----:B------:R-:W-:Y:S01]  /*7b50*/  FFMA R27, R71, R6, R27 ;  /* 0x00000006471b7223 */ /* 0x000fe2000000001b */
[----:B------:R-:W-:Y:S01]  /*7b60*/  F2FP.BF16.F32.PACK_AB R18, R21, R20 ;  /* 0x000000141512723e */ /* 0x000fe200000010ff */
[----:B------:R-:W-:Y:S01]  /*7b70*/  FFMA R24, R71, R0, R24 ;  /* 0x0000000047187223 */ /* 0x000fe20000000018 */
[----:B------:R-:W-:Y:S01]  /*7b80*/  LOP3.LUT R0, R97, 0xffff0000, RZ, 0xc0, !PT ;  /* 0xffff000061007812 */ /* 0x000fe200078ec0ff */
[C---:B------:R-:W-:Y:S01]  /*7b90*/  FMUL R30, R68.reuse, R30 ;  /* 0x0000001e441e7220 */ /* 0x040fe20000400000 */
[----:B------:R-:W-:Y:S01]  /*7ba0*/  F2FP.BF16.F32.PACK_AB R19, R27, R26 ;  /* 0x0000001a1b13723e */ /* 0x000fe200000010ff */
[----:B------:R-:W-:Y:S01]  /*7bb0*/  FMUL R31, R68, R31 ;  /* 0x0000001f441f7220 */ /* 0x000fe20000400000 */
[----:B------:R-:W-:Y:S01]  /*7bc0*/  SHF.L.U32 R5, R131, 0x10, RZ ;  /* 0x0000001083057819 */ /* 0x000fe200000006ff */
[C---:B------:R-:W-:Y:S01]  /*7bd0*/  FFMA R25, R71.reuse, R3, R25 ;  /* 0x0000000347197223 */ /* 0x040fe20000000019 */
[C---:B------:R-:W-:Y:S01]  /*7be0*/  SHF.L.U32 R3, R98.reuse, 0x10, RZ ;  /* 0x0000001062037819 */ /* 0x040fe200000006ff */
[----:B------:R-:W-:Y:S01]  /*7bf0*/  FFMA R30, R71, R4, R30 ;  /* 0x00000004471e7223 */ /* 0x000fe2000000001e */
[----:B------:R-:W-:Y:S01]  /*7c00*/  SHF.L.U32 R4, R99, 0x10, RZ ;  /* 0x0000001063047819 */ /* 0x000fe200000006ff */
[C---:B------:R-:W-:Y:S01]  /*7c10*/  FFMA R31, R71.reuse, R0, R31 ;  /* 0x00000000471f7223 */ /* 0x040fe2000000001f */
[----:B------:R-:W-:Y:S01]  /*7c20*/  LOP3.LUT R0, R98, 0xffff0000, RZ, 0xc0, !PT ;  /* 0xffff000062007812 */ /* 0x000fe200078ec0ff */
[----:B------:R-:W-:Y:S01]  /*7c30*/  FFMA R28, R71, R3, R28 ;  /* 0x00000003471c7223 */ /* 0x000fe2000000001c */
[----:B------:R-:W-:Y:S01]  /*7c40*/  LOP3.LUT R3, R99, 0xffff0000, RZ, 0xc0, !PT ;  /* 0xffff000063037812 */ /* 0x000fe200078ec0ff */
[----:B------:R-:W-:Y:S01]  /*7c50*/  FMUL R34, R68, R34 ;  /* 0x0000002244227220 */ /* 0x000fe20000400000 */
[----:B------:R-:W-:Y:S01]  /*7c60*/  F2FP.BF16.F32.PACK_AB R24, R25, R24 ;  /* 0x000000181918723e */ /* 0x000fe200000010ff */
[----:B------:R-:W-:Y:S01]  /*7c70*/  FFMA R29, R71, R0, R29 ;  /* 0x00000000471d7223 */ /* 0x000fe2000000001d */
[----:B------:R-:W-:Y:S01]  /*7c80*/  SHF.L.U32 R0, R104, 0x10, RZ ;  /* 0x0000001068007819 */ /* 0x000fe200000006ff */
[----:B------:R-:W-:Y:S01]  /*7c90*/  FMUL R35, R68, R35 ;  /* 0x0000002344237220 */ /* 0x000fe20000400000 */
[----:B------:R-:W-:Y:S01]  /*7ca0*/  F2FP.BF16.F32.PACK_AB R25, R31, R30 ;  /* 0x0000001e1f19723e */ /* 0x000fe200000010ff */
[----:B------:R-:W-:Y:S01]  /*7cb0*/  FFMA R34, R71, R4, R34 ;  /* 0x0000000447227223 */ /* 0x000fe20000000022 */
[----:B------:R-:W-:Y:S01]  /*7cc0*/  SHF.L.U32 R4, R105, 0x10, RZ ;  /* 0x0000001069047819 */ /* 0x000fe200000006ff */
[C---:B------:R-:W-:Y:S01]  /*7cd0*/  FFMA R35, R71.reuse, R3, R35 ;  /* 0x0000000347237223 */ /* 0x040fe20000000023 */
[----:B------:R-:W-:Y:S01]  /*7ce0*/  LOP3.LUT R3, R104, 0xffff0000, RZ, 0xc0, !PT ;  /* 0xffff000068037812 */ /* 0x000fe200078ec0ff */
[----:B------:R-:W-:Y:S01]  /*7cf0*/  FFMA R32, R71, R0, R32 ;  /* 0x0000000047207223 */ /* 0x000fe20000000020 */
[----:B------:R-:W-:Y:S01]  /*7d00*/  LOP3.LUT R0, R105, 0xffff0000, RZ, 0xc0, !PT ;  /* 0xffff000069007812 */ /* 0x000fe200078ec0ff */
[C---:B------:R-:W-:Y:S01]  /*7d10*/  FMUL R38, R68.reuse, R38 ;  /* 0x0000002644267220 */ /* 0x040fe20000400000 */
[----:B------:R-:W-:Y:S01]  /*7d20*/  F2FP.BF16.F32.PACK_AB R26, R29, R28 ;  /* 0x0000001c1d1a723e */ /* 0x000fe200000010ff */
[----:B------:R-:W-:Y:S01]  /*7d30*/  FMUL R39, R68, R39 ;  /* 0x0000002744277220 */ /* 0x000fe20000400000 */
[----:B------:R-:W-:Y:S01]  /*7d40*/  F2FP.BF16.F32.PACK_AB R27, R35, R34 ;  /* 0x00000022231b723e */ /* 0x000fe200000010ff */
[C---:B------:R-:W-:Y:S01]  /*7d50*/  FFMA R33, R71.reuse, R3, R33 ;  /* 0x0000000347217223 */ /* 0x040fe20000000021 */
[C---:B------:R-:W-:Y:S01]  /*7d60*/  SHF.L.U32 R3, R106.reuse, 0x10, RZ ;  /* 0x000000106a037819 */ /* 0x040fe200000006ff */
[C---:B------:R-:W-:Y:S01]  /*7d70*/  FFMA R38, R71.reuse, R4, R38 ;  /* 0x0000000447267223 */ /* 0x040fe20000000026 */
[----:B------:R-:W-:Y:S01]  /*7d80*/  LOP3.LUT R4, R106, 0xffff0000, RZ, 0xc0, !PT ;  /* 0xffff00006a047812 */ /* 0x000fe200078ec0ff */
[----:B------:R-:W-:Y:S01]  /*7d90*/  FFMA R39, R71, R0, R39 ;  /* 0x0000000047277223 */ /* 0x000fe20000000027 */
[----:B------:R-:W-:Y:S01]  /*7da0*/  SHF.L.U32 R0, R107, 0x10, RZ ;  /* 0x000000106b007819 */ /* 0x000fe200000006ff */
[----:B------:R-:W-:Y:S01]  /*7db0*/  FMUL R42, R68, R42 ;  /* 0x0000002a442a7220 */ /* 0x000fe20000400000 */
[----:B------:R-:W-:Y:S01]  /*7dc0*/  F2FP.BF16.F32.PACK_AB R32, R33, R32 ;  /* 0x000000202120723e */ /* 0x000fe200000010ff */
[----:B------:R-:W-:Y:S01]  /*7dd0*/  FFMA R36, R71, R3, R36 ;  /* 0x0000000347247223 */ /* 0x000fe20000000024 */
[----:B------:R-:W-:Y:S01]  /*7de0*/  LOP3.LUT R3, R107, 0xffff0000, RZ, 0xc0, !PT ;  /* 0xffff00006b037812 */ /* 0x000fe200078ec0ff */
[----:B------:R1:W-:Y:S01]  /*7df0*/  STS.128 [R164+UR46+0x400], R92 ;  /* 0x0004005ca4007988 */ /* 0x0003e20008000c2e */
[----:B------:R-:W-:Y:S01]  /*7e00*/  F2FP.BF16.F32.PACK_AB R33, R39, R38 ;  /* 0x000000262721723e */ /* 0x000fe200000010ff */
[----:B------:R-:W-:Y:S01]  /*7e10*/  FFMA R37, R71, R4, R37 ;  /* 0x0000000447257223 */ /* 0x000fe20000000025 */
[----:B------:R-:W-:Y:S01]  /*7e20*/  SHF.L.U32 R4, R113, 0x10, RZ ;  /* 0x0000001071047819 */ /* 0x000fe200000006ff */
[----:B------:R-:W-:Y:S01]  /*7e30*/  FFMA R42, R71, R0, R42 ;  /* 0x00000000472a7223 */ /* 0x000fe2000000002a */
[----:B------:R-:W-:Y:S01]  /*7e40*/  SHF.L.U32 R0, R112, 0x10, RZ ;  /* 0x0000001070007819 */ /* 0x000fe200000006ff */
[----:B------:R-:W-:Y:S01]  /*7e50*/  FMUL R43, R68, R43 ;  /* 0x0000002b442b7220 */ /* 0x000fe20000400000 */
[----:B------:R-:W-:Y:S01]  /*7e60*/  F2FP.BF16.F32.PACK_AB R34, R37, R36 ;  /* 0x000000242522723e */ /* 0x000fe200000010ff */
[----:B------:R1:W-:Y:S01]  /*7e70*/  STS.128 [R163+0x400], R8 ;  /* 0x00040008a3007388 */ /* 0x0003e20000000c00 */
[----:B------:R-:W-:Y:S01]  /*7e80*/  LOP3.LUT R6, R131, 0xffff0000, RZ, 0xc0, !PT ;  /* 0xffff000083067812 */ /* 0x000fe200078ec0ff */
[C---:B------:R-:W-:Y:S01]  /*7e90*/  FFMA R43, R71.reuse, R3, R43 ;  /* 0x00000003472b7223 */ /* 0x040fe2000000002b */
[----:B------:R-:W-:Y:S01]  /*7ea0*/  LOP3.LUT R3, R112, 0xffff0000, RZ, 0xc0, !PT ;  /* 0xffff000070037812 */ /* 0x000fe200078ec0ff */
[----:B------:R-:W-:Y:S01]  /*7eb0*/  FFMA R40, R71, R0, R40 ;  /* 0x0000000047287223 */ /* 0x000fe20000000028 */
[----:B------:R-:W-:Y:S01]  /*7ec0*/  LOP3.LUT R0, R113, 0xffff0000, RZ, 0xc0, !PT ;  /* 0xffff000071007812 */ /* 0x000fe200078ec0ff */
[C---:B------:R-:W-:Y:S01]  /*7ed0*/  FMUL R46, R68.reuse, R46 ;  /* 0x0000002e442e7220 */ /* 0x040fe20000400000 */
[----:B------:R-:W-:Y:S01]  /*7ee0*/  F2FP.BF16.F32.PACK_AB R35, R43, R42 ;  /* 0x0000002a2b23723e */ /* 0x000fe200000010ff */
[----:B------:R1:W-:Y:S01]  /*7ef0*/  STS.128 [R162+0x400], R16 ;  /* 0x00040010a2007388 */ /* 0x0003e20000000c00 */
[----:B------:R-:W-:Y:S01]  /*7f00*/  FMUL R47, R68, R47 ;  /* 0x0000002f442f7220 */ /* 0x000fe20000400000 */
[C---:B------:R-:W-:Y:S01]  /*7f10*/  FFMA R41, R71.reuse, R3, R41 ;  /* 0x0000000347297223 */ /* 0x040fe20000000029 */
[C---:B------:R-:W-:Y:S01]  /*7f20*/  SHF.L.U32 R3, R114.reuse, 0x10, RZ ;  /* 0x0000001072037819 */ /* 0x040fe200000006ff */
[----:B------:R-:W-:Y:S01]  /*7f30*/  FFMA R46, R71, R4, R46 ;  /* 0x00000004472e7223 */ /* 0x000fe2000000002e */
[----:B------:R-:W-:Y:S01]  /*7f40*/  SHF.L.U32 R4, R115, 0x10, RZ ;  /* 0x0000001073047819 */ /* 0x000fe200000006ff */
[C---:B------:R-:W-:Y:S01]  /*7f50*/  FFMA R47, R71.reuse, R0, R47 ;  /* 0x00000000472f7223 */ /* 0x040fe2000000002f */
[----:B------:R-:W-:Y:S01]  /*7f60*/  LOP3.LUT R0, R114, 0xffff0000, RZ, 0xc0, !PT ;  /* 0xffff000072007812 */ /* 0x000fe200078ec0ff */
[----:B------:R-:W-:Y:S01]  /*7f70*/  FFMA R44, R71, R3, R44 ;  /* 0x00000003472c7223 */ /* 0x000fe2000000002c */
[----:B------:R-:W-:Y:S01]  /*7f80*/  SHF.L.U32 R3, R120, 0x10, RZ ;  /* 0x0000001078037819 */ /* 0x000fe200000006ff */
[----:B------:R1:W-:Y:S01]  /*7f90*/  STS.128 [R161+0x400], R24 ;  /* 0x00040018a1007388 */ /* 0x0003e20000000c00 */
[----:B------:R-:W-:Y:S01]  /*7fa0*/  F2FP.BF16.F32.PACK_AB R40, R41, R40 ;  /* 0x000000282928723e */ /* 0x000fe200000010ff */
[----:B------:R-:W-:Y:S01]  /*7fb0*/  FFMA R45, R71, R0, R45 ;  /* 0x00000000472d7223 */ /* 0x000fe2000000002d */
[----:B------:R-:W-:Y:S01]  /*7fc0*/  LOP3.LUT R0, R115, 0xffff0000, RZ, 0xc0, !PT ;  /* 0xffff000073007812 */ /* 0x000fe200078ec0ff */
[C---:B------:R-:W-:Y:S01]  /*7fd0*/  FMUL R50, R68.reuse, R50 ;  /* 0x0000003244327220 */ /* 0x040fe20000400000 */
[----:B------:R-:W-:Y:S01]  /*7fe0*/  F2FP.BF16.F32.PACK_AB R41, R47, R46 ;  /* 0x0000002e2f29723e */ /* 0x000fe200000010ff */
[----:B------:R-:W-:Y:S01]  /*7ff0*/  FMUL R51, R68, R51 ;  /* 0x0000003344337220 */ /* 0x000fe20000400000 */
[----:B------:R-:W-:Y:S01]  /*8000*/  F2FP.BF16.F32.PACK_AB R42, R45, R44 ;  /* 0x0000002c2d2a723e */ /* 0x000fe200000010ff */
[----:B------:R1:W-:Y:S01]  /*8010*/  STS.128 [R149+0x400], R32 ;  /* 0x0004002095007388 */ /* 0x0003e20000000c00 */
[C---:B------:R-:W-:Y:S01]  /*8020*/  FFMA R50, R71.reuse, R4, R50 ;  /* 0x0000000447327223 */ /* 0x040fe20000000032 */
[----:B------:R-:W-:Y:S01]  /*8030*/  LOP3.LUT R4, R120, 0xffff0000, RZ, 0xc0, !PT ;  /* 0xffff000078047812 */ /* 0x000fe200078ec0ff */
[----:B------:R-:W-:Y:S01]  /*8040*/  FFMA R51, R71, R0, R51 ;  /* 0x0000000047337223 */ /* 0x000fe20000000033 */
[----:B------:R-:W-:Y:S01]  /*8050*/  SHF.L.U32 R0, R121, 0x10, RZ ;  /* 0x0000001079007819 */ /* 0x000fe200000006ff */
[C---:B------:R-:W-:Y:S01]  /*8060*/  FMUL R54, R68.reuse, R54 ;  /* 0x0000003644367220 */ /* 0x040fe20000400000 */
[----:B------:R-:W-:Y:S01]  /*8070*/  FFMA R48, R71, R3, R48 ;  /* 0x0000000347307223 */ /* 0x000fe20000000030 */
[----:B------:R-:W-:Y:S01]  /*8080*/  LOP3.LUT R3, R121, 0xffff0000, RZ, 0xc0, !PT ;  /* 0xffff000079037812 */ /* 0x000fe200078ec0ff */
[----:B------:R-:W-:Y:S01]  /*8090*/  FFMA R49, R71, R4, R49 ;  /* 0x0000000447317223 */ /* 0x000fe20000000031 */
[----:B------:R-:W-:Y:S01]  /*80a0*/  SHF.L.U32 R4, R123, 0x10, RZ ;  /* 0x000000107b047819 */ /* 0x000fe200000006ff */
[C---:B------:R-:W-:Y:S01]  /*80b0*/  FFMA R54, R71.reuse, R0, R54 ;  /* 0x0000000047367223 */ /* 0x040fe20000000036 */
[----:B------:R-:W-:Y:S01]  /*80c0*/  FMUL R55, R68, R55 ;  /* 0x0000003744377220 */ /* 0x000fe20000400000 */
[----:B------:R-:W-:Y:S01]  /*80d0*/  SHF.L.U32 R0, R122, 0x10, RZ ;  /* 0x000000107a007819 */ /* 0x000fe200000006ff */
[C---:B------:R-:W-:Y:S01]  /*80e0*/  FMUL R58, R68.reuse, R58 ;  /* 0x0000003a443a7220 */ /* 0x040fe20000400000 */
[----:B------:R-:W-:Y:S01]  /*80f0*/  FMUL R59, R68, R59 ;  /* 0x0000003b443b7220 */ /* 0x000fe20000400000 */
[C---:B------:R-:W-:Y:S01]  /*8100*/  FFMA R55, R71.reuse, R3, R55 ;  /* 0x0000000347377223 */ /* 0x040fe20000000037 */
[----:B------:R-:W-:Y:S01]  /*8110*/  LOP3.LUT R3, R122, 0xffff0000, RZ, 0xc0, !PT ;  /* 0xffff00007a037812 */ /* 0x000fe200078ec0ff */
[----:B------:R-:W-:Y:S01]  /*8120*/  FFMA R52, R71, R0, R52 ;  /* 0x0000000047347223 */ /* 0x000fe20000000034 */
[----:B------:R-:W-:Y:S01]  /*8130*/  LOP3.LUT R0, R123, 0xffff0000, RZ, 0xc0, !PT ;  /* 0xffff00007b007812 */ /* 0x000fe200078ec0ff */
[----:B------:R-:W-:Y:S01]  /*8140*/  FMUL R62, R68, R62 ;  /* 0x0000003e443e7220 */ /* 0x000fe20000400000 */
[----:B------:R-:W-:Y:S01]  /*8150*/  F2FP.BF16.F32.PACK_AB R43, R51, R50 ;  /* 0x00000032332b723e */ /* 0x000fe200000010ff */
[C---:B------:R-:W-:Y:S01]  /*8160*/  FFMA R53, R71.reuse, R3, R53 ;  /* 0x0000000347357223 */ /* 0x040fe20000000035 */
[C---:B------:R-:W-:Y:S01]  /*8170*/  FFMA R58, R71.reuse, R4, R58 ;  /* 0x00000004473a7223 */ /* 0x040fe2000000003a */
[----:B------:R-:W-:Y:S01]  /*8180*/  FFMA R59, R71, R0, R59 ;  /* 0x00000000473b7223 */ /* 0x000fe2000000003b */
[C---:B------:R-:W-:Y:S01]  /*8190*/  SHF.L.U32 R3, R128.reuse, 0x10, RZ ;  /* 0x0000001080037819 */ /* 0x040fe200000006ff */
[----:B------:R1:W-:Y:S01]  /*81a0*/  STS.128 [R160+0x400], R40 ;  /* 0x00040028a0007388 */ /* 0x0003e20000000c00 */
[----:B------:R-:W-:Y:S01]  /*81b0*/  LOP3.LUT R0, R128, 0xffff0000, RZ, 0xc0, !PT ;  /* 0xffff000080007812 */ /* 0x000fe200078ec0ff */
[----:B------:R-:W-:Y:S01]  /*81c0*/  FMUL R63, R68, R63 ;  /* 0x0000003f443f7220 */ /* 0x000fe20000400000 */
[----:B------:R-:W-:Y:S01]  /*81d0*/  SHF.L.U32 R4, R129, 0x10, RZ ;  /* 0x0000001081047819 */ /* 0x000fe200000006ff */
[C---:B------:R-:W-:Y:S01]  /*81e0*/  FFMA R56, R71.reuse, R3, R56 ;  /* 0x0000000347387223 */ /* 0x040fe20000000038 */
[C---:B------:R-:W-:Y:S01]  /*81f0*/  SHF.L.U32 R3, R130.reuse, 0x10, RZ ;  /* 0x0000001082037819 */ /* 0x040fe200000006ff */
[----:B------:R-:W-:Y:S01]  /*8200*/  FFMA R57, R71, R0, R57 ;  /* 0x0000000047397223 */ /* 0x000fe20000000039 */
[----:B------:R-:W-:Y:S01]  /*8210*/  LOP3.LUT R0, R129, 0xffff0000, RZ, 0xc0, !PT ;  /* 0xffff000081007812 */ /* 0x000fe200078ec0ff */
[----:B------:R-:W-:Y:S01]  /*8220*/  FFMA R62, R71, R4, R62 ;  /* 0x00000004473e7223 */ /* 0x000fe2000000003e */
[----:B------:R-:W-:Y:S01]  /*8230*/  LOP3.LUT R4, R130, 0xffff0000, RZ, 0xc0, !PT ;  /* 0xffff000082047812 */ /* 0x000fe200078ec0ff */
[C---:B------:R-:W-:Y:S01]  /*8240*/  FMUL R66, R68.reuse, R66 ;  /* 0x0000004244427220 */ /* 0x040fe20000400000 */
[----:B------:R-:W-:Y:S01]  /*8250*/  F2FP.BF16.F32.PACK_AB R48, R49, R48 ;  /* 0x000000303130723e */ /* 0x000fe200000010ff */
[----:B------:R-:W-:Y:S01]  /*8260*/  FFMA R63, R71, R0, R63 ;  /* 0x00000000473f7223 */ /* 0x000fe2000000003f */
[----:B------:R-:W-:Y:S01]  /*8270*/  FMUL R67, R68, R67 ;  /* 0x0000004344437220 */ /* 0x000fe20000400000 */
[----:B------:R-:W-:Y:S01]  /*8280*/  F2FP.BF16.F32.PACK_AB R49, R55, R54 ;  /* 0x000000363731723e */ /* 0x000fe200000010ff */
[----:B------:R-:W-:Y:S01]  /*8290*/  FFMA R60, R71, R3, R60 ;  /* 0x00000003473c7223 */ /* 0x000fe2000000003c */
[----:B------:R-:W-:Y:S01]  /*82a0*/  F2FP.BF16.F32.PACK_AB R50, R53, R52 ;  /* 0x000000343532723e */ /* 0x000fe200000010ff */
[----:B------:R-:W-:Y:S01]  /*82b0*/  FFMA R61, R71, R4, R61 ;  /* 0x00000004473d7223 */ /* 0x000fe2000000003d */
[----:B------:R-:W-:Y:S01]  /*82c0*/  F2FP.BF16.F32.PACK_AB R51, R59, R58 ;  /* 0x0000003a3b33723e */ /* 0x000fe200000010ff */
[C---:B------:R-:W-:Y:S01]  /*82d0*/  FFMA R66, R71.reuse, R5, R66 ;  /* 0x0000000547427223 */ /* 0x040fe20000000042 */
[----:B------:R-:W-:Y:S01]  /*82e0*/  FFMA R67, R71, R6, R67 ;  /* 0x0000000647437223 */ /* 0x000fe20000000043 */
[----:B------:R-:W-:Y:S02]  /*82f0*/  F2FP.BF16.F32.PACK_AB R56, R57, R56 ;  /* 0x000000383938723e */ /* 0x000fe400000010ff */
[----:B------:R1:W-:Y:S01]  /*8300*/  STS.128 [R159+0x400], R48 ;  /* 0x000400309f007388 */ /* 0x0003e20000000c00 */
[----:B------:R-:W-:Y:S02]  /*8310*/  F2FP.BF16.F32.PACK_AB R57, R63, R62 ;  /* 0x0000003e3f39723e */ /* 0x000fe400000010ff */
[----:B------:R-:W-:Y:S02]  /*8320*/  F2FP.BF16.F32.PACK_AB R58, R61, R60 ;  /* 0x0000003c3d3a723e */ /* 0x000fe400000010ff */
[----:B------:R-:W-:Y:S05]  /*8330*/  F2FP.BF16.F32.PACK_AB R59, R67, R66 ;  /* 0x00000042433b723e */ /* 0x000fea00000010ff */
[----:B------:R1:W-:Y:S01]  /*8340*/  STS.128 [R158+0x400], R56 ;  /* 0x000400389e007388 */ /* 0x0003e20000000c00 */
[----:B------:R-:W-:Y:S01]  /*8350*/  @!PT LDS RZ, [RZ] ;  /* 0x00000000fffff984 */ /* 0x000fe20000000800 */
[----:B------:R-:W-:Y:S01]  /*8360*/  @!PT LDS RZ, [RZ] ;  /* 0x00000000fffff984 */ /* 0x000fe20000000800 */
[----:B------:R-:W-:Y:S01]  /*8370*/  @!PT LDS RZ, [RZ] ;  /* 0x00000000fffff984 */ /* 0x000fe20000000800 */
[----:B------:R-:W-:Y:S01]  /*8380*/  @!PT LDS RZ, [RZ] ;  /* 0x00000000fffff984 */ /* 0x000fe20000000800 */
[----:B------:R3:W-:Y:S07]  /*8390*/  MEMBAR.ALL.CTA ;  /* 0x0000000000007992 */ /* 0x0007ee0000008000 */
[----:B---3--:R-:W3:Y:S02]  /*83a0*/  FENCE.VIEW.ASYNC.S ;  /* 0x00000000000073c6 */ /* 0x008ee40000000000 */
[----:B---3--:R-:W-:Y:S06]  /*83b0*/  BAR.SYNC.DEFER_BLOCKING 0x1, 0x80 ;  /* 0x0042000000007b1d */ /* 0x008fec0000010000 */
[----:B------:R-:W-:Y:S05]  /*83c0*/  @P0 BRA `(.L_x_118) ;  /* 0x0000000000300947 */ /* 0x000fea0003800000 */
[----:B------:R-:W3:Y:S01]  /*83d0*/  LDCU.64 UR6, c[0x0][0x348] ;  /* 0x00006900ff0677ac */ /* 0x000ee20008000a00 */
[----:B------:R-:W-:Y:S01]  /*83e0*/  R2UR UR5, R70 ;  /* 0x00000000460572ca */ /* 0x000fe200000e0000 */
[----:B------:R-:W-:Y:S01]  /*83f0*/  UIADD3 UR4, UPT, UPT, UR46, 0x400, URZ ;  /* 0x000004002e047890 */ /* 0x000fe2000fffe0ff */
[----:B------:R-:W-:Y:S05]  /*8400*/  UMOV UR51, UR44 ;  /* 0x0000002c00337c82 */ /* 0x000fea0008000000 */
[----:B------:R-:W-:Y:S06]  /*8410*/  IMAD.U32 R146, RZ, RZ, UR4 ;  /* 0x00000004ff927e24 */ /* 0x000fec000f8e00ff */
[----:B------:R-:W-:Y:S01]  /*8420*/  UIADD3 UR49, UPT, UPT, UR53, UR5, URZ ;  /* 0x0000000535317290 */ /* 0x000fe2000fffe0ff */
[----:B------:R-:W-:Y:S01]  /*8430*/  R2UR UR48, R146 ;  /* 0x00000000923072ca */ /* 0x000fe200000e0000 */
[----:B---3--:R-:W-:Y:S04]  /*8440*/  UIADD3 UR4, UP0, UPT, UR6, 0xa80, URZ ;  /* 0x00000a8006047890 */ /* 0x008fe8000ff1e0ff */
[----:B------:R-:W-:Y:S09]  /*8450*/  UIADD3.X UR5, UPT, UPT, URZ, UR7, URZ, UP0, !UPT ;  /* 0x00000007ff057290 */ /* 0x000ff200087fe4ff */
[----:B------:R3:W-:Y:S01]  /*8460*/  UTMASTG.3D [UR48], [UR4] ;  /* 0x00000030040073b5 */ /* 0x0007e20008010000 */
[----:B------:R0:W-:Y:S01]  /*8470*/  UTMACMDFLUSH ;  /* 0x00000000000079b7 */ /* 0x0001e20000000000 */
[----:B---3--:R-:W-:Y:S04]  /*8480*/  DEPBAR.LE SB0, 0x1 ;  /* 0x000080400000791a */ /* 0x008fe80000000000 */
.L_x_118:
[----:B------:R-:W-:Y:S05]  /*8490*/  BSYNC.RECONVERGENT B0 ;  /* 0x0000000000007941 */ /* 0x000fea0003800200 */
.L_x_117:
[----:B------:R-:W-:Y:S01]  /*84a0*/  BAR.SYNC.DEFER_BLOCKING 0x1, 0x80 ;  /* 0x0042000000007b1d */ /* 0x000fe20000010000 */
[----:B------:R-:W-:Y:S01]  /*84b0*/  ISETP.NE.AND P1, PT, R157, RZ, PT ;  /* 0x000000ff9d00720c */ /* 0x000fe20003f25270 */
[----:B------:R-:W-:Y:S01]  /*84c0*/  UISETP.NE.AND UP0, UPT, UR54, URZ, UPT ;  /* 0x000000ff3600728c */ /* 0x000fe2000bf05270 */
[----:B------:R-:W-:Y:S11]  /*84d0*/  LEA R3, R74, UR46, 0x3 ;  /* 0x0000002e4a037c11 */ /* 0x000ff6000f8e18ff */
[----:B------:R-:W-:Y:S01]  /*84e0*/  @P1 SHF.L.U32 R5, R151, 0x1f, RZ ;  /* 0x0000001f97051819 */ /* 0x000fe200000006ff */
[----:B------:R-:W-:Y:S06]  /*84f0*/  BRA.U !UP0, `(.L_x_119) ;  /* 0x0000000108247547 */ /* 0x000fec000b800000 */
[----:B------:R-:W3:Y:S01]  /*8500*/  S2R R0, SR_CgaCtaId ;  /* 0x0000000000007919 */ /* 0x000ee20000008800 */
[----:B------:R-:W-:Y:S01]  /*8510*/  IMAD.U32 R4, RZ, RZ, UR52 ;  /* 0x00000034ff047e24 */ /* 0x000fe2000f8e00ff */
[----:B------:R-:W-:Y:S04]  /*8520*/  UIADD3 UR4, UPT, UPT, UR52, 0x1, URZ ;  /* 0x0000000134047890 */ /* 0x000fe8000fffe0ff */
[----:B------:R-:W-:Y:S01]  /*8530*/  @P1 LEA R4, R4, UR46, 0x3 ;  /* 0x0000002e04041c11 */ /* 0x000fe2000f8e18ff */
[----:B------:R-:W-:Y:S04]  /*8540*/  UISETP.NE.AND UP0, UPT, UR4, 0x4, UPT ;  /* 0x000000040400788c */ /* 0x000fe8000bf05270 */
[----:B------:R-:W-:Y:S01]  /*8550*/  @P1 VIADD R4, R4, 0x60 ;  /* 0x0000006004041836 */ /* 0x000fe20000000000 */
[----:B------:R-:W-:Y:S04]  /*8560*/  USEL UR52, UR4, URZ, UP0 ;  /* 0x000000ff04347287 */ /* 0x000fe80008000000 */
[----:B---3--:R-:W-:Y:S04]  /*8570*/  @P1 PRMT R0, R0, 0x654, R4 ;  /* 0x0000065400001816 */ /* 0x008fe80000000004 */
[----:B------:R3:W-:Y:S04]  /*8580*/  @P1 SYNCS.ARRIVE.TRANS64.RED.A1T0 RZ, [R0+URZ], RZ ;  /* 0x000000ff00ff19a7 */ /* 0x0007e800081004ff */
.L_x_119:
[----:B------:R-:W4:Y:S01]  /*8590*/  @P1 SYNCS.PHASECHK.TRANS64.TRYWAIT P0, [R3+URZ+0x40], R5 ;  /* 0x00004005030015a7 */ /* 0x000f2200080011ff */
[----:B------:R-:W-:Y:S01]  /*85a0*/  UISETP.NE.AND UP0, UPT, UR38, URZ, UPT ;  /* 0x000000ff2600728c */ /* 0x000fe2000bf05270 */
[----:B------:R-:W-:Y:S01]  /*85b0*/  BSSY B1, `(.L_x_120) ;  /* 0x0000021000017945 */ /* 0x000fe20003800000 */
[----:B------:R-:W-:Y:S02]  /*85c0*/  UMOV UR4, 0x80 ;  /* 0x0000008000047882 */ /* 0x000fe40000000000 */
[----:B------:R-:W-:Y:S01]  /*85d0*/  USEL UR39, UR4, 0x40, !UP0 ;  /* 0x0000004004277887 */ /* 0x000fe2000c000000 */
[----:B----4-:R-:W-:Y:S01]  /*85e0*/  @P1 SEL R86, RZ, 0x1, !P0 ;  /* 0x00000001ff561807 */ /* 0x010fe20004000000 */
[----:B------:R-:W-:Y:S10]  /*85f0*/  @!P1 BRA `(.L_x_121) ;  /* 0x0000000000709947 */ /* 0x000ff40003800000 */
[----:B------:R-:W-:Y:S01]  /*8600*/  ISETP.NE.AND P1, PT, R87, RZ, PT ;  /* 0x000000ff5700720c */ /* 0x000fe20003f25270 */
[----:B------:R-:W-:Y:S01]  /*8610*/  BSSY B0, `(.L_x_122) ;  /* 0x000000b000007945 */ /* 0x000fe20003800000 */
[----:B------:R-:W-:Y:S11]  /*8620*/  ISETP.NE.AND P0, PT, R86, RZ, PT ;  /* 0x000000ff5600720c */ /* 0x000ff60003f05270 */
[----:B------:R-:W-:Y:S05]  /*8630*/  @P1 IMAD R7, R74, 0x4000, R164 ;  /* 0x000040004a071824 */ /* 0x000fea00078e02a4 */
[----:B------:R-:W-:Y:S04]  /*8640*/  @P1 IADD3 R6, PT, PT, R7, UR46, RZ ;  /* 0x0000002e07061c10 */ /* 0x000fe8000fffe0ff */
[----:B------:R-:W-:Y:S01]  /*8650*/  @P1 IADD3 R5, PT, PT, R84, R6, RZ ;  /* 0x0000000654051210 */ /* 0x000fe20007ffe0ff */
[--C-:B------:R-:W-:Y:S02]  /*8660*/  @P1 IMAD.IADD R4, R75, 0x1, R6.reuse ;  /* 0x000000014b041824 */ /* 0x100fe400078e0206 */
[----:B------:R-:W-:Y:S01]  /*8670*/  @P1 IMAD.IADD R6, R85, 0x1, R6 ;  /* 0x0000000155061824 */ /* 0x000fe200078e0206 */
[----:B------:R-:W-:Y:S06]  /*8680*/  @P0 BRA `(.L_x_123) ;  /* 0x00000000000c0947 */ /* 0x000fec0003800000 */
[----:B---3--:R-:W-:Y:S04]  /*8690*/  SHF.L.U32 R0, R151, 0x1f, RZ ;  /* 0x0000001f97007819 */ /* 0x008fe800000006ff */
[----:B------:R-:W3:Y:S02]  /*86a0*/  SYNCS.PHASECHK.TRANS64.TRYWAIT P0, [R3+URZ+0x40], R0 ;  /* 0x00004000030075a7 */ /* 0x000ee400080011ff */
[----:B---3--:R-:W-:Y:S05]  /*86b0*/  @!P0 BRA `(.L_x_124) ;  /* 0x00000048008c8947 */ /* 0x008fea0003800000 */
.L_x_123:
[----:B------:R-:W-:Y:S05]  /*86c0*/  BSYNC B0 ;  /* 0x0000000000007941 */ /* 0x000fea0003800000 */
.L_x_122:
[----:B------:R-:W-:Y:S01]  /*86d0*/  ISETP.NE.AND P0, PT, R87, RZ, PT ;  /* 0x000000ff5700720c */ /* 0x000fe20003f05270 */
[----:B------:R-:W-:Y:S11]  /*86e0*/  VIADD R74, R74, 0x1 ;  /* 0x000000014a4a7836 */ /* 0x000ff60000000000 */
[----:B------:R-:W-:Y:S01]  /*86f0*/  @!UPT UIADD3 URZ, UPT, UPT, URZ, URZ, URZ ;  /* 0x000000fffffff290 */ /* 0x000fe2000fffe0ff */
[----:B------:R4:W1:Y:S01]  /*8700*/  @P0 LDS.128 R80, [R6+0x400] ;  /* 0x0004000006500984 */ /* 0x0008620000000c00 */
[--C-:B---3--:R-:W-:Y:S01]  /*8710*/  @P0 IMAD.IADD R0, R84, 0x1, R4.reuse ;  /* 0x0000000154000824 */ /* 0x108fe200078e0204 */
[C---:B------:R-:W-:Y:S02]  /*8720*/  @P0 IADD3 R3, PT, PT, R85.reuse, R5, RZ ;  /* 0x0000000555030210 */ /* 0x040fe40007ffe0ff */
[----:B------:R3:W1:Y:S04]  /*8730*/  @P0 LDS.128 R88, [R5+0x400] ;  /* 0x0004000005580984 */ /* 0x0006680000000c00 */
[----:B------:R1:W1:Y:S04]  /*8740*/  @P0 LDS.128 R76, [R7+UR46+0x400] ;  /* 0x0004002e074c0984 */ /* 0x0002680008000c00 */
[----:B------:R1:W1:Y:S04]  /*8750*/  @P0 LDS.128 R96, [R3+0x400] ;  /* 0x0004000003600984 */ /* 0x0002680000000c00 */
[----:B------:R1:W1:Y:S04]  /*8760*/  @P0 LDS.128 R104, [R4+0x400] ;  /* 0x0004000004680984 */ /* 0x0002680000000c00 */
[----:B------:R1:W1:Y:S01]  /*8770*/  @P0 LDS.128 R120, [R0+0x400] ;  /* 0x0004000000780984 */ /* 0x0002620000000c00 */
[C---:B----4-:R-:W-:Y:S01]  /*8780*/  @P0 IMAD.IADD R6, R85.reuse, 0x1, R4 ;  /* 0x0000000155060824 */ /* 0x050fe200078e0204 */
[----:B---3--:R-:W-:Y:S04]  /*8790*/  @P0 IADD3 R5, PT, PT, R85, R0, RZ ;  /* 0x0000000055050210 */ /* 0x008fe80007ffe0ff */
[----:B------:R4:W3:Y:S04]  /*87a0*/  @P0 LDS.128 R112, [R6+0x400] ;  /* 0x0004000006700984 */ /* 0x0008e80000000c00 */
[----:B------:R4:W1:Y:S02]  /*87b0*/  @P0 LDS.128 R128, [R5+0x400] ;  /* 0x0004000005800984 */ /* 0x0008640000000c00 */
.L_x_121:
[----:B------:R-:W-:Y:S05]  /*87c0*/  BSYNC B1 ;  /* 0x0000000000017941 */ /* 0x000fea0003800000 */
.L_x_120:
[----:B-1----:R-:W-:Y:S05]  /*87d0*/  VIADD R16, R69, UR39 ;  /* 0x0000002745107c36 */ /* 0x002fea0008000000 */
[----:B---3--:R-:W-:Y:S04]  /*87e0*/  SHF.R.U32.HI R0, RZ, 0x15, R16 ;  /* 0x00000015ff007819 */ /* 0x008fe80000011610 */
[----:B------:R-:W-:Y:S11]  /*87f0*/  LOP3.LUT P0, RZ, R0, 0x3, R143, 0x48, !PT ;  /* 0x0000000300ff7812 */ /* 0x000ff6000780488f */
[----:B------:R-:W-:Y:S02]  /*8800*/  @!UPT UIADD3 URZ, UPT, UPT, URZ, URZ, URZ ;  /* 0x000000fffffff290 */ /* 0x000fe4000fffe0ff */
[----:B------:R-:W-:Y:S05]  /*8810*/  @!P0 BRA `(.L_x_125) ;  /* 0x0000000000408947 */ /* 0x000fea0003800000 */
[----:B------:R-:W4:Y:S01]  /*8820*/  LDCU.64 UR8, c[0x4][0x70] ;  /* 0x01000e00ff0877ac */ /* 0x000f220008000a00 */
[----:B------:R-:W-:Y:S01]  /*8830*/  MOV R15, 0x0 ;  /* 0x00000000000f7802 */ /* 0x000fe20000000f00 */
[----:B------:R-:W-:Y:S02]  /*8840*/  HFMA2 R12, -RZ, RZ, 0, 5.9604644775390625e-08 ;  /* 0x00000001ff0c7431 */ /* 0x000fe400000001ff */
[----:B------:R-:W-:Y:S02]  /*8850*/  IMAD.MOV.U32 R8, RZ, RZ, 0x192 ;  /* 0x00000192ff087424 */ /* 0x000fe400078e00ff */
[----:B------:R-:W-:Y:S01]  /*8860*/  IMAD.MOV.U32 R13, RZ, RZ, RZ ;  /* 0x000000ffff0d7224 */ /* 0x000fe200078e00ff */
[----:B------:R-:W1:Y:S01]  /*8870*/  LDCU.64 UR6, c[0x4][0x78] ;  /* 0x01000f00ff0677ac */ /* 0x000e620008000a00 */
[----:B------:R-:W3:Y:S01]  /*8880*/  LDC.64 R14, c[0x4][R15] ;  /* 0x010000000f0e7b82 */ /* 0x000ee20000000a00 */
[----:B------:R-:W5:Y:S01]  /*8890*/  LDCU.64 UR4, c[0x4][0x10] ;  /* 0x01000200ff0477ac */ /* 0x000f620008000a00 */
[----:B----4-:R-:W-:Y:S01]  /*88a0*/  MOV R5, UR9 ;  /* 0x0000000900057c02 */ /* 0x010fe20008000f00 */
[----:B------:R-:W-:Y:S01]  /*88b0*/  IMAD.U32 R4, RZ, RZ, UR8 ;  /* 0x00000008ff047e24 */ /* 0x000fe2000f8e00ff */
[----:B-1----:R-:W-:Y:S01]  /*88c0*/  MOV R7, UR7 ;  /* 0x0000000700077c02 */ /* 0x002fe20008000f00 */
[----:B------:R-:W-:Y:S01]  /*88d0*/  IMAD.U32 R6, RZ, RZ, UR6 ;  /* 0x00000006ff067e24 */ /* 0x000fe2000f8e00ff */
[----:B-----5:R-:W-:Y:S01]  /*88e0*/  MOV R11, UR5 ;  /* 0x00000005000b7c02 */ /* 0x020fe20008000f00 */
[----:B------:R-:W-:Y:S02]  /*88f0*/  IMAD.U32 R10, RZ, RZ, UR4 ;  /* 0x00000004ff0a7e24 */ /* 0x000fe4000f8e00ff */
[----:B------:R-:W-:Y:S07]  /*8900*/  LEPC R20, `(.L_x_125) ;  /* 0x000000001014794e */ /* 0x000fee0000000000 */
[----:B--23--:R-:W-:Y:S05]  /*8910*/  CALL.ABS.NOINC R14 ;  /* 0x000000000e007343 */ /* 0x00cfea0003c00000 */
.L_x_125:
[----:B------:R-:W-:Y:S01]  /*8920*/  SHF.L.U32 R70, R76, 0x10, RZ ;  /* 0x000000104c467819 */ /* 0x000fe200000006ff */
[----:B------:R-:W-:Y:S05]  /*8930*/  WARPSYNC.ALL ;  /* 0x0000000000007948 */ /* 0x000fea0003800000 */
[----:B------:R-:W-:Y:S01]  /*8940*/  R2UR UR4, R16 ;  /* 0x00000000100472ca */ /* 0x000fe200000e0000 */
[----:B------:R-:W1:Y:S01]  /*8950*/  S2R R165, SR_CgaCtaId ;  /* 0x0000000000a57919 */ /* 0x000e620000008800 */
[----:B------:R-:W-:Y:S01]  /*8960*/  LOP3.LUT R72, R79, 0xffff0000, RZ, 0xc0, !PT ;  /* 0xffff00004f487812 */ /* 0x000fe200078ec0ff */
[----:B------:R-:W-:Y:S01]  /*8970*/  BSSY.RECONVERGENT B0, `(.L_x_126) ;  /* 0x0000102000007945 */ /* 0x000fe20003800200 */
[----:B------:R-:W-:Y:S02]  /*8980*/  ISETP.NE.AND P6, PT, R157, RZ, PT ;  /* 0x000000ff9d00720c */ /* 0x000fe40003fc5270 */
[----:B------:R-:W-:Y:S07]  /*8990*/  ISETP.NE.AND P0, PT, R154, RZ, PT ;  /* 0x000000ff9a00720c */ /* 0x000fee0003f05270 */
[----:B----4-:R-:W3:Y:S02]  /*89a0*/  LDTM.x64 R4, tmem[UR4] ;  /* 0x00000004000479ee */ /* 0x010ee40008340000 */
[----:B---3--:R-:W-:Y:S01]  /*89b0*/  FMUL R0, R68, R4 ;  /* 0x0000000444007220 */ /* 0x008fe20000400000 */
[----:B------:R-:W-:Y:S01]  /*89c0*/  LOP3.LUT R4, R76, 0xffff0000, RZ, 0xc0, !PT ;  /* 0xffff00004c047812 */ /* 0x000fe200078ec0ff */
[C---:B------:R-:W-:Y:S01]  /*89d0*/  FMUL R3, R68.reuse, R5 ;  /* 0x0000000544037220 */ /* 0x040fe20000400000 */
[----:B------:R-:W-:Y:S01]  /*89e0*/  SHF.L.U32 R5, R77, 0x10, RZ ;  /* 0x000000104d057819 */ /* 0x000fe200000006ff */
[----:B------:R-:W-:Y:S01]  /*89f0*/  FMUL R6, R68, R6 ;  /* 0x0000000644067220 */ /* 0x000fe20000400000 */
[----:B------:R-:W-:Y:S01]  /*8a00*/  FFMA R0, R71, R70, R0 ;  /* 0x0000004647007223 */ /* 0x000fe20000000000 */
[----:B------:R-:W-:Y:S01]  /*8a10*/  LOP3.LUT R70, R77, 0xffff0000, RZ, 0xc0, !PT ;  /* 0xffff00004d467812 */ /* 0x000fe200078ec0ff */
[C---:B------:R-:W-:Y:S01]  /*8a20*/  FFMA R3, R71.reuse, R4, R3 ;  /* 0x0000000447037223 */ /* 0x040fe20000000003 */
[----:B------:R-:W-:Y:S01]  /*8a30*/  FFMA R6, R71, R5, R6 ;  /* 0x0000000547067223 */ /* 0x000fe20000000006 */
[----:B------:R-:W-:Y:S01]  /*8a40*/  SHF.L.U32 R5, R78, 0x10, RZ ;  /* 0x000000104e057819 */ /* 0x000fe200000006ff */
[C---:B------:R-:W-:Y:S01]  /*8a50*/  FMUL R7, R68.reuse, R7 ;  /* 0x0000000744077220 */ /* 0x040fe20000400000 */
[C---:B------:R-:W-:Y:S01]  /*8a60*/  FMUL R4, R68.reuse, R8 ;  /* 0x0000000844047220 */ /* 0x040fe20000400000 */
[----:B------:R-:W-:Y:S01]  /*8a70*/  F2FP.BF16.F32.PACK_AB R92, R3, R0 ;  /* 0x00000000035c723e */ /* 0x000fe200000010ff */
[----:B------:R-:W-:Y:S01]  /*8a80*/  FMUL R0, R68, R9 ;  /* 0x0000000944007220 */ /* 0x000fe20000400000 */
[----:B------:R-:W-:Y:S01]  /*8a90*/  LOP3.LUT R8, R78, 0xffff0000, RZ, 0xc0, !PT ;  /* 0xffff00004e087812 */ /* 0x000fe200078ec0ff */
[----:B------:R-:W-:Y:S01]  /*8aa0*/  FFMA R7, R71, R70, R7 ;  /* 0x0000004647077223 */ /* 0x000fe20000000007 */
[----:B------:R-:W-:Y:S01]  /*8ab0*/  SHF.L.U32 R70, R79, 0x10, RZ ;  /* 0x000000104f467819 */ /* 0x000fe200000006ff */
[----:B------:R-:W-:Y:S01]  /*8ac0*/  FFMA R4, R71, R5, R4 ;  /* 0x0000000547047223 */ /* 0x000fe20000000004 */
[----:B------:R-:W-:Y:S01]  /*8ad0*/  LOP3.LUT R9, R80, 0xffff0000, RZ, 0xc0, !PT ;  /* 0xffff000050097812 */ /* 0x000fe200078ec0ff */
[C---:B------:R-:W-:Y:S01]  /*8ae0*/  FMUL R3, R68.reuse, R10 ;  /* 0x0000000a44037220 */ /* 0x040fe20000400000 */
[----:B------:R-:W-:Y:S01]  /*8af0*/  F2FP.BF16.F32.PACK_AB R93, R7, R6 ;  /* 0x00000006075d723e */ /* 0x000fe200000010ff */
[----:B------:R-:W-:Y:S01]  /*8b00*/  FMUL R5, R68, R11 ;  /* 0x0000000b44057220 */ /* 0x000fe20000400000 */
[----:B------:R-:W-:Y:S01]  /*8b10*/  LOP3.LUT R10, R83, 0xffff0000, RZ, 0xc0, !PT ;  /* 0xffff0000530a7812 */ /* 0x000fe200078ec0ff */
[C---:B------:R-:W-:Y:S01]  /*8b20*/  FFMA R0, R71.reuse, R8, R0 ;  /* 0x0000000847007223 */ /* 0x040fe20000000000 */
[----:B------:R-:W-:Y:S01]  /*8b30*/  SHF.L.U32 R8, R80, 0x10, RZ ;  /* 0x0000001050087819 */ /* 0x000fe200000006ff */
[----:B------:R-:W-:Y:S01]  /*8b40*/  FFMA R3, R71, R70, R3 ;  /* 0x0000004647037223 */ /* 0x000fe20000000003 */
[----:B------:R-:W-:Y:S01]  /*8b50*/  SHF.L.U32 R70, R89, 0x10, RZ ;  /* 0x0000001059467819 */ /* 0x000fe200000006ff */
[----:B------:R-:W-:Y:S01]  /*8b60*/  FFMA R5, R71, R72, R5 ;  /* 0x0000004847057223 */ /* 0x000fe20000000005 */
[----:B------:R-:W-:Y:S01]  /*8b70*/  F2FP.BF16.F32.PACK_AB R94, R0, R4 ;  /* 0x00000004005e723e */ /* 0x000fe200000010ff */
[C---:B------:R-:W-:Y:S01]  /*8b80*/  FMUL R6, R68.reuse, R12 ;  /* 0x0000000c44067220 */ /* 0x040fe20000400000 */
[C---:B------:R-:W-:Y:S01]  /*8b90*/  FMUL R7, R68.reuse, R13 ;  /* 0x0000000d44077220 */ /* 0x040fe20000400000 */
[----:B------:R-:W-:Y:S01]  /*8ba0*/  FMUL R0, R68, R14 ;  /* 0x0000000e44007220 */ /* 0x000fe20000400000 */
[----:B------:R-:W-:Y:S01]  /*8bb0*/  F2FP.BF16.F32.PACK_AB R95, R5, R3 ;  /* 0x00000003055f723e */ /* 0x000fe200000010ff */
[----:B------:R-:W-:Y:S01]  /*8bc0*/  FFMA R6, R71, R8, R6 ;  /* 0x0000000847067223 */ /* 0x000fe20000000006 */
[----:B------:R-:W-:Y:S01]  /*8bd0*/  SHF.L.U32 R5, R81, 0x10, RZ ;  /* 0x0000001051057819 */ /* 0x000fe200000006ff */
[----:B------:R-:W-:Y:S01]  /*8be0*/  FFMA R7, R71, R9, R7 ;  /* 0x0000000947077223 */ /* 0x000fe20000000007 */
[----:B------:R-:W-:Y:S01]  /*8bf0*/  LOP3.LUT R8, R81, 0xffff0000, RZ, 0xc0, !PT ;  /* 0xffff000051087812 */ /* 0x000fe200078ec0ff */
[----:B------:R-:W-:Y:S01]  /*8c00*/  STS.128 [R164+UR46+0x4400], R92 ;  /* 0x0044005ca4007988 */ /* 0x000fe20008000c2e */
[----:B------:R-:W-:Y:S01]  /*8c10*/  SHF.L.U32 R9, R82, 0x10, RZ ;  /* 0x0000001052097819 */ /* 0x000fe200000006ff */
[C---:B------:R-:W-:Y:S01]  /*8c20*/  FMUL R3, R68.reuse, R15 ;  /* 0x0000000f44037220 */ /* 0x040fe20000400000 */
[----:B------:R-:W-:Y:S01]  /*8c30*/  F2FP.BF16.F32.PACK_AB R100, R7, R6 ;  /* 0x000000060764723e */ /* 0x000fe200000010ff */
[----:B------:R-:W-:Y:S01]  /*8c40*/  FMUL R4, R68, R16 ;  /* 0x0000001044047220 */ /* 0x000fe20000400000 */
[C---:B------:R-:W-:Y:S01]  /*8c50*/  FFMA R0, R71.reuse, R5, R0 ;  /* 0x0000000547007223 */ /* 0x040fe20000000000 */
[C---:B------:R-:W-:Y:S01]  /*8c60*/  FFMA R3, R71.reuse, R8, R3 ;  /* 0x0000000847037223 */ /* 0x040fe20000000003 */
[----:B------:R-:W-:Y:S01]  /*8c70*/  LOP3.LUT R8, R82, 0xffff0000, RZ, 0xc0, !PT ;  /* 0xffff000052087812 */ /* 0x000fe200078ec0ff */
[----:B------:R-:W-:Y:S01]  /*8c80*/  FFMA R4, R71, R9, R4 ;  /* 0x0000000947047223 */ /* 0x000fe20000000004 */
[----:B------:R-:W-:Y:S01]  /*8c90*/  SHF.L.U32 R9, R83, 0x10, RZ ;  /* 0x0000001053097819 */ /* 0x000fe200000006ff */
[C---:B------:R-:W-:Y:S01]  /*8ca0*/  FMUL R5, R68.reuse, R17 ;  /* 0x0000001144057220 */ /* 0x040fe20000400000 */
[----:B------:R-:W-:Y:S01]  /*8cb0*/  F2FP.BF16.F32.PACK_AB R101, R3, R0 ;  /* 0x000000000365723e */ /* 0x000fe200000010ff */
[C---:B------:R-:W-:Y:S01]  /*8cc0*/  FMUL R6, R68.reuse, R18 ;  /* 0x0000001244067220 */ /* 0x040fe20000400000 */
[----:B------:R-:W-:Y:S01]  /*8cd0*/  FMUL R7, R68, R19 ;  /* 0x0000001344077220 */ /* 0x000fe20000400000 */
[C---:B------:R-:W-:Y:S01]  /*8ce0*/  FFMA R5, R71.reuse, R8, R5 ;  /* 0x0000000847057223 */ /* 0x040fe20000000005 */
[C---:B------:R-:W-:Y:S01]  /*8cf0*/  SHF.L.U32 R8, R88.reuse, 0x10, RZ ;  /* 0x0000001058087819 */ /* 0x040fe200000006ff */
[----:B------:R-:W-:Y:S01]  /*8d00*/  FFMA R6, R71, R9, R6 ;  /* 0x0000000947067223 */ /* 0x000fe20000000006 */
[----:B------:R-:W-:Y:S01]  /*8d10*/  LOP3.LUT R9, R88, 0xffff0000, RZ, 0xc0, !PT ;  /* 0xffff000058097812 */ /* 0x000fe200078ec0ff */
[C---:B------:R-:W-:Y:S01]  /*8d20*/  FMUL R0, R68.reuse, R20 ;  /* 0x0000001444007220 */ /* 0x040fe20000400000 */
[----:B------:R-:W-:Y:S01]  /*8d30*/  F2FP.BF16.F32.PACK_AB R102, R5, R4 ;  /* 0x000000040566723e */ /* 0x000fe200000010ff */
[C---:B------:R-:W-:Y:S01]  /*8d40*/  FMUL R3, R68.reuse, R21 ;  /* 0x0000001544037220 */ /* 0x040fe20000400000 */
[C---:B------:R-:W-:Y:S01]  /*8d50*/  FFMA R7, R71.reuse, R10, R7 ;  /* 0x0000000a47077223 */ /* 0x040fe20000000007 */
[C---:B------:R-:W-:Y:S01]  /*8d60*/  FFMA R0, R71.reuse, R8, R0 ;  /* 0x0000000847007223 */ /* 0x040fe20000000000 */
[C---:B------:R-:W-:Y:S01]  /*8d70*/  FMUL R20, R68.reuse, R38 ;  /* 0x0000002644147220 */ /* 0x040fe20000400000 */
[----:B------:R-:W-:Y:S01]  /*8d80*/  FFMA R3, R71, R9, R3 ;  /* 0x0000000947037223 */ /* 0x000fe20000000003 */
[C---:B------:R-:W-:Y:S01]  /*8d90*/  FMUL R38, R68.reuse, R56 ;  /* 0x0000003844267220 */ /* 0x040fe20000400000 */
[----:B------:R-:W-:Y:S01]  /*8da0*/  F2FP.BF16.F32.PACK_AB R103, R7, R6 ;  /* 0x000000060767723e */ /* 0x000fe200000010ff */
[C---:B------:R-:W-:Y:S01]  /*8db0*/  FMUL R4, R68.reuse, R22 ;  /* 0x0000001644047220 */ /* 0x040fe20000400000 */
[C---:B------:R-:W-:Y:S01]  /*8dc0*/  FMUL R5, R68.reuse, R23 ;  /* 0x0000001744057220 */ /* 0x040fe20000400000 */
[----:B------:R-:W-:Y:S01]  /*8dd0*/  F2FP.BF16.F32.PACK_AB R56, R3, R0 ;  /* 0x000000000338723e */ /* 0x000fe200000010ff */
[----:B------:R-:W-:Y:S01]  /*8de0*/  FMUL R14, R68, R32 ;  /* 0x00000020440e7220 */ /* 0x000fe20000400000 */
[----:B------:R-:W-:Y:S01]  /*8df0*/  LOP3.LUT R0, R89, 0xffff0000, RZ, 0xc0, !PT ;  /* 0xffff000059007812 */ /* 0x000fe200078ec0ff */
[----:B------:R-:W-:Y:S01]  /*8e00*/  STS.128 [R163+0x4400], R100 ;  /* 0x00440064a3007388 */ /* 0x000fe20000000c00 */
[----:B------:R-:W-:Y:S01]  /*8e10*/  SHF.L.U32 R3, R90, 0x10, RZ ;  /* 0x000000105a037819 */ /* 0x000fe200000006ff */
[C---:B------:R-:W-:Y:S01]  /*8e20*/  FMUL R15, R68.reuse, R33 ;  /* 0x00000021440f7220 */ /* 0x040fe20000400000 */
[----:B------:R-:W-:Y:S01]  /*8e30*/  FMUL R32, R68, R50 ;  /* 0x0000003244207220 */ /* 0x000fe20000400000 */
[----:B------:R-:W-:Y:S01]  /*8e40*/  LOP3.LUT R50, R90, 0xffff0000, RZ, 0xc0, !PT ;  /* 0xffff00005a327812 */ /* 0x000fe200078ec0ff */
[C---:B------:R-:W-:Y:S01]  /*8e50*/  FMUL R6, R68.reuse, R24 ;  /* 0x0000001844067220 */ /* 0x040fe20000400000 */
[C---:B------:R-:W-:Y:S01]  /*8e60*/  FMUL R16, R68.reuse, R34 ;  /* 0x0000002244107220 */ /* 0x040fe20000400000 */
[C---:B------:R-:W-:Y:S01]  /*8e70*/  FMUL R33, R68.reuse, R51 ;  /* 0x0000003344217220 */ /* 0x040fe20000400000 */
[----:B------:R-:W-:Y:S01]  /*8e80*/  SHF.L.U32 R51, R91, 0x10, RZ ;  /* 0x000000105b337819 */ /* 0x000fe200000006ff */
[----:B------:R-:W-:Y:S01]  /*8e90*/  FFMA R4, R71, R70, R4 ;  /* 0x0000004647047223 */ /* 0x000fe20000000004 */
[C---:B------:R-:W-:Y:S01]  /*8ea0*/  FMUL R7, R68.reuse, R25 ;  /* 0x0000001944077220 */ /* 0x040fe20000400000 */
[----:B------:R-:W-:Y:S01]  /*8eb0*/  FMUL R34, R68, R52 ;  /* 0x0000003444227220 */ /* 0x000fe20000400000 */
[----:B------:R-:W-:Y:S01]  /*8ec0*/  LOP3.LUT R52, R91, 0xffff0000, RZ, 0xc0, !PT ;  /* 0xffff00005b347812 */ /* 0x000fe200078ec0ff */
[C---:B------:R-:W-:Y:S01]  /*8ed0*/  FFMA R5, R71.reuse, R0, R5 ;  /* 0x0000000047057223 */ /* 0x040fe20000000005 */
[----:B------:R-:W-:Y:S01]  /*8ee0*/  SHF.L.U32 R0, R96, 0x10, RZ ;  /* 0x0000001060007819 */ /* 0x000fe200000006ff */
[C---:B------:R-:W-:Y:S01]  /*8ef0*/  FMUL R8, R68.reuse, R26 ;  /* 0x0000001a44087220 */ /* 0x040fe20000400000 */
[----:B------:R-:W-:Y:S01]  /*8f00*/  FMUL R9, R68, R27 ;  /* 0x0000001b44097220 */ /* 0x000fe20000400000 */
[C---:B------:R-:W-:Y:S01]  /*8f10*/  FFMA R6, R71.reuse, R3, R6 ;  /* 0x0000000347067223 */ /* 0x040fe20000000006 */
[----:B------:R-:W-:Y:S01]  /*8f20*/  LOP3.LUT R3, R96, 0xffff0000, RZ, 0xc0, !PT ;  /* 0xffff000060037812 */ /* 0x000fe200078ec0ff */
[C---:B------:R-:W-:Y:S01]  /*8f30*/  FMUL R10, R68.reuse, R28 ;  /* 0x0000001c440a7220 */ /* 0x040fe20000400000 */
[----:B------:R-:W-:Y:S01]  /*8f40*/  FFMA R7, R71, R50, R7 ;  /* 0x0000003247077223 */ /* 0x000fe20000000007 */
[C---:B------:R-:W-:Y:S01]  /*8f50*/  FMUL R21, R68.reuse, R39 ;  /* 0x0000002744157220 */ /* 0x040fe20000400000 */
[C---:B------:R-:W-:Y:S01]  /*8f60*/  FMUL R39, R68.reuse, R57 ;  /* 0x0000003944277220 */ /* 0x040fe20000400000 */
[----:B------:R-:W-:Y:S01]  /*8f70*/  F2FP.BF16.F32.PACK_AB R57, R5, R4 ;  /* 0x000000040539723e */ /* 0x000fe200000010ff */
[----:B------:R-:W-:Y:S01]  /*8f80*/  FFMA R8, R71, R51, R8 ;  /* 0x0000003347087223 */ /* 0x000fe20000000008 */
[----:B------:R-:W-:Y:S01]  /*8f90*/  SHF.L.U32 R4, R97, 0x10, RZ ;  /* 0x0000001061047819 */ /* 0x000fe200000006ff */
[C---:B------:R-:W-:Y:S01]  /*8fa0*/  FMUL R11, R68.reuse, R29 ;  /* 0x0000001d440b7220 */ /* 0x040fe20000400000 */
[----:B------:R-:W-:Y:S01]  /*8fb0*/  SHF.L.U32 R5, R107, 0x10, RZ ;  /* 0x000000106b057819 */ /* 0x000fe200000006ff */
[C---:B------:R-:W-:Y:S01]  /*8fc0*/  FFMA R9, R71.reuse, R52, R9 ;  /* 0x0000003447097223 */ /* 0x040fe20000000009 */
[----:B------:R-:W-:Y:S01]  /*8fd0*/  FFMA R10, R71, R0, R10 ;  /* 0x00000000470a7223 */ /* 0x000fe2000000000a */
[----:B------:R-:W-:Y:S01]  /*8fe0*/  LOP3.LUT R0, R97, 0xffff0000, RZ, 0xc0, !PT ;  /* 0xffff000061007812 */ /* 0x000fe200078ec0ff */
[----:B------:R-:W-:Y:S01]  /*8ff0*/  FMUL R12, R68, R30 ;  /* 0x0000001e440c7220 */ /* 0x000fe20000400000 */
[C---:B------:R-:W-:Y:S01]  /*9000*/  FFMA R11, R71.reuse, R3, R11 ;  /* 0x00000003470b7223 */ /* 0x040fe2000000000b */
[----:B------:R-:W-:Y:S01]  /*9010*/  SHF.L.U32 R3, R98, 0x10, RZ ;  /* 0x0000001062037819 */ /* 0x000fe200000006ff */
[C---:B------:R-:W-:Y:S01]  /*9020*/  FMUL R13, R68.reuse, R31 ;  /* 0x0000001f440d7220 */ /* 0x040fe20000400000 */
[----:B------:R-:W-:Y:S01]  /*9030*/  FFMA R12, R71, R4, R12 ;  /* 0x00000004470c7223 */ /* 0x000fe2000000000c */
[----:B------:R-:W-:Y:S01]  /*9040*/  SHF.L.U32 R4, R99, 0x10, RZ ;  /* 0x0000001063047819 */ /* 0x000fe200000006ff */
[----:B------:R-:W-:Y:S01]  /*9050*/  FMUL R17, R68, R35 ;  /* 0x0000002344117220 */ /* 0x000fe20000400000 */
[C---:B------:R-:W-:Y:S01]  /*9060*/  FFMA R13, R71.reuse, R0, R13 ;  /* 0x00000000470d7223 */ /* 0x040fe2000000000d */
[----:B------:R-:W-:Y:S01]  /*9070*/  LOP3.LUT R0, R98, 0xffff0000, RZ, 0xc0, !PT ;  /* 0xffff000062007812 */ /* 0x000fe200078ec0ff */
[----:B------:R-:W-:Y:S01]  /*9080*/  FFMA R14, R71, R3, R14 ;  /* 0x00000003470e7223 */ /* 0x000fe2000000000e */
[----:B------:R-:W-:Y:S01]  /*9090*/  LOP3.LUT R3, R99, 0xffff0000, RZ, 0xc0, !PT ;  /* 0xffff000063037812 */ /* 0x000fe200078ec0ff */
[C---:B------:R-:W-:Y:S01]  /*90a0*/  FMUL R18, R68.reuse, R36 ;  /* 0x0000002444127220 */ /* 0x040fe20000400000 */
        /* <DEDUP_REMOVED lines=9> */
[C---:B------:R-:W-:Y:S01]  /*9140*/  FMUL R22, R68.reuse, R40 ;  /* 0x0000002844167220 */ /* 0x040fe20000400000 */
[----:B------:R-:W-:Y:S01]  /*9150*/  FMUL R23, R68, R41 ;  /* 0x0000002944177220 */ /* 0x000fe20000400000 */
[----:B------:R-:W-:Y:S01]  /*9160*/  FFMA R19, R71, R3, R19 ;  /* 0x0000000347137223 */ /* 0x000fe20000000013 */
[----:B------:R-:W-:Y:S01]  /*9170*/  SHF.L.U32 R3, R106, 0x10, RZ ;  /* 0x000000106a037819 */ /* 0x000fe200000006ff */
[C---:B------:R-:W-:Y:S01]  /*9180*/  FMUL R40, R68.reuse, R58 ;  /* 0x0000003a44287220 */ /* 0x040fe20000400000 */
[----:B------:R-:W-:Y:S01]  /*9190*/  F2FP.BF16.F32.PACK_AB R58, R7, R6 ;  /* 0x00000006073a723e */ /* 0x000fe200000010ff */
[----:B------:R-:W-:Y:S01]  /*91a0*/  FMUL R41, R68, R59 ;  /* 0x0000003b44297220 */ /* 0x000fe20000400000 */
[----:B------:R-:W-:Y:S01]  /*91b0*/  F2FP.BF16.F32.PACK_AB R59, R9, R8 ;  /* 0x00000008093b723e */ /* 0x000fe200000010ff */
[C---:B------:R-:W-:Y:S01]  /*91c0*/  FFMA R20, R71.reuse, R4, R20 ;  /* 0x0000000447147223 */ /* 0x040fe20000000014 */
[----:B------:R-:W-:Y:S01]  /*91d0*/  LOP3.LUT R4, R106, 0xffff0000, RZ, 0xc0, !PT ;  /* 0xffff00006a047812 */ /* 0x000fe200078ec0ff */
[----:B------:R-:W-:Y:S01]  /*91e0*/  FFMA R21, R71, R0, R21 ;  /* 0x0000000047157223 */ /* 0x000fe20000000015 */
[----:B------:R-:W-:Y:S01]  /*91f0*/  LOP3.LUT R6, R107, 0xffff0000, RZ, 0xc0, !PT ;  /* 0xffff00006b067812 */ /* 0x000fe200078ec0ff */
[----:B------:R-:W-:Y:S01]  /*9200*/  FMUL R24, R68, R42 ;  /* 0x0000002a44187220 */ /* 0x000fe20000400000 */
[----:B------:R-:W-:Y:S01]  /*9210*/  SHF.L.U32 R0, R112, 0x10, RZ ;  /* 0x0000001070007819 */ /* 0x000fe200000006ff */
[----:B------:R-:W-:Y:S01]  /*9220*/  FMUL R25, R68, R43 ;  /* 0x0000002b44197220 */ /* 0x000fe20000400000 */
[----:B------:R-:W-:Y:S01]  /*9230*/  F2FP.BF16.F32.PACK_AB R8, R11, R10 ;  /* 0x0000000a0b08723e */ /* 0x000fe200000010ff */
[----:B------:R-:W-:Y:S01]  /*9240*/  FFMA R22, R71, R3, R22 ;  /* 0x0000000347167223 */ /* 0x000fe20000000016 */
[----:B------:R-:W-:Y:S01]  /*9250*/  LOP3.LUT R3, R112, 0xffff0000, RZ, 0xc0, !PT ;  /* 0xffff000070037812 */ /* 0x000fe200078ec0ff */
[C---:B------:R-:W-:Y:S01]  /*9260*/  FMUL R26, R68.reuse, R44 ;  /* 0x0000002c441a7220 */ /* 0x040fe20000400000 */
[----:B------:R-:W-:Y:S01]  /*9270*/  F2FP.BF16.F32.PACK_AB R9, R13, R12 ;  /* 0x0000000c0d09723e */ /* 0x000fe200000010ff */
[----:B------:R-:W-:Y:S01]  /*9280*/  STS.128 [R162+0x4400], R56 ;  /* 0x00440038a2007388 */ /* 0x000fe20000000c00 */
[----:B------:R-:W-:Y:S01]  /*9290*/  F2FP.BF16.F32.PACK_AB R10, R15, R14 ;  /* 0x0000000e0f0a723e */ /* 0x000fe200000010ff */
[----:B------:R-:W-:Y:S01]  /*92a0*/  FFMA R23, R71, R4, R23 ;  /* 0x0000000447177223 */ /* 0x000fe20000000017 */
[----:B------:R-:W-:Y:S01]  /*92b0*/  F2FP.BF16.F32.PACK_AB R11, R17, R16 ;  /* 0x00000010110b723e */ /* 0x000fe200000010ff */
[----:B------:R-:W-:Y:S01]  /*92c0*/  FFMA R24, R71, R5, R24 ;  /* 0x0000000547187223 */ /* 0x000fe20000000018 */
[----:B------:R-:W-:Y:S01]  /*92d0*/  SHF.L.U32 R4, R113, 0x10, RZ ;  /* 0x0000001071047819 */ /* 0x000fe200000006ff */
[C---:B------:R-:W-:Y:S01]  /*92e0*/  FMUL R27, R68.reuse, R45 ;  /* 0x0000002d441b7220 */ /* 0x040fe20000400000 */
[----:B------:R-:W-:Y:S01]  /*92f0*/  F2FP.BF16.F32.PACK_AB R12, R19, R18 ;  /* 0x00000012130c723e */ /* 0x000fe200000010ff */
[----:B------:R-:W-:Y:S01]  /*9300*/  FFMA R25, R71, R6, R25 ;  /* 0x0000000647197223 */ /* 0x000fe20000000019 */
[----:B------:R-:W-:Y:S01]  /*9310*/  F2FP.BF16.F32.PACK_AB R13, R21, R20 ;  /* 0x00000014150d723e */ /* 0x000fe200000010ff */
[----:B------:R-:W-:Y:S01]  /*9320*/  FFMA R26, R71, R0, R26 ;  /* 0x00000000471a7223 */ /* 0x000fe2000000001a */
[----:B------:R-:W-:Y:S01]  /*9330*/  LOP3.LUT R0, R113, 0xffff0000, RZ, 0xc0, !PT ;  /* 0xffff000071007812 */ /* 0x000fe200078ec0ff */
[----:B------:R-:W-:Y:S01]  /*9340*/  FMUL R28, R68, R46 ;  /* 0x0000002e441c7220 */ /* 0x000fe20000400000 */
[----:B------:R-:W-:Y:S01]  /*9350*/  F2FP.BF16.F32.PACK_AB R14, R23, R22 ;  /* 0x00000016170e723e */ /* 0x000fe200000010ff */
[----:B------:R-:W-:Y:S01]  /*9360*/  FFMA R27, R71, R3, R27 ;  /* 0x00000003471b7223 */ /* 0x000fe2000000001b */
[----:B------:R-:W-:Y:S01]  /*9370*/  SHF.L.U32 R3, R114, 0x10, RZ ;  /* 0x0000001072037819 */ /* 0x000fe200000006ff */
[C---:B------:R-:W-:Y:S01]  /*9380*/  FMUL R29, R68.reuse, R47 ;  /* 0x0000002f441d7220 */ /* 0x040fe20000400000 */
[----:B------:R-:W-:Y:S01]  /*9390*/  F2FP.BF16.F32.PACK_AB R15, R25, R24 ;  /* 0x00000018190f723e */ /* 0x000fe200000010ff */
[----:B------:R-:W-:Y:S01]  /*93a0*/  FMUL R30, R68, R48 ;  /* 0x00000030441e7220 */ /* 0x000fe20000400000 */
[C---:B------:R-:W-:Y:S01]  /*93b0*/  SHF.L.U32 R5, R131.reuse, 0x10, RZ ;  /* 0x0000001083057819 */ /* 0x040fe200000006ff */
[----:B------:R3:W-:Y:S01]  /*93c0*/  STS.128 [R161+0x4400], R8 ;  /* 0x00440008a1007388 */ /* 0x0007e20000000c00 */
[----:B------:R-:W-:Y:S01]  /*93d0*/  LOP3.LUT R6, R131, 0xffff0000, RZ, 0xc0, !PT ;  /* 0xffff000083067812 */ /* 0x000fe200078ec0ff */
[C---:B------:R-:W-:Y:S01]  /*93e0*/  FFMA R28, R71.reuse, R4, R28 ;  /* 0x00000004471c7223 */ /* 0x040fe2000000001c */
[----:B------:R-:W-:Y:S01]  /*93f0*/  LOP3.LUT R4, R114, 0xffff0000, RZ, 0xc0, !PT ;  /* 0xffff000072047812 */ /* 0x000fe200078ec0ff */
[----:B------:R-:W-:Y:S01]  /*9400*/  FFMA R29, R71, R0, R29 ;  /* 0x00000000471d7223 */ /* 0x000fe2000000001d */
[----:B------:R-:W-:Y:S01]  /*9410*/  SHF.L.U32 R0, R115, 0x10, RZ ;  /* 0x0000001073007819 */ /* 0x000fe200000006ff */
[----:B------:R-:W-:Y:S01]  /*9420*/  FMUL R31, R68, R49 ;  /* 0x00000031441f7220 */ /* 0x000fe20000400000 */
[----:B------:R-:W-:Y:S01]  /*9430*/  FFMA R30, R71, R3, R30 ;  /* 0x00000003471e7223 */ /* 0x000fe2000000001e */
[----:B------:R-:W-:Y:S01]  /*9440*/  LOP3.LUT R3, R115, 0xffff0000, RZ, 0xc0, !PT ;  /* 0xffff000073037812 */ /* 0x000fe200078ec0ff */
[----:B------:R4:W-:Y:S01]  /*9450*/  STS.128 [R149+0x4400], R12 ;  /* 0x0044000c95007388 */ /* 0x0009e20000000c00 */
[C---:B------:R-:W-:Y:S01]  /*9460*/  FFMA R31, R71.reuse, R4, R31 ;  /* 0x00000004471f7223 */ /* 0x040fe2000000001f */
[C---:B------:R-:W-:Y:S01]  /*9470*/  LOP3.LUT R4, R120.reuse, 0xffff0000, RZ, 0xc0, !PT ;  /* 0xffff000078047812 */ /* 0x040fe200078ec0ff */
[C---:B------:R-:W-:Y:S01]  /*9480*/  FFMA R32, R71.reuse, R0, R32 ;  /* 0x0000000047207223 */ /* 0x040fe20000000020 */
[----:B------:R-:W-:Y:S01]  /*9490*/  SHF.L.U32 R0, R120, 0x10, RZ ;  /* 0x0000001078007819 */ /* 0x000fe200000006ff */
[----:B------:R-:W-:Y:S01]  /*94a0*/  FFMA R33, R71, R3, R33 ;  /* 0x0000000347217223 */ /* 0x000fe20000000021 */
[----:B------:R-:W-:Y:S01]  /*94b0*/  SHF.L.U32 R3, R121, 0x10, RZ ;  /* 0x0000001079037819 */ /* 0x000fe200000006ff */
[C---:B------:R-:W-:Y:S01]  /*94c0*/  FMUL R35, R68.reuse, R53 ;  /* 0x0000003544237220 */ /* 0x040fe20000400000 */
[----:B------:R-:W-:Y:S01]  /*94d0*/  FMUL R36, R68, R54 ;  /* 0x0000003644247220 */ /* 0x000fe20000400000 */
[----:B------:R-:W-:Y:S01]  /*94e0*/  FFMA R34, R71, R0, R34 ;  /* 0x0000000047227223 */ /* 0x000fe20000000022 */
[----:B------:R-:W-:Y:S01]  /*94f0*/  LOP3.LUT R0, R121, 0xffff0000, RZ, 0xc0, !PT ;  /* 0xffff000079007812 */ /* 0x000fe200078ec0ff */
[----:B------:R-:W-:Y:S01]  /*9500*/  FFMA R35, R71, R4, R35 ;  /* 0x0000000447237223 */ /* 0x000fe20000000023 */
[----:B------:R-:W-:Y:S01]  /*9510*/  SHF.L.U32 R4, R123, 0x10, RZ ;  /* 0x000000107b047819 */ /* 0x000fe200000006ff */
[C---:B------:R-:W-:Y:S01]  /*9520*/  FFMA R36, R71.reuse, R3, R36 ;  /* 0x0000000347247223 */ /* 0x040fe20000000024 */
[----:B------:R-:W-:Y:S01]  /*9530*/  SHF.L.U32 R3, R122, 0x10, RZ ;  /* 0x000000107a037819 */ /* 0x000fe200000006ff */
[C---:B------:R-:W-:Y:S01]  /*9540*/  FMUL R37, R68.reuse, R55 ;  /* 0x0000003744257220 */ /* 0x040fe20000400000 */
[C---:B------:R-:W-:Y:S01]  /*9550*/  FMUL R42, R68.reuse, R60 ;  /* 0x0000003c442a7220 */ /* 0x040fe20000400000 */
[C---:B------:R-:W-:Y:S01]  /*9560*/  FMUL R43, R68.reuse, R61 ;  /* 0x0000003d442b7220 */ /* 0x040fe20000400000 */
[----:B------:R-:W-:Y:S01]  /*9570*/  FMUL R44, R68, R62 ;  /* 0x0000003e442c7220 */ /* 0x000fe20000400000 */
[C---:B------:R-:W-:Y:S01]  /*9580*/  FFMA R37, R71.reuse, R0, R37 ;  /* 0x0000000047257223 */ /* 0x040fe20000000025 */
[----:B------:R-:W-:Y:S01]  /*9590*/  LOP3.LUT R0, R122, 0xffff0000, RZ, 0xc0, !PT ;  /* 0xffff00007a007812 */ /* 0x000fe200078ec0ff */
[----:B------:R-:W-:Y:S01]  /*95a0*/  FFMA R38, R71, R3, R38 ;  /* 0x0000000347267223 */ /* 0x000fe20000000026 */
[----:B------:R-:W-:Y:S01]  /*95b0*/  LOP3.LUT R3, R123, 0xffff0000, RZ, 0xc0, !PT ;  /* 0xffff00007b037812 */ /* 0x000fe200078ec0ff */
[----:B------:R-:W-:Y:S01]  /*95c0*/  FMUL R45, R68, R63 ;  /* 0x0000003f442d7220 */ /* 0x000fe20000400000 */
[----:B---3--:R-:W-:Y:S01]  /*95d0*/  F2FP.BF16.F32.PACK_AB R8, R27, R26 ;  /* 0x0000001a1b08723e */ /* 0x008fe200000010ff */
[C---:B------:R-:W-:Y:S01]  /*95e0*/  FFMA R39, R71.reuse, R0, R39 ;  /* 0x0000000047277223 */ /* 0x040fe20000000027 */
[C---:B------:R-:W-:Y:S01]  /*95f0*/  SHF.L.U32 R0, R128.reuse, 0x10, RZ ;  /* 0x0000001080007819 */ /* 0x040fe200000006ff */
[----:B------:R-:W-:Y:S01]  /*9600*/  FFMA R40, R71, R4, R40 ;  /* 0x0000000447287223 */ /* 0x000fe20000000028 */
[----:B------:R-:W-:Y:S01]  /*9610*/  SHF.L.U32 R4, R129, 0x10, RZ ;  /* 0x0000001081047819 */ /* 0x000fe200000006ff */
[C---:B------:R-:W-:Y:S01]  /*9620*/  FFMA R41, R71.reuse, R3, R41 ;  /* 0x0000000347297223 */ /* 0x040fe20000000029 */
[----:B------:R-:W-:Y:S01]  /*9630*/  LOP3.LUT R3, R128, 0xffff0000, RZ, 0xc0, !PT ;  /* 0xffff000080037812 */ /* 0x000fe200078ec0ff */
[----:B------:R-:W-:Y:S01]  /*9640*/  FFMA R42, R71, R0, R42 ;  /* 0x00000000472a7223 */ /* 0x000fe2000000002a */
[----:B------:R-:W-:Y:S01]  /*9650*/  F2FP.BF16.F32.PACK_AB R9, R29, R28 ;  /* 0x0000001c1d09723e */ /* 0x000fe200000010ff */
[C---:B------:R-:W-:Y:S01]  /*9660*/  FMUL R46, R68.reuse, R64 ;  /* 0x00000040442e7220 */ /* 0x040fe20000400000 */
[----:B------:R-:W-:Y:S01]  /*9670*/  F2FP.BF16.F32.PACK_AB R10, R31, R30 ;  /* 0x0000001e1f0a723e */ /* 0x000fe200000010ff */
[----:B------:R-:W-:Y:S01]  /*9680*/  FFMA R43, R71, R3, R43 ;  /* 0x00000003472b7223 */ /* 0x000fe2000000002b */
[----:B------:R-:W-:Y:S01]  /*9690*/  F2FP.BF16.F32.PACK_AB R11, R33, R32 ;  /* 0x00000020210b723e */ /* 0x000fe200000010ff */
[----:B------:R-:W-:Y:S01]  /*96a0*/  FFMA R44, R71, R4, R44 ;  /* 0x00000004472c7223 */ /* 0x000fe2000000002c */
[----:B------:R-:W-:Y:S01]  /*96b0*/  LOP3.LUT R0, R129, 0xffff0000, RZ, 0xc0, !PT ;  /* 0xffff000081007812 */ /* 0x000fe200078ec0ff */
[----:B------:R-:W-:Y:S01]  /*96c0*/  FMUL R47, R68, R65 ;  /* 0x00000041442f7220 */ /* 0x000fe20000400000 */
[C---:B------:R-:W-:Y:S01]  /*96d0*/  SHF.L.U32 R3, R130.reuse, 0x10, RZ ;  /* 0x0000001082037819 */ /* 0x040fe200000006ff */
[----:B------:R-:W-:Y:S01]  /*96e0*/  STS.128 [R160+0x4400], R8 ;  /* 0x00440008a0007388 */ /* 0x000fe20000000c00 */
[----:B------:R-:W-:Y:S01]  /*96f0*/  LOP3.LUT R4, R130, 0xffff0000, RZ, 0xc0, !PT ;  /* 0xffff000082047812 */ /* 0x000fe200078ec0ff */
[C---:B------:R-:W-:Y:S01]  /*9700*/  FMUL R48, R68.reuse, R66 ;  /* 0x0000004244307220 */ /* 0x040fe20000400000 */
[----:B------:R-:W-:Y:S01]  /*9710*/  FFMA R45, R71, R0, R45 ;  /* 0x00000000472d7223 */ /* 0x000fe2000000002d */
[----:B------:R-:W-:Y:S01]  /*9720*/  FMUL R49, R68, R67 ;  /* 0x0000004344317220 */ /* 0x000fe20000400000 */
[----:B----4-:R-:W-:Y:S01]  /*9730*/  F2FP.BF16.F32.PACK_AB R12, R35, R34 ;  /* 0x00000022230c723e */ /* 0x010fe200000010ff */
[----:B------:R-:W-:Y:S01]  /*9740*/  FFMA R46, R71, R3, R46 ;  /* 0x00000003472e7223 */ /* 0x000fe2000000002e */
[----:B------:R-:W-:Y:S01]  /*9750*/  F2FP.BF16.F32.PACK_AB R13, R37, R36 ;  /* 0x00000024250d723e */ /* 0x000fe200000010ff */
[----:B------:R-:W-:Y:S01]  /*9760*/  FFMA R47, R71, R4, R47 ;  /* 0x00000004472f7223 */ /* 0x000fe2000000002f */
[----:B------:R-:W-:Y:S01]  /*9770*/  F2FP.BF16.F32.PACK_AB R14, R39, R38 ;  /* 0x00000026270e723e */ /* 0x000fe200000010ff */
[----:B------:R-:W-:Y:S01]  /*9780*/  FFMA R48, R71, R5, R48 ;  /* 0x0000000547307223 */ /* 0x000fe20000000030 */
[----:B------:R-:W-:Y:S01]  /*9790*/  F2FP.BF16.F32.PACK_AB R15, R41, R40 ;  /* 0x00000028290f723e */ /* 0x000fe200000010ff */
[----:B------:R-:W-:Y:S01]  /*97a0*/  FFMA R49, R71, R6, R49 ;  /* 0x0000000647317223 */ /* 0x000fe20000000031 */
[----:B------:R-:W-:Y:S02]  /*97b0*/  F2FP.BF16.F32.PACK_AB R4, R43, R42 ;  /* 0x0000002a2b04723e */ /* 0x000fe400000010ff */
[----:B------:R-:W-:Y:S01]  /*97c0*/  F2FP.BF16.F32.PACK_AB R5, R45, R44 ;  /* 0x0000002c2d05723e */ /* 0x000fe200000010ff */
[----:B------:R-:W-:Y:S01]  /*97d0*/  STS.128 [R159+0x4400], R12 ;  /* 0x0044000c9f007388 */ /* 0x000fe20000000c00 */
[----:B------:R-:W-:Y:S02]  /*97e0*/  F2FP.BF16.F32.PACK_AB R6, R47, R46 ;  /* 0x0000002e2f06723e */ /* 0x000fe400000010ff */
[----:B------:R-:W-:Y:S02]  /*97f0*/  F2FP.BF16.F32.PACK_AB R7, R49, R48 ;  /* 0x000000303107723e */ /* 0x000fe400000010ff */
[----:B------:R-:W-:Y:S02]  /*9800*/  MOV R0, UR52 ;  /* 0x0000003400007c02 */ /* 0x000fe40008000f00 */
[----:B------:R-:W-:Y:S01]  /*9810*/  @P6 SHF.L.U32 R3, R151, 0x1f, RZ ;  /* 0x0000001f97036819 */ /* 0x000fe200000006ff */
[----:B------:R3:W-:Y:S01]  /*9820*/  STS.128 [R158+0x4400], R4 ;  /* 0x004400049e007388 */ /* 0x0007e20000000c00 */
[----:B------:R-:W-:Y:S04]  /*9830*/  @P6 LEA R0, R0, UR46, 0x3 ;  /* 0x0000002e00006c11 */ /* 0x000fe8000f8e18ff */
[----:B------:R-:W-:Y:S01]  /*9840*/  @P6 IADD3 R0, PT, PT, R0, 0x60, RZ ;  /* 0x0000006000006810 */ /* 0x000fe20007ffe0ff */
[----:B------:R-:W-:Y:S01]  /*9850*/  @!PT LDS RZ, [RZ] ;  /* 0x00000000fffff984 */ /* 0x000fe20000000800 */
[----:B------:R-:W-:Y:S01]  /*9860*/  @!PT LDS RZ, [RZ] ;  /* 0x00000000fffff984 */ /* 0x000fe20000000800 */
[----:B------:R-:W-:Y:S01]  /*9870*/  @!PT LDS RZ, [RZ] ;  /* 0x00000000fffff984 */ /* 0x000fe20000000800 */
[----:B------:R-:W-:Y:S01]  /*9880*/  @!PT LDS RZ, [RZ] ;  /* 0x00000000fffff984 */ /* 0x000fe20000000800 */
[----:B------:R4:W-:Y:S06]  /*9890*/  MEMBAR.ALL.CTA ;  /* 0x0000000000007992 */ /* 0x0009ec0000008000 */
[----:B----4-:R-:W4:Y:S01]  /*98a0*/  FENCE.VIEW.ASYNC.S ;  /* 0x00000000000073c6 */ /* 0x010f220000000000 */
[----:B-1----:R-:W-:Y:S02]  /*98b0*/  @P6 PRMT R0, R165, 0x654, R0 ;  /* 0x00000654a5006816 */ /* 0x002fe40000000000 */
[----:B---3--:R-:W-:Y:S01]  /*98c0*/  LEA R7, R74, UR46, 0x3 ;  /* 0x0000002e4a077c11 */ /* 0x008fe2000f8e18ff */
[----:B----4-:R-:W-:Y:S06]  /*98d0*/  BAR.SYNC.DEFER_BLOCKING 0x1, 0x80 ;  /* 0x0042000000007b1d */ /* 0x010fec0000010000 */
[----:B------:R-:W-:Y:S05]  /*98e0*/  @P0 BRA `(.L_x_127) ;  /* 0x0000000000280947 */ /* 0x000fea0003800000 */
[----:B------:R-:W1:Y:S01]  /*98f0*/  LDCU.64 UR6, c[0x0][0x348] ;  /* 0x00006900ff0677ac */ /* 0x000e620008000a00 */
[----:B------:R-:W-:Y:S02]  /*9900*/  UIADD3 UR9, UPT, UPT, UR53, UR39, URZ ;  /* 0x0000002735097290 */ /* 0x000fe4000fffe0ff */
[----:B------:R-:W-:Y:S01]  /*9910*/  UIADD3 UR8, UPT, UPT, UR46, 0x4400, URZ ;  /* 0x000044002e087890 */ /* 0x000fe2000fffe0ff */
[----:B------:R-:W-:Y:S01]  /*9920*/  UMOV UR10, UR50 ;  /* 0x00000032000a7c82 */ /* 0x000fe20008000000 */
[----:B------:R-:W-:Y:S01]  /*9930*/  UMOV UR11, UR44 ;  /* 0x0000002c000b7c82 */ /* 0x000fe20008000000 */
[----:B-1----:R-:W-:Y:S04]  /*9940*/  UIADD3 UR4, UP0, UPT, UR6, 0xa80, URZ ;  /* 0x00000a8006047890 */ /* 0x002fe8000ff1e0ff */
[----:B------:R-:W-:Y:S09]  /*9950*/  UIADD3.X UR5, UPT, UPT, URZ, UR7, URZ, UP0, !UPT ;  /* 0x00000007ff057290 */ /* 0x000ff200087fe4ff */
[----:B------:R1:W-:Y:S01]  /*9960*/  UTMASTG.3D [UR8], [UR4] ;  /* 0x00000008040073b5 */ /* 0x0003e20008010000 */
[----:B------:R0:W-:Y:S01]  /*9970*/  UTMACMDFLUSH ;  /* 0x00000000000079b7 */ /* 0x0001e20000000000 */
[----:B-1----:R-:W-:Y:S04]  /*9980*/  DEPBAR.LE SB0, 0x1 ;  /* 0x000080400000791a */ /* 0x002fe80000000000 */
.L_x_127:
[----:B------:R-:W-:Y:S05]  /*9990*/  BSYNC.RECONVERGENT B0 ;  /* 0x0000000000007941 */ /* 0x000fea0003800200 */
.L_x_126:
[----:B------:R-:W-:Y:S01]  /*99a0*/  BAR.SYNC.DEFER_BLOCKING 0x1, 0x80 ;  /* 0x0042000000007b1d */ /* 0x000fe20000010000 */
[----:B------:R-:W-:Y:S02]  /*99b0*/  UIADD3 UR5, UPT, UPT, UR52, 0x1, URZ ;  /* 0x0000000134057890 */ /* 0x000fe4000fffe0ff */
[----:B------:R-:W-:Y:S02]  /*99c0*/  UISETP.NE.AND UP0, UPT, UR38, URZ, UPT ;  /* 0x000000ff2600728c */ /* 0x000fe4000bf05270 */
[----:B------:R-:W-:Y:S04]  /*99d0*/  UISETP.NE.AND UP1, UPT, UR5, 0x4, UPT ;  /* 0x000000040500788c */ /* 0x000fe8000bf25270 */
[----:B------:R-:W-:Y:S01]  /*99e0*/  USEL UR47, UR5, URZ, UP1 ;  /* 0x000000ff052f7287 */ /* 0x000fe20008800000 */
[----:B------:R1:W-:Y:S01]  /*99f0*/  @P6 SYNCS.ARRIVE.TRANS64.RED.A1T0 RZ, [R0+URZ], RZ ;  /* 0x000000ff00ff69a7 */ /* 0x0003e200081004ff */
[----:B------:R-:W-:Y:S01]  /*9a00*/  UMOV UR4, 0x40 ;  /* 0x0000004000047882 */ /* 0x000fe20000000000 */
[----:B------:R-:W-:Y:S01]  /*9a10*/  BSSY B1, `(.L_x_128) ;  /* 0x0000021000017945 */ /* 0x000fe20003800000 */
[----:B------:R-:W-:Y:S01]  /*9a20*/  USEL UR39, UR4, 0x80, !UP0 ;  /* 0x0000008004277887 */ /* 0x000fe2000c000000 */
[----:B------:R-:W3:Y:S02]  /*9a30*/  @P6 SYNCS.PHASECHK.TRANS64.TRYWAIT P0, [R7+URZ+0x40], R3 ;  /* 0x00004003070065a7 */ /* 0x000ee400080011ff */
[----:B---3--:R-:W-:Y:S01]  /*9a40*/  @P6 SEL R86, RZ, 0x1, !P0 ;  /* 0x00000001ff566807 */ /* 0x008fe20004000000 */
[----:B-1----:R-:W-:Y:S08]  /*9a50*/  @!P6 BRA `(.L_x_129) ;  /* 0x000000000070e947 */ /* 0x002ff00003800000 */
        /* <DEDUP_REMOVED lines=9> */
[----:B------:R-:W-:Y:S04]  /*9af0*/  SHF.L.U32 R6, R151, 0x1f, RZ ;  /* 0x0000001f97067819 */ /* 0x000fe800000006ff */
[----:B------:R-:W1:Y:S02]  /*9b00*/  SYNCS.PHASECHK.TRANS64.TRYWAIT P0, [R7+URZ+0x40], R6 ;  /* 0x00004006070075a7 */ /* 0x000e6400080011ff */
[----:B-1----:R-:W-:Y:S05]  /*9b10*/  @!P0 BRA `(.L_x_132) ;  /* 0x0000003400888947 */ /* 0x002fea0003800000 */
.L_x_131:
[----:B------:R-:W-:Y:S05]  /*9b20*/  BSYNC B0 ;  /* 0x0000000000007941 */ /* 0x000fea0003800000 */
.L_x_130:
[----:B------:R-:W-:Y:S01]  /*9b30*/  ISETP.NE.AND P0, PT, R87, RZ, PT ;  /* 0x000000ff5700720c */ /* 0x000fe20003f05270 */
[----:B------:R-:W-:Y:S11]  /*9b40*/  VIADD R74, R74, 0x1 ;  /* 0x000000014a4a7836 */ /* 0x000ff60000000000 */
[----:B------:R-:W-:Y:S01]  /*9b50*/  @!UPT UIADD3 URZ, UPT, UPT, URZ, URZ, URZ ;  /* 0x000000fffffff290 */ /* 0x000fe2000fffe0ff */
[----:B------:R3:W4:Y:S01]  /*9b60*/  @P0 LDS.128 R76, [R5+UR46+0x400] ;  /* 0x0004002e054c0984 */ /* 0x0007220008000c00 */
[C---:B-1----:R-:W-:Y:S03]  /*9b70*/  @P0 IADD3 R6, PT, PT, R85.reuse, R3, RZ ;  /* 0x0000000355060210 */ /* 0x042fe60007ffe0ff */
[----:B------:R1:W2:Y:S04]  /*9b80*/  @P0 LDS.128 R80, [R4+0x400] ;  /* 0x0004000004500984 */ /* 0x0002a80000000c00 */
[----:B------:R5:W2:Y:S04]  /*9b90*/  @P0 LDS.128 R88, [R3+0x400] ;  /* 0x0004000003580984 */ /* 0x000aa80000000c00 */
[----:B------:R2:W2:Y:S04]  /*9ba0*/  @P0 LDS.128 R96, [R6+0x400] ;  /* 0x0004000006600984 */ /* 0x0004a80000000c00 */
[----:B------:R2:W2:Y:S01]  /*9bb0*/  @P0 LDS.128 R104, [R0+0x400] ;  /* 0x0004000000680984 */ /* 0x0004a20000000c00 */
[--C-:B---3--:R-:W-:Y:S02]  /*9bc0*/  @P0 IMAD.IADD R5, R84, 0x1, R0.reuse ;  /* 0x0000000154050824 */ /* 0x108fe400078e0200 */
[C---:B-1----:R-:W-:Y:S03]  /*9bd0*/  @P0 IMAD.IADD R4, R85.reuse, 0x1, R0 ;  /* 0x0000000155040824 */ /* 0x042fe600078e0200 */
[----:B------:R1:W3:Y:S01]  /*9be0*/  @P0 LDS.128 R120, [R5+0x400] ;  /* 0x0004000005780984 */ /* 0x0002e20000000c00 */
[----:B-----5:R-:W-:Y:S03]  /*9bf0*/  @P0 IADD3 R3, PT, PT, R85, R5, RZ ;  /* 0x0000000555030210 */ /* 0x020fe60007ffe0ff */
[----:B------:R1:W1:Y:S04]  /*9c00*/  @P0 LDS.128 R112, [R4+0x400] ;  /* 0x0004000004700984 */ /* 0x0002680000000c00 */
[----:B------:R1:W1:Y:S02]  /*9c10*/  @P0 LDS.128 R128, [R3+0x400] ;  /* 0x0004000003800984 */ /* 0x0002640000000c00 */
.L_x_129:
[----:B------:R-:W-:Y:S05]  /*9c20*/  BSYNC B1 ;  /* 0x0000000000017941 */ /* 0x000fea0003800000 */
.L_x_128:
[----:B------:R-:W-:Y:S05]  /*9c30*/  VIADD R16, R69, UR39 ;  /* 0x0000002745107c36 */ /* 0x000fea0008000000 */
[----:B--2---:R-:W-:Y:S04]  /*9c40*/  SHF.R.U32.HI R0, RZ, 0x15, R16 ;  /* 0x00000015ff007819 */ /* 0x004fe80000011610 */
[----:B------:R-:W-:Y:S11]  /*9c50*/  LOP3.LUT P0, RZ, R0, 0x3, R143, 0x48, !PT ;  /* 0x0000000300ff7812 */ /* 0x000ff6000780488f */
[----:B------:R-:W-:Y:S02]  /*9c60*/  @!UPT UIADD3 URZ, UPT, UPT, URZ, URZ, URZ ;  /* 0x000000fffffff290 */ /* 0x000fe4000fffe0ff */
[----:B------:R-:W-:Y:S05]  /*9c70*/  @!P0 BRA `(.L_x_133) ;  /* 0x0000000000408947 */ /* 0x000fea0003800000 */
[----:B------:R-:W1:Y:S01]  /*9c80*/  LDCU.64 UR8, c[0x4][0x70] ;  /* 0x01000e00ff0877ac */ /* 0x000e620008000a00 */
[----:B------:R-:W-:Y:S01]  /*9c90*/  MOV R15, 0x0 ;  /* 0x00000000000f7802 */ /* 0x000fe20000000f00 */
[----:B------:R-:W-:Y:S02]  /*9ca0*/  HFMA2 R12, -RZ, RZ, 0, 5.9604644775390625e-08 ;  /* 0x00000001ff0c7431 */ /* 0x000fe400000001ff */
[----:B------:R-:W-:Y:S02]  /*9cb0*/  IMAD.MOV.U32 R8, RZ, RZ, 0x192 ;  /* 0x00000192ff087424 */ /* 0x000fe400078e00ff */
[----:B------:R-:W-:Y:S01]  /*9cc0*/  IMAD.MOV.U32 R13, RZ, RZ, RZ ;  /* 0x000000ffff0d7224 */ /* 0x000fe200078e00ff */
[----:B------:R-:W2:Y:S01]  /*9cd0*/  LDCU.64 UR6, c[0x4][0x78] ;  /* 0x01000f00ff0677ac */ /* 0x000ea20008000a00 */
[----:B------:R-:W3:Y:S01]  /*9ce0*/  LDC.64 R14, c[0x4][R15] ;  /* 0x010000000f0e7b82 */ /* 0x000ee20000000a00 */
[----:B------:R-:W5:Y:S01]  /*9cf0*/  LDCU.64 UR4, c[0x4][0x10] ;  /* 0x01000200ff0477ac */ /* 0x000f620008000a00 */
[----:B-1----:R-:W-:Y:S01]  /*9d00*/  MOV R5, UR9 ;  /* 0x0000000900057c02 */ /* 0x002fe20008000f00 */
[----:B------:R-:W-:Y:S01]  /*9d10*/  IMAD.U32 R4, RZ, RZ, UR8 ;  /* 0x00000008ff047e24 */ /* 0x000fe2000f8e00ff */
[----:B--2---:R-:W-:Y:S01]  /*9d20*/  MOV R7, UR7 ;  /* 0x0000000700077c02 */ /* 0x004fe20008000f00 */
[----:B------:R-:W-:Y:S01]  /*9d30*/  IMAD.U32 R6, RZ, RZ, UR6 ;  /* 0x00000006ff067e24 */ /* 0x000fe2000f8e00ff */
[----:B-----5:R-:W-:Y:S01]  /*9d40*/  MOV R11, UR5 ;  /* 0x00000005000b7c02 */ /* 0x020fe20008000f00 */
[----:B------:R-:W-:Y:S02]  /*9d50*/  IMAD.U32 R10, RZ, RZ, UR4 ;  /* 0x00000004ff0a7e24 */ /* 0x000fe4000f8e00ff */
[----:B------:R-:W-:Y:S07]  /*9d60*/  LEPC R20, `(.L_x_133) ;  /* 0x000000001014794e */ /* 0x000fee0000000000 */
[----:B---34-:R-:W-:Y:S05]  /*9d70*/  CALL.ABS.NOINC R14 ;  /* 0x000000000e007343 */ /* 0x018fea0003c00000 */
.L_x_133:
[----:B----4-:R-:W-:Y:S01]  /*9d80*/  SHF.L.U32 R70, R76, 0x10, RZ ;  /* 0x000000104c467819 */ /* 0x010fe200000006ff */
[----:B------:R-:W-:Y:S05]  /*9d90*/  WARPSYNC.ALL ;  /* 0x0000000000007948 */ /* 0x000fea0003800000 */
[----:B------:R-:W-:Y:S01]  /*9da0*/  R2UR UR4, R16 ;  /* 0x00000000100472ca */ /* 0x000fe200000e0000 */
[----:B------:R-:W-:Y:S01]  /*9db0*/  BSSY.RECONVERGENT B0, `(.L_x_134) ;  /* 0x0000103000007945 */ /* 0x000fe20003800200 */
[----:B------:R-:W-:Y:S02]  /*9dc0*/  LOP3.LUT R72, R79, 0xffff0000, RZ, 0xc0, !PT ;  /* 0xffff00004f487812 */ /* 0x000fe400078ec0ff */
[----:B------:R-:W-:Y:S02]  /*9dd0*/  ISETP.NE.AND P6, PT, R157, RZ, PT ;  /* 0x000000ff9d00720c */ /* 0x000fe40003fc5270 */
[----:B------:R-:W-:Y:S07]  /*9de0*/  ISETP.NE.AND P0, PT, R154, RZ, PT ;  /* 0x000000ff9a00720c */ /* 0x000fee0003f05270 */
[----:B-1----:R-:W1:Y:S02]  /*9df0*/  LDTM.x64 R4, tmem[UR4] ;  /* 0x00000004000479ee */ /* 0x002e640008340000 */
[----:B-1----:R-:W-:Y:S01]  /*9e00*/  FMUL R0, R68, R4 ;  /* 0x0000000444007220 */ /* 0x002fe20000400000 */
[----:B------:R-:W-:Y:S01]  /*9e10*/  LOP3.LUT R4, R76, 0xffff0000, RZ, 0xc0, !PT ;  /* 0xffff00004c047812 */ /* 0x000fe200078ec0ff */
[C---:B------:R-:W-:Y:S01]  /*9e20*/  FMUL R3, R68.reuse, R5 ;  /* 0x0000000544037220 */ /* 0x040fe20000400000 */
[----:B------:R-:W-:Y:S01]  /*9e30*/  SHF.L.U32 R5, R77, 0x10, RZ ;  /* 0x000000104d057819 */ /* 0x000fe200000006ff */
[----:B------:R-:W-:Y:S01]  /*9e40*/  FFMA R0, R71, R70, R0 ;  /* 0x0000004647007223 */ /* 0x000fe20000000000 */
[----:B------:R-:W-:Y:S01]  /*9e50*/  LOP3.LUT R70, R77, 0xffff0000, RZ, 0xc0, !PT ;  /* 0xffff00004d467812 */ /* 0x000fe200078ec0ff */
[C---:B------:R-:W-:Y:S01]  /*9e60*/  FMUL R6, R68.reuse, R6 ;  /* 0x0000000644067220 */ /* 0x040fe20000400000 */
[C---:B------:R-:W-:Y:S01]  /*9e70*/  FFMA R3, R71.reuse, R4, R3 ;  /* 0x0000000447037223 */ /* 0x040fe20000000003 */
[C---:B------:R-:W-:Y:S01]  /*9e80*/  FMUL R7, R68.reuse, R7 ;  /* 0x0000000744077220 */ /* 0x040fe20000400000 */
[----:B------:R-:W-:Y:S01]  /*9e90*/  FMUL R4, R68, R8 ;  /* 0x0000000844047220 */ /* 0x000fe20000400000 */
[C---:B------:R-:W-:Y:S01]  /*9ea0*/  LOP3.LUT R8, R78.reuse, 0xffff0000, RZ, 0xc0, !PT ;  /* 0xffff00004e087812 */ /* 0x040fe200078ec0ff */
[C---:B------:R-:W-:Y:S01]  /*9eb0*/  FFMA R6, R71.reuse, R5, R6 ;  /* 0x0000000547067223 */ /* 0x040fe20000000006 */
[----:B------:R-:W-:Y:S01]  /*9ec0*/  SHF.L.U32 R5, R78, 0x10, RZ ;  /* 0x000000104e057819 */ /* 0x000fe200000006ff */
[----:B------:R-:W-:Y:S01]  /*9ed0*/  FFMA R7, R71, R70, R7 ;  /* 0x0000004647077223 */ /* 0x000fe20000000007 */
[----:B------:R-:W-:Y:S01]  /*9ee0*/  F2FP.BF16.F32.PACK_AB R92, R3, R0 ;  /* 0x00000000035c723e */ /* 0x000fe200000010ff */
[----:B------:R-:W-:Y:S01]  /*9ef0*/  FMUL R0, R68, R9 ;  /* 0x0000000944007220 */ /* 0x000fe20000400000 */
[----:B------:R-:W-:Y:S01]  /*9f00*/  SHF.L.U32 R70, R79, 0x10, RZ ;  /* 0x000000104f467819 */ /* 0x000fe200000006ff */
[----:B------:R-:W-:Y:S01]  /*9f10*/  FFMA R4, R71, R5, R4 ;  /* 0x0000000547047223 */ /* 0x000fe20000000004 */
[----:B------:R-:W-:Y:S01]  /*9f20*/  F2FP.BF16.F32.PACK_AB R93, R7, R6 ;  /* 0x00000006075d723e */ /* 0x000fe200000010ff */
[C---:B------:R-:W-:Y:S01]  /*9f30*/  FFMA R0, R71.reuse, R8, R0 ;  /* 0x0000000847007223 */ /* 0x040fe20000000000 */
[----:B------:R-:W-:Y:S01]  /*9f40*/  SHF.L.U32 R8, R80, 0x10, RZ ;  /* 0x0000001050087819 */ /* 0x000fe200000006ff */
[----:B------:R-:W-:Y:S01]  /*9f50*/  FMUL R3, R68, R10 ;  /* 0x0000000a44037220 */ /* 0x000fe20000400000 */
[----:B------:R-:W-:Y:S01]  /*9f60*/  LOP3.LUT R9, R80, 0xffff0000, RZ, 0xc0, !PT ;  /* 0xffff000050097812 */ /* 0x000fe200078ec0ff */
[----:B------:R-:W-:Y:S01]  /*9f70*/  FMUL R5, R68, R11 ;  /* 0x0000000b44057220 */ /* 0x000fe20000400000 */
[----:B------:R-:W-:Y:S01]  /*9f80*/  F2FP.BF16.F32.PACK_AB R94, R0, R4 ;  /* 0x00000004005e723e */ /* 0x000fe200000010ff */
[C---:B------:R-:W-:Y:S01]  /*9f90*/  FMUL R6, R68.reuse, R12 ;  /* 0x0000000c44067220 */ /* 0x040fe20000400000 */
[C---:B------:R-:W-:Y:S01]  /*9fa0*/  FMUL R7, R68.reuse, R13 ;  /* 0x0000000d44077220 */ /* 0x040fe20000400000 */
[----:B------:R-:W-:Y:S01]  /*9fb0*/  FFMA R3, R71, R70, R3 ;  /* 0x0000004647037223 */ /* 0x000fe20000000003 */
[----:B------:R-:W-:Y:S01]  /*9fc0*/  SHF.L.U32 R70, R81, 0x10, RZ ;  /* 0x0000001051467819 */ /* 0x000fe200000006ff */
        /* <DEDUP_REMOVED lines=8> */
[C---:B------:R-:W-:Y:S01]  /*a050*/  FMUL R44, R68.reuse, R54 ;  /* 0x00000036442c7220 */ /* 0x040fe20000400000 */
[C---:B------:R-:W-:Y:S01]  /*a060*/  FMUL R54, R68.reuse, R64 ;  /* 0x0000004044367220 */ /* 0x040fe20000400000 */
[----:B------:R-:W-:Y:S01]  /*a070*/  F2FP.BF16.F32.PACK_AB R64, R7, R6 ;  /* 0x000000060740723e */ /* 0x000fe200000010ff */
[----:B------:R-:W-:Y:S01]  /*a080*/  STS.128 [R164+UR46+0x8400], R92 ;  /* 0x0084005ca4007988 */ /* 0x000fe20008000c2e */
[----:B------:R-:W-:Y:S01]  /*a090*/  LOP3.LUT R6, R81, 0xffff0000, RZ, 0xc0, !PT ;  /* 0xffff000051067812 */ /* 0x000fe200078ec0ff */
        /* <DEDUP_REMOVED lines=8> */
[----:B------:R-:W-:Y:S01]  /*a120*/  FMUL R48, R68, R58 ;  /* 0x0000003a44307220 */ /* 0x000fe20000400000 */
[----:B------:R-:W-:Y:S01]  /*a130*/  LOP3.LUT R58, R82, 0xffff0000, RZ, 0xc0, !PT ;  /* 0xffff0000523a7812 */ /* 0x000fe200078ec0ff */
[----:B------:R-:W-:Y:S01]  /*a140*/  FFMA R3, R71, R6, R3 ;  /* 0x0000000647037223 */ /* 0x000fe20000000003 */
[----:B------:R-:W-:Y:S01]  /*a150*/  LOP3.LUT R6, R99, 0xffff0000, RZ, 0xc0, !PT ;  /* 0xffff000063067812 */ /* 0x000fe200078ec0ff */
        /* <DEDUP_REMOVED lines=14> */
[----:B------:R-:W-:Y:S01]  /*a240*/  SHF.L.U32 R59, R83, 0x10, RZ ;  /* 0x00000010533b7819 */ /* 0x000fe200000006ff */
[----:B------:R-:W-:Y:S01]  /*a250*/  FMUL R55, R68, R65 ;  /* 0x0000004144377220 */ /* 0x000fe20000400000 */
[----:B------:R-:W-:Y:S01]  /*a260*/  F2FP.BF16.F32.PACK_AB R65, R3, R0 ;  /* 0x000000000341723e */ /* 0x000fe200000010ff */
[----:B------:R-:W-:Y:S01]  /*a270*/  FFMA R4, R71, R7, R4 ;  /* 0x0000000747047223 */ /* 0x000fe20000000004 */
[----:B------:R-:W-:Y:S01]  /*a280*/  SHF.L.U32 R0, R88, 0x10, RZ ;  /* 0x0000001058007819 */ /* 0x000fe200000006ff */
        /* <DEDUP_REMOVED lines=26> */
[C---:B------:R-:W-:Y:S01]  /*a430*/  FMUL R27, R68.reuse, R37 ;  /* 0x00000025441b7220 */ /* 0x040fe20000400000 */
[----:B------:R-:W-:Y:S01]  /*a440*/  FFMA R14, R71, R3, R14 ;  /* 0x00000003470e7223 */ /* 0x000fe2000000000e */
[----:B------:R-:W-:Y:S01]  /*a450*/  LOP3.LUT R3, R91, 0xffff0000, RZ, 0xc0, !PT ;  /* 0xffff00005b037812 */ /* 0x000fe200078ec0ff */
[C---:B------:R-:W-:Y:S01]  /*a460*/  FMUL R37, R68.reuse, R47 ;  /* 0x0000002f44257220 */ /* 0x040fe20000400000 */
[C---:B------:R-:W-:Y:S01]  /*a470*/  FMUL R47, R68.reuse, R57 ;  /* 0x00000039442f7220 */ /* 0x040fe20000400000 */
[----:B------:R-:W-:Y:S01]  /*a480*/  FMUL R57, R68, R67 ;  /* 0x0000004344397220 */ /* 0x000fe20000400000 */
[----:B------:R-:W-:Y:S01]  /*a490*/  F2FP.BF16.F32.PACK_AB R67, R9, R8 ;  /* 0x000000080943723e */ /* 0x000fe200000010ff */
[----:B------:R-:W-:Y:S01]  /*a4a0*/  FFMA R15, R71, R0, R15 ;  /* 0x00000000470f7223 */ /* 0x000fe2000000000f */
[----:B------:R-:W-:Y:S01]  /*a4b0*/  F2FP.BF16.F32.PACK_AB R8, R11, R10 ;  /* 0x0000000a0b08723e */ /* 0x000fe200000010ff */
[----:B------:R-:W-:Y:S01]  /*a4c0*/  FFMA R16, R71, R4, R16 ;  /* 0x0000000447107223 */ /* 0x000fe20000000010 */
[----:B------:R-:W-:Y:S01]  /*a4d0*/  F2FP.BF16.F32.PACK_AB R9, R13, R12 ;  /* 0x0000000c0d09723e */ /* 0x000fe200000010ff */
[----:B------:R-:W-:Y:S01]  /*a4e0*/  FFMA R17, R71, R3, R17 ;  /* 0x0000000347117223 */ /* 0x000fe20000000011 */
[----:B------:R-:W-:Y:S01]  /*a4f0*/  F2FP.BF16.F32.PACK_AB R10, R15, R14 ;  /* 0x0000000e0f0a723e */ /* 0x000fe200000010ff */
[----:B------:R-:W-:Y:S01]  /*a500*/  STS.128 [R163+0x8400], R64 ;  /* 0x00840040a3007388 */ /* 0x000fe20000000c00 */
[----:B------:R-:W-:Y:S01]  /*a510*/  SHF.L.U32 R0, R96, 0x10, RZ ;  /* 0x0000001060007819 */ /* 0x000fe200000006ff */
[C---:B------:R-:W-:Y:S01]  /*a520*/  FMUL R21, R68.reuse, R31 ;  /* 0x0000001f44157220 */ /* 0x040fe20000400000 */
[----:B------:R-:W-:Y:S01]  /*a530*/  F2FP.BF16.F32.PACK_AB R11, R17, R16 ;  /* 0x00000010110b723e */ /* 0x000fe200000010ff */
[----:B------:R-:W-:Y:S01]  /*a540*/  FMUL R22, R68, R32 ;  /* 0x0000002044167220 */ /* 0x000fe20000400000 */
[----:B------:R-:W-:Y:S01]  /*a550*/  LOP3.LUT R3, R96, 0xffff0000, RZ, 0xc0, !PT ;  /* 0xffff000060037812 */ /* 0x000fe200078ec0ff */
[----:B------:R-:W-:Y:S01]  /*a560*/  FFMA R18, R71, R0, R18 ;  /* 0x0000000047127223 */ /* 0x000fe20000000012 */
[C---:B------:R-:W-:Y:S01]  /*a570*/  SHF.L.U32 R4, R97.reuse, 0x10, RZ ;  /* 0x0000001061047819 */ /* 0x040fe200000006ff */
[----:B------:R1:W-:Y:S01]  /*a580*/  STS.128 [R162+0x8400], R8 ;  /* 0x00840008a2007388 */ /* 0x0003e20000000c00 */
[----:B------:R-:W-:Y:S01]  /*a590*/  LOP3.LUT R0, R97, 0xffff0000, RZ, 0xc0, !PT ;  /* 0xffff000061007812 */ /* 0x000fe200078ec0ff */
[C---:B------:R-:W-:Y:S01]  /*a5a0*/  FFMA R19, R71.reuse, R3, R19 ;  /* 0x0000000347137223 */ /* 0x040fe20000000013 */
[C---:B------:R-:W-:Y:S01]  /*a5b0*/  SHF.L.U32 R3, R98.reuse, 0x10, RZ ;  /* 0x0000001062037819 */ /* 0x040fe200000006ff */
[----:B------:R-:W-:Y:S01]  /*a5c0*/  FFMA R20, R71, R4, R20 ;  /* 0x0000000447147223 */ /* 0x000fe20000000014 */
[----:B------:R-:W-:Y:S01]  /*a5d0*/  LOP3.LUT R4, R98, 0xffff0000, RZ, 0xc0, !PT ;  /* 0xffff000062047812 */ /* 0x000fe200078ec0ff */
        /* <DEDUP_REMOVED lines=8> */
[----:B------:R-:W-:Y:S01]  /*a660*/  FFMA R24, R71, R5, R24 ;  /* 0x0000000547187223 */ /* 0x000fe20000000018 */
[----:B------:R-:W-:Y:S01]  /*a670*/  SHF.L.U32 R5, R107, 0x10, RZ ;  /* 0x000000106b057819 */ /* 0x000fe200000006ff */
[----:B------:R-:W-:Y:S01]  /*a680*/  FFMA R25, R71, R6, R25 ;  /* 0x0000000647197223 */ /* 0x000fe20000000019 */
[----:B------:R-:W-:Y:S01]  /*a690*/  LOP3.LUT R6, R107, 0xffff0000, RZ, 0xc0, !PT ;  /* 0xffff00006b067812 */ /* 0x000fe200078ec0ff */
[----:B------:R-:W-:Y:S01]  /*a6a0*/  FFMA R26, R71, R0, R26 ;  /* 0x00000000471a7223 */ /* 0x000fe2000000001a */
[----:B------:R-:W-:Y:S01]  /*a6b0*/  LOP3.LUT R0, R105, 0xffff0000, RZ, 0xc0, !PT ;  /* 0xffff000069007812 */ /* 0x000fe200078ec0ff */
[C---:B------:R-:W-:Y:S01]  /*a6c0*/  FFMA R27, R71.reuse, R3, R27 ;  /* 0x00000003471b7223 */ /* 0x040fe2000000001b */
[C---:B------:R-:W-:Y:S01]  /*a6d0*/  SHF.L.U32 R3, R106.reuse, 0x10, RZ ;  /* 0x000000106a037819 */ /* 0x040fe200000006ff */
        /* <DEDUP_REMOVED lines=13> */
[----:B------:R-:W-:Y:S01]  /*a7b0*/  SHF.L.U32 R4, R113, 0x10, RZ ;  /* 0x0000001071047819 */ /* 0x000fe200000006ff */
[----:B------:R-:W-:Y:S01]  /*a7c0*/  FFMA R32, R71, R5, R32 ;  /* 0x0000000547207223 */ /* 0x000fe20000000020 */
[----:B-1----:R-:W-:Y:S01]  /*a7d0*/  F2FP.BF16.F32.PACK_AB R8, R27, R26 ;  /* 0x0000001a1b08723e */ /* 0x002fe200000010ff */
[----:B------:R-:W-:Y:S01]  /*a7e0*/  FFMA R33, R71, R6, R33 ;  /* 0x0000000647217223 */ /* 0x000fe20000000021 */
[----:B------:R-:W-:Y:S01]  /*a7f0*/  F2FP.BF16.F32.PACK_AB R9, R29, R28 ;  /* 0x0000001c1d09723e */ /* 0x000fe200000010ff */
[----:B------:R-:W-:Y:S01]  /*a800*/  FFMA R34, R71, R0, R34 ;  /* 0x0000000047227223 */ /* 0x000fe20000000022 */
[----:B------:R-:W-:Y:S01]  /*a810*/  LOP3.LUT R0, R113, 0xffff0000, RZ, 0xc0, !PT ;  /* 0xffff000071007812 */ /* 0x000fe200078ec0ff */
[----:B------:R1:W-:Y:S01]  /*a820*/  STS.128 [R161+0x8400], R12 ;  /* 0x0084000ca1007388 */ /* 0x0003e20000000c00 */
[----:B------:R-:W-:Y:S01]  /*a830*/  F2FP.BF16.F32.PACK_AB R10, R31, R30 ;  /* 0x0000001e1f0a723e */ /* 0x000fe200000010ff */
[----:B------:R-:W-:Y:S01]  /*a840*/  FFMA R35, R71, R3, R35 ;  /* 0x0000000347237223 */ /* 0x000fe20000000023 */
[----:B------:R-:W-:Y:S01]  /*a850*/  F2FP.BF16.F32.PACK_AB R11, R33, R32 ;  /* 0x00000020210b723e */ /* 0x000fe200000010ff */
[C---:B------:R-:W-:Y:S01]  /*a860*/  FFMA R36, R71.reuse, R4, R36 ;  /* 0x0000000447247223 */ /* 0x040fe20000000024 */
[C---:B------:R-:W-:Y:S01]  /*a870*/  SHF.L.U32 R3, R114.reuse, 0x10, RZ ;  /* 0x0000001072037819 */ /* 0x040fe200000006ff */
[----:B------:R-:W-:Y:S01]  /*a880*/  FFMA R37, R71, R0, R37 ;  /* 0x0000000047257223 */ /* 0x000fe20000000025 */
[----:B------:R-:W-:Y:S01]  /*a890*/  LOP3.LUT R0, R114, 0xffff0000, RZ, 0xc0, !PT ;  /* 0xffff000072007812 */ /* 0x000fe200078ec0ff */
[----:B------:R2:W-:Y:S01]  /*a8a0*/  STS.128 [R149+0x8400], R8 ;  /* 0x0084000895007388 */ /* 0x0005e20000000c00 */
[----:B------:R-:W-:Y:S01]  /*a8b0*/  SHF.L.U32 R4, R115, 0x10, RZ ;  /* 0x0000001073047819 */ /* 0x000fe200000006ff */
[C---:B------:R-:W-:Y:S01]  /*a8c0*/  FFMA R38, R71.reuse, R3, R38 ;  /* 0x0000000347267223 */ /* 0x040fe20000000026 */
[----:B---3--:R-:W-:Y:S01]  /*a8d0*/  SHF.L.U32 R3, R120, 0x10, RZ ;  /* 0x0000001078037819 */ /* 0x008fe200000006ff */
[----:B------:R-:W-:Y:S01]  /*a8e0*/  FFMA R39, R71, R0, R39 ;  /* 0x0000000047277223 */ /* 0x000fe20000000027 */
[----:B------:R-:W-:Y:S01]  /*a8f0*/  LOP3.LUT R0, R115, 0xffff0000, RZ, 0xc0, !PT ;  /* 0xffff000073007812 */ /* 0x000fe200078ec0ff */
[----:B------:R-:W-:Y:S01]  /*a900*/  FMUL R41, R68, R51 ;  /* 0x0000003344297220 */ /* 0x000fe20000400000 */
[----:B------:R-:W-:Y:S01]  /*a910*/  SHF.L.U32 R5, R131, 0x10, RZ ;  /* 0x0000001083057819 */ /* 0x000fe200000006ff */
[C---:B------:R-:W-:Y:S01]  /*a920*/  FFMA R40, R71.reuse, R4, R40 ;  /* 0x0000000447287223 */ /* 0x040fe20000000028 */
[----:B------:R-:W-:Y:S01]  /*a930*/  LOP3.LUT R4, R120, 0xffff0000, RZ, 0xc0, !PT ;  /* 0xffff000078047812 */ /* 0x000fe200078ec0ff */
[----:B------:R-:W-:Y:S01]  /*a940*/  FFMA R41, R71, R0, R41 ;  /* 0x0000000047297223 */ /* 0x000fe20000000029 */
[----:B------:R-:W-:Y:S01]  /*a950*/  SHF.L.U32 R0, R121, 0x10, RZ ;  /* 0x0000001079007819 */ /* 0x000fe200000006ff */
[C---:B------:R-:W-:Y:S01]  /*a960*/  FMUL R42, R68.reuse, R52 ;  /* 0x00000034442a7220 */ /* 0x040fe20000400000 */
[----:B------:R-:W-:Y:S01]  /*a970*/  LOP3.LUT R6, R131, 0xffff0000, RZ, 0xc0, !PT ;  /* 0xffff000083067812 */ /* 0x000fe200078ec0ff */
[C---:B------:R-:W-:Y:S01]  /*a980*/  FMUL R43, R68.reuse, R53 ;  /* 0x00000035442b7220 */ /* 0x040fe20000400000 */
[----:B------:R-:W-:Y:S01]  /*a990*/  FMUL R51, R68, R61 ;  /* 0x0000003d44337220 */ /* 0x000fe20000400000 */
[----:B------:R-:W-:Y:S01]  /*a9a0*/  FFMA R42, R71, R3, R42 ;  /* 0x00000003472a7223 */ /* 0x000fe2000000002a */
[----:B------:R-:W-:Y:S01]  /*a9b0*/  LOP3.LUT R3, R121, 0xffff0000, RZ, 0xc0, !PT ;  /* 0xffff000079037812 */ /* 0x000fe200078ec0ff */
[----:B------:R-:W-:Y:S01]  /*a9c0*/  FFMA R43, R71, R4, R43 ;  /* 0x00000004472b7223 */ /* 0x000fe2000000002b */
[----:B------:R-:W-:Y:S01]  /*a9d0*/  SHF.L.U32 R4, R123, 0x10, RZ ;  /* 0x000000107b047819 */ /* 0x000fe200000006ff */
[C---:B------:R-:W-:Y:S01]  /*a9e0*/  FFMA R44, R71.reuse, R0, R44 ;  /* 0x00000000472c7223 */ /* 0x040fe2000000002c */
[C---:B------:R-:W-:Y:S01]  /*a9f0*/  SHF.L.U32 R0, R122.reuse, 0x10, RZ ;  /* 0x000000107a007819 */ /* 0x040fe200000006ff */
[----:B------:R-:W-:Y:S01]  /*aa00*/  FFMA R45, R71, R3, R45 ;  /* 0x00000003472d7223 */ /* 0x000fe2000000002d */
[----:B------:R-:W-:Y:S01]  /*aa10*/  LOP3.LUT R3, R122, 0xffff0000, RZ, 0xc0, !PT ;  /* 0xffff00007a037812 */ /* 0x000fe200078ec0ff */
[----:B------:R-:W-:Y:S01]  /*aa20*/  FMUL R52, R68, R62 ;  /* 0x0000003e44347220 */ /* 0x000fe20000400000 */
[----:B-1----:R-:W-:Y:S01]  /*aa30*/  F2FP.BF16.F32.PACK_AB R12, R43, R42 ;  /* 0x0000002a2b0c723e */ /* 0x002fe200000010ff */
[----:B------:R-:W-:Y:S01]  /*aa40*/  FFMA R46, R71, R0, R46 ;  /* 0x00000000472e7223 */ /* 0x000fe2000000002e */
[----:B------:R-:W-:Y:S01]  /*aa50*/  LOP3.LUT R0, R123, 0xffff0000, RZ, 0xc0, !PT ;  /* 0xffff00007b007812 */ /* 0x000fe200078ec0ff */
[C---:B------:R-:W-:Y:S01]  /*aa60*/  FFMA R47, R71.reuse, R3, R47 ;  /* 0x00000003472f7223 */ /* 0x040fe2000000002f */
[C---:B------:R-:W-:Y:S01]  /*aa70*/  SHF.L.U32 R3, R128.reuse, 0x10, RZ ;  /* 0x0000001080037819 */ /* 0x040fe200000006ff */
[----:B------:R-:W-:Y:S01]  /*aa80*/  FFMA R48, R71, R4, R48 ;  /* 0x0000000447307223 */ /* 0x000fe20000000030 */
[----:B------:R-:W-:Y:S01]  /*aa90*/  SHF.L.U32 R4, R129, 0x10, RZ ;  /* 0x0000001081047819 */ /* 0x000fe200000006ff */
[C---:B------:R-:W-:Y:S01]  /*aaa0*/  FFMA R49, R71.reuse, R0, R49 ;  /* 0x0000000047317223 */ /* 0x040fe20000000031 */
[----:B------:R-:W-:Y:S01]  /*aab0*/  LOP3.LUT R0, R128, 0xffff0000, RZ, 0xc0, !PT ;  /* 0xffff000080007812 */ /* 0x000fe200078ec0ff */
[----:B------:R-:W-:Y:S01]  /*aac0*/  FFMA R50, R71, R3, R50 ;  /* 0x0000000347327223 */ /* 0x000fe20000000032 */
[----:B--2---:R-:W-:Y:S01]  /*aad0*/  F2FP.BF16.F32.PACK_AB R8, R35, R34 ;  /* 0x000000222308723e */ /* 0x004fe200000010ff */
[----:B------:R-:W-:Y:S01]  /*aae0*/  FMUL R53, R68, R63 ;  /* 0x0000003f44357220 */ /* 0x000fe20000400000 */
[----:B------:R-:W-:Y:S01]  /*aaf0*/  F2FP.BF16.F32.PACK_AB R9, R37, R36 ;  /* 0x000000242509723e */ /* 0x000fe200000010ff */
[----:B------:R-:W-:Y:S01]  /*ab00*/  FFMA R51, R71, R0, R51 ;  /* 0x0000000047337223 */ /* 0x000fe20000000033 */
[----:B------:R-:W-:Y:S01]  /*ab10*/  F2FP.BF16.F32.PACK_AB R10, R39, R38 ;  /* 0x00000026270a723e */ /* 0x000fe200000010ff */
[----:B------:R-:W-:Y:S01]  /*ab20*/  FFMA R52, R71, R4, R52 ;  /* 0x0000000447347223 */ /* 0x000fe20000000034 */
[----:B------:R-:W-:Y:S02]  /*ab30*/  F2FP.BF16.F32.PACK_AB R11, R41, R40 ;  /* 0x00000028290b723e */ /* 0x000fe400000010ff */
[----:B------:R-:W-:Y:S02]  /*ab40*/  LOP3.LUT R0, R129, 0xffff0000, RZ, 0xc0, !PT ;  /* 0xffff000081007812 */ /* 0x000fe400078ec0ff */
[C---:B------:R-:W-:Y:S01]  /*ab50*/  SHF.L.U32 R3, R130.reuse, 0x10, RZ ;  /* 0x0000001082037819 */ /* 0x040fe200000006ff */
[----:B------:R-:W-:Y:S01]  /*ab60*/  STS.128 [R160+0x8400], R8 ;  /* 0x00840008a0007388 */ /* 0x000fe20000000c00 */
[----:B------:R-:W-:Y:S01]  /*ab70*/  LOP3.LUT R4, R130, 0xffff0000, RZ, 0xc0, !PT ;  /* 0xffff000082047812 */ /* 0x000fe200078ec0ff */
[----:B------:R-:W-:Y:S01]  /*ab80*/  FFMA R53, R71, R0, R53 ;  /* 0x0000000047357223 */ /* 0x000fe20000000035 */
        /* <DEDUP_REMOVED lines=8> */
[----:B------:R-:W-:Y:S01]  /*ac10*/  STS.128 [R159+0x8400], R12 ;  /* 0x0084000c9f007388 */ /* 0x000fe20000000c00 */
[----:B------:R-:W-:Y:S02]  /*ac20*/  F2FP.BF16.F32.PACK_AB R5, R53, R52 ;  /* 0x000000343505723e */ /* 0x000fe400000010ff */
        /* <DEDUP_REMOVED lines=12> */
[----:B--2---:R-:W2:Y:S01]  /*acf0*/  FENCE.VIEW.ASYNC.S ;  /* 0x00000000000073c6 */ /* 0x004ea20000000000 */
[----:B------:R-:W-:Y:S02]  /*ad00*/  @P6 PRMT R0, R165, 0x654, R0 ;  /* 0x00000654a5006816 */ /* 0x000fe40000000000 */
[----:B-1----:R-:W-:Y:S01]  /*ad10*/  LEA R4, R74, UR46, 0x3 ;  /* 0x0000002e4a047c11 */ /* 0x002fe2000f8e18ff */
[----:B--2---:R-:W-:Y:S06]  /*ad20*/  BAR.SYNC.DEFER_BLOCKING 0x1, 0x80 ;  /* 0x0042000000007b1d */ /* 0x004fec0000010000 */
        /* <DEDUP_REMOVED lines=11> */
.L_x_135:
[----:B------:R-:W-:Y:S05]  /*ade0*/  BSYNC.RECONVERGENT B0 ;  /* 0x0000000000007941 */ /* 0x000fea0003800200 */
.L_x_134:
[----:B------:R-:W-:Y:S01]  /*adf0*/  BAR.SYNC.DEFER_BLOCKING 0x1, 0x80 ;  /* 0x0042000000007b1d */ /* 0x000fe20000010000 */
[----:B------:R-:W-:Y:S02]  /*ae00*/  UIADD3 UR4, UPT, UPT, UR47, 0x1, URZ ;  /* 0x000000012f047890 */ /* 0x000fe4000fffe0ff */
[----:B------:R-:W-:Y:S02]  /*ae10*/  UISETP.NE.AND UP0, UPT, UR38, URZ, UPT ;  /* 0x000000ff2600728c */ /* 0x000fe4000bf05270 */
[----:B------:R-:W-:Y:S02]  /*ae20*/  UISETP.NE.AND UP1, UPT, UR4, 0x4, UPT ;  /* 0x000000040400788c */ /* 0x000fe4000bf25270 */
[----:B------:R-:W-:Y:S02]  /*ae30*/  USEL UR39, URZ, 0xc0, !UP0 ;  /* 0x000000c0ff277887 */ /* 0x000fe4000c000000 */
[----:B------:R-:W-:Y:S01]  /*ae40*/  USEL UR52, UR4, URZ, UP1 ;  /* 0x000000ff04347287 */ /* 0x000fe20008800000 */
[----:B------:R1:W-:Y:S01]  /*ae50*/  @P6 SYNCS.ARRIVE.TRANS64.RED.A1T0 RZ, [R0+URZ], RZ ;  /* 0x000000ff00ff69a7 */ /* 0x0003e200081004ff */
[----:B------:R-:W-:Y:S01]  /*ae60*/  BSSY B1, `(.L_x_136) ;  /* 0x000001f000017945 */ /* 0x000fe20003800000 */
[----:B------:R-:W2:Y:S02]  /*ae70*/  @P6 SYNCS.PHASECHK.TRANS64.TRYWAIT P0, [R4+URZ+0x40], R3 ;  /* 0x00004003040065a7 */ /* 0x000ea400080011ff */
[----:B--2---:R-:W-:Y:S01]  /*ae80*/  @P6 SEL R86, RZ, 0x1, !P0 ;  /* 0x00000001ff566807 */ /* 0x004fe20004000000 */
[----:B-1----:R-:W-:Y:S06]  /*ae90*/  @!P6 BRA `(.L_x_137) ;  /* 0x00000000006ce947 */ /* 0x002fec0003800000 */
        /* <DEDUP_REMOVED lines=12> */
.L_x_139:
[----:B------:R-:W-:Y:S05]  /*af60*/  BSYNC B0 ;  /* 0x0000000000007941 */ /* 0x000fea0003800000 */
.L_x_138:
[----:B------:R-:W-:Y:S11]  /*af70*/  ISETP.NE.AND P0, PT, R87, RZ, PT ;  /* 0x000000ff5700720c */ /* 0x000ff60003f05270 */
[----:B------:R-:W-:Y:S02]  /*af80*/  @!UPT UIADD3 URZ, UPT, UPT, URZ, URZ, URZ ;  /* 0x000000fffffff290 */ /* 0x000fe4000fffe0ff */
[----:B------:R2:W3:Y:S01]  /*af90*/  @P0 LDS.128 R76, [R74+UR46+0x400] ;  /* 0x0004002e4a4c0984 */ /* 0x0004e20008000c00 */
[----:B------:R-:W-:Y:S01]  /*afa0*/  @P0 IMAD.IADD R84, R84, 0x1, R75 ;  /* 0x0000000154540824 */ /* 0x000fe200078e024b */
[C---:B-1----:R-:W-:Y:S01]  /*afb0*/  @P0 IADD3 R4, PT, PT, R85.reuse, R75, RZ ;  /* 0x0000004b55040210 */ /* 0x042fe20007ffe0ff */
[C---:B------:R-:W-:Y:S01]  /*afc0*/  @P0 IMAD.IADD R0, R85.reuse, 0x1, R3 ;  /* 0x0000000155000824 */ /* 0x040fe200078e0203 */
[----:B------:R2:W1:Y:S02]  /*afd0*/  @P0 LDS.128 R80, [R5+0x400] ;  /* 0x0004000005500984 */ /* 0x0004640000000c00 */
[----:B------:R-:W-:Y:S02]  /*afe0*/  @P0 IADD3 R85, PT, PT, R85, R84, RZ ;  /* 0x0000005455550210 */ /* 0x000fe40007ffe0ff */
[----:B------:R2:W4:Y:S04]  /*aff0*/  @P0 LDS.128 R88, [R3+0x400] ;  /* 0x0004000003580984 */ /* 0x0005280000000c00 */
[----:B------:R2:W1:Y:S04]  /*b000*/  @P0 LDS.128 R96, [R0+0x400] ;  /* 0x0004000000600984 */ /* 0x0004680000000c00 */
[----:B------:R2:W1:Y:S04]  /*b010*/  @P0 LDS.128 R104, [R75+0x400] ;  /* 0x000400004b680984 */ /* 0x0004680000000c00 */
[----:B------:R2:W1:Y:S04]  /*b020*/  @P0 LDS.128 R112, [R4+0x400] ;  /* 0x0004000004700984 */ /* 0x0004680000000c00 */
[----:B------:R2:W1:Y:S04]  /*b030*/  @P0 LDS.128 R120, [R84+0x400] ;  /* 0x0004000054780984 */ /* 0x0004680000000c00 */
[----:B------:R2:W1:Y:S02]  /*b040*/  @P0 LDS.128 R128, [R85+0x400] ;  /* 0x0004000055800984 */ /* 0x0004640000000c00 */
.L_x_137:
[----:B------:R-:W-:Y:S05]  /*b050*/  BSYNC B1 ;  /* 0x0000000000017941 */ /* 0x000fea0003800000 */
.L_x_136:
[----:B------:R-:W-:Y:S01]  /*b060*/  VIADD R16, R69, UR39 ;  /* 0x0000002745107c36 */ /* 0x000fe20008000000 */
[----:B------:R-:W-:Y:S04]  /*b070*/  BSSY.RECONVERGENT B6, `(.L_x_141) ;  /* 0x0000015000067945 */ /* 0x000fe80003800200 */
[----:B--2---:R-:W-:Y:S04]  /*b080*/  SHF.R.U32.HI R0, RZ, 0x15, R16 ;  /* 0x00000015ff007819 */ /* 0x004fe80000011610 */
[----:B------:R-:W-:Y:S11]  /*b090*/  LOP3.LUT P0, RZ, R0, 0x3, R143, 0x48, !PT ;  /* 0x0000000300ff7812 */ /* 0x000ff6000780488f */
[----:B------:R-:W-:Y:S02]  /*b0a0*/  @!UPT UIADD3 URZ, UPT, UPT, URZ, URZ, URZ ;  /* 0x000000fffffff290 */ /* 0x000fe4000fffe0ff */
[----:B------:R-:W-:Y:S05]  /*b0b0*/  @!P0 BRA `(.L_x_142) ;  /* 0x0000000000408947 */ /* 0x000fea0003800000 */
[----:B------:R-:W2:Y:S01]  /*b0c0*/  LDCU.64 UR8, c[0x4][0x70] ;  /* 0x01000e00ff0877ac */ /* 0x000ea20008000a00 */
[----:B------:R-:W-:Y:S01]  /*b0d0*/  MOV R15, 0x0 ;  /* 0x00000000000f7802 */ /* 0x000fe20000000f00 */
[----:B------:R-:W-:Y:S02]  /*b0e0*/  HFMA2 R12, -RZ, RZ, 0, 5.9604644775390625e-08 ;  /* 0x00000001ff0c7431 */ /* 0x000fe400000001ff */
[----:B------:R-:W-:Y:S02]  /*b0f0*/  IMAD.MOV.U32 R8, RZ, RZ, 0x192 ;  /* 0x00000192ff087424 */ /* 0x000fe400078e00ff */
[----:B------:R-:W-:Y:S01]  /*b100*/  IMAD.MOV.U32 R13, RZ, RZ, RZ ;  /* 0x000000ffff0d7224 */ /* 0x000fe200078e00ff */
[----:B------:R-:W5:Y:S01]  /*b110*/  LDCU.64 UR6, c[0x4][0x78] ;  /* 0x01000f00ff0677ac */ /* 0x000f620008000a00 */
[----:B------:R-:W1:Y:S01]  /*b120*/  LDC.64 R14, c[0x4][R15] ;  /* 0x010000000f0e7b82 */ /* 0x000e620000000a00 */
[----:B------:R-:W3:Y:S01]  /*b130*/  LDCU.64 UR4, c[0x4][0x10] ;  /* 0x01000200ff0477ac */ /* 0x000ee20008000a00 */
[----:B--2---:R-:W-:Y:S01]  /*b140*/  MOV R5, UR9 ;  /* 0x0000000900057c02 */ /* 0x004fe20008000f00 */
[----:B------:R-:W-:Y:S01]  /*b150*/  IMAD.U32 R4, RZ, RZ, UR8 ;  /* 0x00000008ff047e24 */ /* 0x000fe2000f8e00ff */
[----:B-----5:R-:W-:Y:S01]  /*b160*/  MOV R7, UR7 ;  /* 0x0000000700077c02 */ /* 0x020fe20008000f00 */
[----:B------:R-:W-:Y:S01]  /*b170*/  IMAD.U32 R6, RZ, RZ, UR6 ;  /* 0x00000006ff067e24 */ /* 0x000fe2000f8e00ff */
[----:B---3--:R-:W-:Y:S01]  /*b180*/  MOV R11, UR5 ;  /* 0x00000005000b7c02 */ /* 0x008fe20008000f00 */
[----:B------:R-:W-:Y:S02]  /*b190*/  IMAD.U32 R10, RZ, RZ, UR4 ;  /* 0x00000004ff0a7e24 */ /* 0x000fe4000f8e00ff */
[----:B------:R-:W-:Y:S07]  /*b1a0*/  LEPC R20, `(.L_x_142) ;  /* 0x000000001014794e */ /* 0x000fee0000000000 */
[----:B-1--4-:R-:W-:Y:S05]  /*b1b0*/  CALL.ABS.NOINC R14 ;  /* 0x000000000e007343 */ /* 0x012fea0003c00000 */
.L_x_142:
[----:B------:R-:W-:Y:S05]  /*b1c0*/  BSYNC.RECONVERGENT B6 ;  /* 0x0000000000067941 */ /* 0x000fea0003800200 */
.L_x_141:
[----:B---3--:R-:W-:Y:S01]  /*b1d0*/  SHF.L.U32 R0, R76, 0x10, RZ ;  /* 0x000000104c007819 */ /* 0x008fe200000006ff */
[----:B------:R-:W-:Y:S05]  /*b1e0*/  WARPSYNC.ALL ;  /* 0x0000000000007948 */ /* 0x000fea0003800000 */
[----:B------:R-:W-:Y:S01]  /*b1f0*/  R2UR UR4, R16 ;  /* 0x00000000100472ca */ /* 0x000fe200000e0000 */
[----:B------:R-:W-:Y:S01]  /*b200*/  BSSY.RECONVERGENT B0, `(.L_x_143) ;  /* 0x00000fc000007945 */ /* 0x000fe20003800200 */
[----:B------:R-:W-:Y:S02]  /*b210*/  LOP3.LUT R3, R76, 0xffff0000, RZ, 0xc0, !PT ;  /* 0xffff00004c037812 */ /* 0x000fe400078ec0ff */
[C---:B------:R-:W-:Y:S02]  /*b220*/  SHF.L.U32 R69, R77.reuse, 0x10, RZ ;  /* 0x000000104d457819 */ /* 0x040fe400000006ff */
[----:B------:R-:W-:Y:S02]  /*b230*/  LOP3.LUT R70, R77, 0xffff0000, RZ, 0xc0, !PT ;  /* 0xffff00004d467812 */ /* 0x000fe400078ec0ff */
[C---:B------:R-:W-:Y:S02]  /*b240*/  SHF.L.U32 R72, R78.reuse, 0x10, RZ ;  /* 0x000000104e487819 */ /* 0x040fe400000006ff */
[----:B------:R-:W-:Y:S02]  /*b250*/  LOP3.LUT R73, R78, 0xffff0000, RZ, 0xc0, !PT ;  /* 0xffff00004e497812 */ /* 0x000fe400078ec0ff */
[C---:B------:R-:W-:Y:S01]  /*b260*/  SHF.L.U32 R74, R79.reuse, 0x10, RZ ;  /* 0x000000104f4a7819 */ /* 0x040fe200000006ff */
[----:B------:R-:W2:Y:S01]  /*b270*/  LDTM.x64 R4, tmem[UR4] ;  /* 0x00000004000479ee */ /* 0x000ea20008340000 */
[----:B------:R-:W-:Y:S02]  /*b280*/  LOP3.LUT R75, R79, 0xffff0000, RZ, 0xc0, !PT ;  /* 0xffff00004f4b7812 */ /* 0x000fe400078ec0ff */
[C---:B-1----:R-:W-:Y:S02]  /*b290*/  SHF.L.U32 R76, R80.reuse, 0x10, RZ ;  /* 0x00000010504c7819 */ /* 0x042fe400000006ff */
[----:B------:R-:W-:Y:S02]  /*b2a0*/  LOP3.LUT R77, R80, 0xffff0000, RZ, 0xc0, !PT ;  /* 0xffff0000504d7812 */ /* 0x000fe400078ec0ff */
[C---:B------:R-:W-:Y:S02]  /*b2b0*/  SHF.L.U32 R78, R81.reuse, 0x10, RZ ;  /* 0x00000010514e7819 */ /* 0x040fe400000006ff */
[----:B------:R-:W-:Y:S02]  /*b2c0*/  LOP3.LUT R79, R81, 0xffff0000, RZ, 0xc0, !PT ;  /* 0xffff0000514f7812 */ /* 0x000fe400078ec0ff */
[C---:B------:R-:W-:Y:S02]  /*b2d0*/  SHF.L.U32 R80, R82.reuse, 0x10, RZ ;  /* 0x0000001052507819 */ /* 0x040fe400000006ff */
[----:B------:R-:W-:Y:S02]  /*b2e0*/  LOP3.LUT R81, R82, 0xffff0000, RZ, 0xc0, !PT ;  /* 0xffff000052517812 */ /* 0x000fe400078ec0ff */
[C---:B------:R-:W-:Y:S02]  /*b2f0*/  SHF.L.U32 R82, R83.reuse, 0x10, RZ ;  /* 0x0000001053527819 */ /* 0x040fe400000006ff */
[----:B------:R-:W-:Y:S02]  /*b300*/  LOP3.LUT R83, R83, 0xffff0000, RZ, 0xc0, !PT ;  /* 0xffff000053537812 */ /* 0x000fe400078ec0ff */
[C---:B----4-:R-:W-:Y:S02]  /*b310*/  SHF.L.U32 R84, R88.reuse, 0x10, RZ ;  /* 0x0000001058547819 */ /* 0x050fe400000006ff */
[----:B------:R-:W-:Y:S02]  /*b320*/  LOP3.LUT R85, R88, 0xffff0000, RZ, 0xc0, !PT ;  /* 0xffff000058557812 */ /* 0x000fe400078ec0ff */
[C---:B------:R-:W-:Y:S01]  /*b330*/  SHF.L.U32 R86, R89.reuse, 0x10, RZ ;  /* 0x0000001059567819 */ /* 0x040fe200000006ff */
[C---:B--2---:R-:W-:Y:S01]  /*b340*/  FMUL R4, R68.reuse, R4 ;  /* 0x0000000444047220 */ /* 0x044fe20000400000 */
[----:B------:R-:W-:Y:S01]  /*b350*/  LOP3.LUT R87, R89, 0xffff0000, RZ, 0xc0, !PT ;  /* 0xffff000059577812 */ /* 0x000fe200078ec0ff */
[----:B------:R-:W-:Y:S01]  /*b360*/  FMUL R5, R68, R5 ;  /* 0x0000000544057220 */ /* 0x000fe20000400000 */
[C---:B------:R-:W-:Y:S01]  /*b370*/  SHF.L.U32 R88, R90.reuse, 0x10, RZ ;  /* 0x000000105a587819 */ /* 0x040fe200000006ff */
[C---:B------:R-:W-:Y:S01]  /*b380*/  FFMA R4, R71.reuse, R0, R4 ;  /* 0x0000000047047223 */ /* 0x040fe20000000004 */
[----:B------:R-:W-:Y:S01]  /*b390*/  LOP3.LUT R89, R90, 0xffff0000, RZ, 0xc0, !PT ;  /* 0xffff00005a597812 */ /* 0x000fe200078ec0ff */
[----:B------:R-:W-:Y:S01]  /*b3a0*/  FFMA R5, R71, R3, R5 ;  /* 0x0000000347057223 */ /* 0x000fe20000000005 */
[C---:B------:R-:W-:Y:S01]  /*b3b0*/  SHF.L.U32 R90, R91.reuse, 0x10, RZ ;  /* 0x000000105b5a7819 */ /* 0x040fe200000006ff */
[C---:B------:R-:W-:Y:S01]  /*b3c0*/  FMUL R6, R68.reuse, R6 ;  /* 0x0000000644067220 */ /* 0x040fe20000400000 */
[----:B------:R-:W-:Y:S01]  /*b3d0*/  LOP3.LUT R91, R91, 0xffff0000, RZ, 0xc0, !PT ;  /* 0xffff00005b5b7812 */ /* 0x000fe200078ec0ff */
[----:B------:R-:W-:Y:S01]  /*b3e0*/  FMUL R7, R68, R7 ;  /* 0x0000000744077220 */ /* 0x000fe20000400000 */
[----:B------:R-:W-:Y:S01]  /*b3f0*/  F2FP.BF16.F32.PACK_AB R4, R5, R4 ;  /* 0x000000040504723e */ /* 0x000fe200000010ff */
[C---:B------:R-:W-:Y:S01]  /*b400*/  FFMA R6, R71.reuse, R69, R6 ;  /* 0x0000004547067223 */ /* 0x040fe20000000006 */
[C---:B------:R-:W-:Y:S01]  /*b410*/  SHF.L.U32 R92, R96.reuse, 0x10, RZ ;  /* 0x00000010605c7819 */ /* 0x040fe200000006ff */
[----:B------:R-:W-:Y:S01]  /*b420*/  FFMA R7, R71, R70, R7 ;  /* 0x0000004647077223 */ /* 0x000fe20000000007 */
[----:B------:R-:W-:Y:S01]  /*b430*/  LOP3.LUT R93, R96, 0xffff0000, RZ, 0xc0, !PT ;  /* 0xffff0000605d7812 */ /* 0x000fe200078ec0ff */
[C---:B------:R-:W-:Y:S01]  /*b440*/  FMUL R8, R68.reuse, R8 ;  /* 0x0000000844087220 */ /* 0x040fe20000400000 */
[----:B------:R-:W-:Y:S01]  /*b450*/  SHF.L.U32 R94, R97, 0x10, RZ ;  /* 0x00000010615e7819 */ /* 0x000fe200000006ff */
[----:B------:R-:W-:Y:S01]  /*b460*/  FMUL R9, R68, R9 ;  /* 0x0000000944097220 */ /* 0x000fe20000400000 */
[----:B------:R-:W-:Y:S01]  /*b470*/  F2FP.BF16.F32.PACK_AB R5, R7, R6 ;  /* 0x000000060705723e */ /* 0x000fe200000010ff */
[----:B------:R-:W-:Y:S01]  /*b480*/  FFMA R8, R71, R72, R8 ;  /* 0x0000004847087223 */ /* 0x000fe20000000008 */
[----:B------:R-:W-:Y:S01]  /*b490*/  LOP3.LUT R95, R97, 0xffff0000, RZ, 0xc0, !PT ;  /* 0xffff0000615f7812 */ /* 0x000fe200078ec0ff */
[----:B------:R-:W-:Y:S01]  /*b4a0*/  FFMA R9, R71, R73, R9 ;  /* 0x0000004947097223 */ /* 0x000fe20000000009 */
[----:B------:R-:W-:Y:S01]  /*b4b0*/  SHF.L.U32 R96, R98, 0x10, RZ ;  /* 0x0000001062607819 */ /* 0x000fe200000006ff */
[----:B------:R-:W-:Y:S01]  /*b4c0*/  FMUL R10, R68, R10 ;  /* 0x0000000a440a7220 */ /* 0x000fe20000400000 */
[----:B------:R-:W-:Y:S01]  /*b4d0*/  LOP3.LUT R97, R98, 0xffff0000, RZ, 0xc0, !PT ;  /* 0xffff000062617812 */ /* 0x000fe200078ec0ff */
[C---:B------:R-:W-:Y:S01]  /*b4e0*/  FMUL R11, R68.reuse, R11 ;  /* 0x0000000b440b7220 */ /* 0x040fe20000400000 */
[----:B------:R-:W-:Y:S01]  /*b4f0*/  F2FP.BF16.F32.PACK_AB R6, R9, R8 ;  /* 0x000000080906723e */ /* 0x000fe200000010ff */
[----:B------:R-:W-:Y:S01]  /*b500*/  FFMA R10, R71, R74, R10 ;  /* 0x0000004a470a7223 */ /* 0x000fe2000000000a */
[----:B------:R-:W-:Y:S01]  /*b510*/  SHF.L.U32 R98, R99, 0x10, RZ ;  /* 0x0000001063627819 */ /* 0x000fe200000006ff */
[----:B------:R-:W-:Y:S01]  /*b520*/  FFMA R11, R71, R75, R11 ;  /* 0x0000004b470b7223 */ /* 0x000fe2000000000b */
[----:B------:R-:W-:Y:S01]  /*b530*/  LOP3.LUT R99, R99, 0xffff0000, RZ, 0xc0, !PT ;  /* 0xffff000063637812 */ /* 0x000fe200078ec0ff */
[----:B------:R-:W-:Y:S01]  /*b540*/  FMUL R0, R68, R12 ;  /* 0x0000000c44007220 */ /* 0x000fe20000400000 */
[----:B------:R-:W-:Y:S01]  /*b550*/  SHF.L.U32 R100, R104, 0x10, RZ ;  /* 0x0000001068647819 */ /* 0x000fe200000006ff */
[C---:B------:R-:W-:Y:S01]  /*b560*/  FMUL R3, R68.reuse, R13 ;  /* 0x0000000d44037220 */ /* 0x040fe20000400000 */
[----:B------:R-:W-:Y:S01]  /*b570*/  F2FP.BF16.F32.PACK_AB R7, R11, R10 ;  /* 0x0000000a0b07723e */ /* 0x000fe200000010ff */
[----:B------:R-:W-:Y:S01]  /*b580*/  FMUL R14, R68, R14 ;  /* 0x0000000e440e7220 */ /* 0x000fe20000400000 */
[----:B------:R-:W-:Y:S01]  /*b590*/  LOP3.LUT R101, R104, 0xffff0000, RZ, 0xc0, !PT ;  /* 0xffff000068657812 */ /* 0x000fe200078ec0ff */
[C---:B------:R-:W-:Y:S01]  /*b5a0*/  FMUL R15, R68.reuse, R15 ;  /* 0x0000000f440f7220 */ /* 0x040fe20000400000 */
[----:B------:R-:W-:Y:S01]  /*b5b0*/  SHF.L.U32 R102, R105, 0x10, RZ ;  /* 0x0000001069667819 */ /* 0x000fe200000006ff */
[----:B------:R-:W-:Y:S01]  /*b5c0*/  FFMA R0, R71, R76, R0 ;  /* 0x0000004c47007223 */ /* 0x000fe20000000000 */
[----:B------:R-:W-:Y:S01]  /*b5d0*/  LOP3.LUT R103, R105, 0xffff0000, RZ, 0xc0, !PT ;  /* 0xffff000069677812 */ /* 0x000fe200078ec0ff */
[----:B------:R-:W-:Y:S01]  /*b5e0*/  FMUL R12, R68, R16 ;  /* 0x00000010440c7220 */ /* 0x000fe20000400000 */
[C---:B------:R-:W-:Y:S01]  /*b5f0*/  SHF.L.U32 R104, R106.reuse, 0x10, RZ ;  /* 0x000000106a687819 */ /* 0x040fe200000006ff */
[----:B------:R-:W-:Y:S01]  /*b600*/  FFMA R3, R71, R77, R3 ;  /* 0x0000004d47037223 */ /* 0x000fe20000000003 */
[----:B------:R-:W-:Y:S01]  /*b610*/  LOP3.LUT R105, R106, 0xffff0000, RZ, 0xc0, !PT ;  /* 0xffff00006a697812 */ /* 0x000fe200078ec0ff */
[C---:B------:R-:W-:Y:S01]  /*b620*/  FMUL R13, R68.reuse, R17 ;  /* 0x00000011440d7220 */ /* 0x040fe20000400000 */
[----:B------:R-:W-:Y:S01]  /*b630*/  SHF.L.U32 R106, R107, 0x10, RZ ;  /* 0x000000106b6a7819 */ /* 0x000fe200000006ff */
[----:B------:R-:W-:Y:S01]  /*b640*/  FFMA R14, R71, R78, R14 ;  /* 0x0000004e470e7223 */ /* 0x000fe2000000000e */
[----:B------:R-:W-:Y:S01]  /*b650*/  F2FP.BF16.F32.PACK_AB R8, R3, R0 ;  /* 0x000000000308723e */ /* 0x000fe200000010ff */
[----:B------:R-:W-:Y:S01]  /*b660*/  FMUL R18, R68, R18 ;  /* 0x0000001244127220 */ /* 0x000fe20000400000 */
[----:B------:R-:W-:Y:S01]  /*b670*/  LOP3.LUT R107, R107, 0xffff0000, RZ, 0xc0, !PT ;  /* 0xffff00006b6b7812 */ /* 0x000fe200078ec0ff */
[----:B------:R-:W-:Y:S01]  /*b680*/  FFMA R15, R71, R79, R15 ;  /* 0x0000004f470f7223 */ /* 0x000fe2000000000f */
[----:B------:R-:W-:Y:S01]  /*b690*/  SHF.L.U32 R108, R112, 0x10, RZ ;  /* 0x00000010706c7819 */ /* 0x000fe200000006ff */
[----:B------:R-:W-:Y:S01]  /*b6a0*/  FMUL R19, R68, R19 ;  /* 0x0000001344137220 */ /* 0x000fe20000400000 */
[----:B------:R-:W-:Y:S01]  /*b6b0*/  LOP3.LUT R109, R112, 0xffff0000, RZ, 0xc0, !PT ;  /* 0xffff0000706d7812 */ /* 0x000fe200078ec0ff */
[----:B------:R1:W-:Y:S01]  /*b6c0*/  STS.128 [R164+UR46+0xc400], R4 ;  /* 0x00c40004a4007988 */ /* 0x0003e20008000c2e */
[----:B------:R-:W-:Y:S01]  /*b6d0*/  F2FP.BF16.F32.PACK_AB R9, R15, R14 ;  /* 0x0000000e0f09723e */ /* 0x000fe200000010ff */
[C---:B------:R-:W-:Y:S01]  /*b6e0*/  FFMA R12, R71.reuse, R80, R12 ;  /* 0x00000050470c7223 */ /* 0x040fe2000000000c */
[C---:B------:R-:W-:Y:S01]  /*b6f0*/  FFMA R13, R71.reuse, R81, R13 ;  /* 0x00000051470d7223 */ /* 0x040fe2000000000d */
[----:B------:R-:W-:Y:S01]  /*b700*/  FFMA R18, R71, R82, R18 ;  /* 0x0000005247127223 */ /* 0x000fe20000000012 */
[----:B------:R-:W-:Y:S01]  /*b710*/  SHF.L.U32 R110, R113, 0x10, RZ ;  /* 0x00000010716e7819 */ /* 0x000fe200000006ff */
[----:B------:R-:W-:Y:S01]  /*b720*/  FFMA R19, R71, R83, R19 ;  /* 0x0000005347137223 */ /* 0x000fe20000000013 */
[C---:B------:R-:W-:Y:S01]  /*b730*/  FMUL R16, R68.reuse, R20 ;  /* 0x0000001444107220 */ /* 0x040fe20000400000 */
[----:B------:R-:W-:Y:S01]  /*b740*/  F2FP.BF16.F32.PACK_AB R10, R13, R12 ;  /* 0x0000000c0d0a723e */ /* 0x000fe200000010ff */
[C---:B------:R-:W-:Y:S01]  /*b750*/  FMUL R17, R68.reuse, R21 ;  /* 0x0000001544117220 */ /* 0x040fe20000400000 */
[C---:B------:R-:W-:Y:S01]  /*b760*/  FMUL R22, R68.reuse, R22 ;  /* 0x0000001644167220 */ /* 0x040fe20000400000 */
[----:B------:R-:W-:Y:S01]  /*b770*/  F2FP.BF16.F32.PACK_AB R11, R19, R18 ;  /* 0x00000012130b723e */ /* 0x000fe200000010ff */
[C---:B------:R-:W-:Y:S01]  /*b780*/  FFMA R16, R71.reuse, R84, R16 ;  /* 0x0000005447107223 */ /* 0x040fe20000000010 */
[----:B------:R-:W-:Y:S01]  /*b790*/  FFMA R17, R71, R85, R17 ;  /* 0x0000005547117223 */ /* 0x000fe20000000011 */
[----:B------:R-:W-:Y:S01]  /*b7a0*/  LOP3.LUT R111, R113, 0xffff0000, RZ, 0xc0, !PT ;  /* 0xffff0000716f7812 */ /* 0x000fe200078ec0ff */
[----:B------:R-:W-:Y:S01]  /*b7b0*/  FFMA R22, R71, R86, R22 ;  /* 0x0000005647167223 */ /* 0x000fe20000000016 */
[----:B------:R1:W-:Y:S01]  /*b7c0*/  STS.128 [R163+0xc400], R8 ;  /* 0x00c40008a3007388 */ /* 0x0003e20000000c00 */
[C---:B------:R-:W-:Y:S01]  /*b7d0*/  FMUL R23, R68.reuse, R23 ;  /* 0x0000001744177220 */ /* 0x040fe20000400000 */
[----:B------:R-:W-:Y:S01]  /*b7e0*/  F2FP.BF16.F32.PACK_AB R16, R17, R16 ;  /* 0x000000101110723e */ /* 0x000fe200000010ff */
[C---:B------:R-:W-:Y:S01]  /*b7f0*/  FMUL R20, R68.reuse, R24 ;  /* 0x0000001844147220 */ /* 0x040fe20000400000 */
[----:B------:R-:W-:Y:S01]  /*b800*/  FMUL R21, R68, R25 ;  /* 0x0000001944157220 */ /* 0x000fe20000400000 */
[C---:B------:R-:W-:Y:S01]  /*b810*/  SHF.L.U32 R112, R114.reuse, 0x10, RZ ;  /* 0x0000001072707819 */ /* 0x040fe200000006ff */
[C---:B------:R-:W-:Y:S01]  /*b820*/  FFMA R23, R71.reuse, R87, R23 ;  /* 0x0000005747177223 */ /* 0x040fe20000000017 */
[C---:B------:R-:W-:Y:S01]  /*b830*/  FFMA R20, R71.reuse, R88, R20 ;  /* 0x0000005847147223 */ /* 0x040fe20000000014 */
[----:B------:R-:W-:Y:S01]  /*b840*/  LOP3.LUT R113, R114, 0xffff0000, RZ, 0xc0, !PT ;  /* 0xffff000072717812 */ /* 0x000fe200078ec0ff */
        /* <DEDUP_REMOVED lines=8> */
[----:B------:R-:W-:Y:S01]  /*b8d0*/  SHF.L.U32 R114, R115, 0x10, RZ ;  /* 0x0000001073727819 */ /* 0x000fe200000006ff */
[----:B------:R-:W-:Y:S01]  /*b8e0*/  FFMA R24, R71, R92, R24 ;  /* 0x0000005c47187223 */ /* 0x000fe20000000018 */
[C---:B------:R-:W-:Y:S01]  /*b8f0*/  FMUL R25, R68.reuse, R29 ;  /* 0x0000001d44197220 */ /* 0x040fe20000400000 */
[----:B------:R-:W-:Y:S01]  /*b900*/  LOP3.LUT R115, R115, 0xffff0000, RZ, 0xc0, !PT ;  /* 0xffff000073737812 */ /* 0x000fe200078ec0ff */
[C---:B------:R-:W-:Y:S01]  /*b910*/  FMUL R30, R68.reuse, R30 ;  /* 0x0000001e441e7220 */ /* 0x040fe20000400000 */
[----:B------:R-:W-:Y:S01]  /*b920*/  F2FP.BF16.F32.PACK_AB R19, R27, R26 ;  /* 0x0000001a1b13723e */ /* 0x000fe200000010ff */
[C---:B------:R-:W-:Y:S01]  /*b930*/  FFMA R25, R71.reuse, R93, R25 ;  /* 0x0000005d47197223 */ /* 0x040fe20000000019 */
[----:B------:R-:W-:Y:S01]  /*b940*/  FMUL R31, R68, R31 ;  /* 0x0000001f441f7220 */ /* 0x000fe20000400000 */
[----:B------:R-:W-:Y:S01]  /*b950*/  FFMA R30, R71, R94, R30 ;  /* 0x0000005e471e7223 */ /* 0x000fe2000000001e */
[----:B------:R-:W-:Y:S01]  /*b960*/  SHF.L.U32 R116, R120, 0x10, RZ ;  /* 0x0000001078747819 */ /* 0x000fe200000006ff */
[----:B------:R1:W-:Y:S01]  /*b970*/  STS.128 [R162+0xc400], R16 ;  /* 0x00c40010a2007388 */ /* 0x0003e20000000c00 */
[----:B------:R-:W-:Y:S01]  /*b980*/  F2FP.BF16.F32.PACK_AB R24, R25, R24 ;  /* 0x000000181918723e */ /* 0x000fe200000010ff */
[C---:B------:R-:W-:Y:S01]  /*b990*/  FFMA R31, R71.reuse, R95, R31 ;  /* 0x0000005f471f7223 */ /* 0x040fe2000000001f */
[C---:B------:R-:W-:Y:S01]  /*b9a0*/  FMUL R28, R68.reuse, R32 ;  /* 0x00000020441c7220 */ /* 0x040fe20000400000 */
[C---:B------:R-:W-:Y:S01]  /*b9b0*/  FMUL R29, R68.reuse, R33 ;  /* 0x00000021441d7220 */ /* 0x040fe20000400000 */
[----:B------:R-:W-:Y:S01]  /*b9c0*/  FMUL R34, R68, R34 ;  /* 0x0000002244227220 */ /* 0x000fe20000400000 */
[----:B------:R-:W-:Y:S01]  /*b9d0*/  LOP3.LUT R117, R120, 0xffff0000, RZ, 0xc0, !PT ;  /* 0xffff000078757812 */ /* 0x000fe200078ec0ff */
[----:B------:R-:W-:Y:S01]  /*b9e0*/  FFMA R28, R71, R96, R28 ;  /* 0x00000060471c7223 */ /* 0x000fe2000000001c */
[----:B------:R-:W-:Y:S01]  /*b9f0*/  F2FP.BF16.F32.PACK_AB R25, R31, R30 ;  /* 0x0000001e1f19723e */ /* 0x000fe200000010ff */
[C---:B------:R-:W-:Y:S01]  /*ba00*/  FFMA R29, R71.reuse, R97, R29 ;  /* 0x00000061471d7223 */ /* 0x040fe2000000001d */
[----:B------:R-:W-:Y:S01]  /*ba10*/  FFMA R34, R71, R98, R34 ;  /* 0x0000006247227223 */ /* 0x000fe20000000022 */
[C---:B------:R-:W-:Y:S01]  /*ba20*/  FMUL R35, R68.reuse, R35 ;  /* 0x0000002344237220 */ /* 0x040fe20000400000 */
[----:B------:R-:W-:Y:S01]  /*ba30*/  SHF.L.U32 R118, R121, 0x10, RZ ;  /* 0x0000001079767819 */ /* 0x000fe200000006ff */
[C---:B------:R-:W-:Y:S01]  /*ba40*/  FMUL R32, R68.reuse, R36 ;  /* 0x0000002444207220 */ /* 0x040fe20000400000 */
[----:B------:R-:W-:Y:S01]  /*ba50*/  F2FP.BF16.F32.PACK_AB R26, R29, R28 ;  /* 0x0000001c1d1a723e */ /* 0x000fe200000010ff */
[C---:B------:R-:W-:Y:S01]  /*ba60*/  FFMA R35, R71.reuse, R99, R35 ;  /* 0x0000006347237223 */ /* 0x040fe20000000023 */
[C---:B------:R-:W-:Y:S01]  /*ba70*/  FMUL R33, R68.reuse, R37 ;  /* 0x0000002544217220 */ /* 0x040fe20000400000 */
[----:B------:R-:W-:Y:S01]  /*ba80*/  FFMA R32, R71, R100, R32 ;  /* 0x0000006447207223 */ /* 0x000fe20000000020 */
        /* <DEDUP_REMOVED lines=29> */
[C---:B------:R-:W-:Y:S01]  /*bc60*/  FMUL R47, R68.reuse, R47 ;  /* 0x0000002f442f7220 */ /* 0x040fe20000400000 */
[C---:B------:R-:W-:Y:S01]  /*bc70*/  FMUL R44, R68.reuse, R48 ;  /* 0x00000030442c7220 */ /* 0x040fe20000400000 */
[----:B------:R-:W-:Y:S01]  /*bc80*/  FMUL R45, R68, R49 ;  /* 0x00000031442d7220 */ /* 0x000fe20000400000 */
[----:B------:R1:W-:Y:S01]  /*bc90*/  STS.128 [R149+0xc400], R32 ;  /* 0x00c4002095007388 */ /* 0x0003e20000000c00 */
[C---:B------:R-:W-:Y:S01]  /*bca0*/  SHF.L.U32 R124, R128.reuse, 0x10, RZ ;  /* 0x00000010807c7819 */ /* 0x040fe200000006ff */
[----:B------:R-:W-:Y:S01]  /*bcb0*/  FFMA R46, R71, R110, R46 ;  /* 0x0000006e472e7223 */ /* 0x000fe2000000002e */
[----:B------:R-:W-:Y:S01]  /*bcc0*/  F2FP.BF16.F32.PACK_AB R40, R41, R40 ;  /* 0x000000282928723e */ /* 0x000fe200000010ff */
[C---:B------:R-:W-:Y:S01]  /*bcd0*/  FFMA R47, R71.reuse, R111, R47 ;  /* 0x0000006f472f7223 */ /* 0x040fe2000000002f */
[C---:B------:R-:W-:Y:S01]  /*bce0*/  FFMA R44, R71.reuse, R112, R44 ;  /* 0x00000070472c7223 */ /* 0x040fe2000000002c */
[----:B------:R-:W-:Y:S01]  /*bcf0*/  LOP3.LUT R125, R128, 0xffff0000, RZ, 0xc0, !PT ;  /* 0xffff0000807d7812 */ /* 0x000fe200078ec0ff */
[C---:B------:R-:W-:Y:S01]  /*bd00*/  FFMA R45, R71.reuse, R113, R45 ;  /* 0x00000071472d7223 */ /* 0x040fe2000000002d */
        /* <DEDUP_REMOVED lines=14> */
[----:B------:R-:W-:Y:S01]  /*bdf0*/  FFMA R55, R71, R119, R55 ;  /* 0x0000007747377223 */ /* 0x000fe20000000037 */
[C---:B------:R-:W-:Y:S01]  /*be00*/  FMUL R59, R68.reuse, R59 ;  /* 0x0000003b443b7220 */ /* 0x040fe20000400000 */
[----:B------:R-:W-:Y:S01]  /*be10*/  F2FP.BF16.F32.PACK_AB R41, R47, R46 ;  /* 0x0000002e2f29723e */ /* 0x000fe200000010ff */
[----:B------:R-:W-:Y:S01]  /*be20*/  FFMA R52, R71, R120, R52 ;  /* 0x0000007847347223 */ /* 0x000fe20000000034 */
[----:B------:R-:W-:Y:S01]  /*be30*/  F2FP.BF16.F32.PACK_AB R42, R45, R44 ;  /* 0x0000002c2d2a723e */ /* 0x000fe200000010ff */
[C---:B------:R-:W-:Y:S01]  /*be40*/  FMUL R56, R68.reuse, R60 ;  /* 0x0000003c44387220 */ /* 0x040fe20000400000 */
[----:B------:R-:W-:Y:S01]  /*be50*/  F2FP.BF16.F32.PACK_AB R43, R51, R50 ;  /* 0x00000032332b723e */ /* 0x000fe200000010ff */
[----:B------:R-:W-:Y:S01]  /*be60*/  FFMA R53, R71, R121, R53 ;  /* 0x0000007947357223 */ /* 0x000fe20000000035 */
[----:B------:R-:W-:Y:S01]  /*be70*/  SHF.L.U32 R126, R129, 0x10, RZ ;  /* 0x00000010817e7819 */ /* 0x000fe200000006ff */
[C---:B------:R-:W-:Y:S01]  /*be80*/  FMUL R57, R68.reuse, R61 ;  /* 0x0000003d44397220 */ /* 0x040fe20000400000 */
[----:B------:R-:W-:Y:S01]  /*be90*/  FFMA R58, R71, R122, R58 ;  /* 0x0000007a473a7223 */ /* 0x000fe2000000003a */
[----:B------:R1:W-:Y:S01]  /*bea0*/  STS.128 [R160+0xc400], R40 ;  /* 0x00c40028a0007388 */ /* 0x0003e20000000c00 */
[----:B------:R-:W-:Y:S01]  /*beb0*/  LOP3.LUT R127, R129, 0xffff0000, RZ, 0xc0, !PT ;  /* 0xffff0000817f7812 */ /* 0x000fe200078ec0ff */
[----:B------:R-:W-:Y:S01]  /*bec0*/  FMUL R62, R68, R62 ;  /* 0x0000003e443e7220 */ /* 0x000fe20000400000 */
[C---:B------:R-:W-:Y:S01]  /*bed0*/  FFMA R59, R71.reuse, R123, R59 ;  /* 0x0000007b473b7223 */ /* 0x040fe2000000003b */
[----:B------:R-:W-:Y:S01]  /*bee0*/  SHF.L.U32 R128, R130, 0x10, RZ ;  /* 0x0000001082807819 */ /* 0x000fe200000006ff */
[----:B------:R-:W-:Y:S01]  /*bef0*/  FMUL R63, R68, R63 ;  /* 0x0000003f443f7220 */ /* 0x000fe20000400000 */
[C---:B------:R-:W-:Y:S01]  /*bf00*/  FFMA R56, R71.reuse, R124, R56 ;  /* 0x0000007c47387223 */ /* 0x040fe20000000038 */
[----:B------:R-:W-:Y:S01]  /*bf10*/  LOP3.LUT R129, R130, 0xffff0000, RZ, 0xc0, !PT ;  /* 0xffff000082817812 */ /* 0x000fe200078ec0ff */
[C---:B------:R-:W-:Y:S01]  /*bf20*/  FMUL R60, R68.reuse, R64 ;  /* 0x00000040443c7220 */ /* 0x040fe20000400000 */
[----:B------:R-:W-:Y:S01]  /*bf30*/  FFMA R57, R71, R125, R57 ;  /* 0x0000007d47397223 */ /* 0x000fe20000000039 */
[----:B------:R-:W-:Y:S01]  /*bf40*/  SHF.L.U32 R130, R131, 0x10, RZ ;  /* 0x0000001083827819 */ /* 0x000fe200000006ff */
[C---:B------:R-:W-:Y:S01]  /*bf50*/  FMUL R61, R68.reuse, R65 ;  /* 0x00000041443d7220 */ /* 0x040fe20000400000 */
        /* <DEDUP_REMOVED lines=17> */
[----:B------:R-:W-:Y:S02]  /*c070*/  F2FP.BF16.F32.PACK_AB R59, R67, R66 ;  /* 0x00000042433b723e */ /* 0x000fe400000010ff */
[----:B------:R-:W-:Y:S03]  /*c080*/  ISETP.NE.AND P0, PT, R154, RZ, PT ;  /* 0x000000ff9a00720c */ /* 0x000fe60003f05270 */
[----:B------:R1:W-:Y:S01]  /*c090*/  STS.128 [R158+0xc400], R56 ;  /* 0x00c400389e007388 */ /* 0x0003e20000000c00 */
[----:B------:R-:W-:Y:S01]  /*c0a0*/  @!PT LDS RZ, [RZ] ;  /* 0x00000000fffff984 */ /* 0x000fe20000000800 */
[----:B------:R-:W-:Y:S01]  /*c0b0*/  @!PT LDS RZ, [RZ] ;  /* 0x00000000fffff984 */ /* 0x000fe20000000800 */
[----:B------:R-:W-:Y:S01]  /*c0c0*/  @!PT LDS RZ, [RZ] ;  /* 0x00000000fffff984 */ /* 0x000fe20000000800 */
[----:B------:R-:W-:Y:S01]  /*c0d0*/  @!PT LDS RZ, [RZ] ;  /* 0x00000000fffff984 */ /* 0x000fe20000000800 */
[----:B------:R2:W-:Y:S07]  /*c0e0*/  MEMBAR.ALL.CTA ;  /* 0x0000000000007992 */ /* 0x0005ee0000008000 */
[----:B--2---:R-:W2:Y:S02]  /*c0f0*/  FENCE.VIEW.ASYNC.S ;  /* 0x00000000000073c6 */ /* 0x004ea40000000000 */
[----:B--2---:R-:W-:Y:S06]  /*c100*/  BAR.SYNC.DEFER_BLOCKING 0x1, 0x80 ;  /* 0x0042000000007b1d */ /* 0x004fec0000010000 */
[----:B------:R-:W-:Y:S05]  /*c110*/  @P0 BRA `(.L_x_144) ;  /* 0x0000000000280947 */ /* 0x000fea0003800000 */
[----:B------:R-:W2:Y:S01]  /*c120*/  LDCU.64 UR6, c[0x0][0x348] ;  /* 0x00006900ff0677ac */ /* 0x000ea20008000a00 */
[----:B------:R-:W-:Y:S02]  /*c130*/  UIADD3 UR9, UPT, UPT, UR53, UR39, URZ ;  /* 0x0000002735097290 */ /* 0x000fe4000fffe0ff */
[----:B------:R-:W-:Y:S01]  /*c140*/  UIADD3 UR8, UPT, UPT, UR46, 0xc400, URZ ;  /* 0x0000c4002e087890 */ /* 0x000fe2000fffe0ff */
[----:B------:R-:W-:Y:S01]  /*c150*/  UMOV UR10, UR50 ;  /* 0x00000032000a7c82 */ /* 0x000fe20008000000 */
[----:B------:R-:W-:Y:S01]  /*c160*/  UMOV UR11, UR44 ;  /* 0x0000002c000b7c82 */ /* 0x000fe20008000000 */
[----:B--2---:R-:W-:Y:S04]  /*c170*/  UIADD3 UR4, UP0, UPT, UR6, 0xa80, URZ ;  /* 0x00000a8006047890 */ /* 0x004fe8000ff1e0ff */
[----:B------:R-:W-:Y:S09]  /*c180*/  UIADD3.X UR5, UPT, UPT, URZ, UR7, URZ, UP0, !UPT ;  /* 0x00000007ff057290 */ /* 0x000ff200087fe4ff */
[----:B------:R2:W-:Y:S01]  /*c190*/  UTMASTG.3D [UR8], [UR4] ;  /* 0x00000008040073b5 */ /* 0x0005e20008010000 */
[----:B------:R0:W-:Y:S01]  /*c1a0*/  UTMACMDFLUSH ;  /* 0x00000000000079b7 */ /* 0x0001e20000000000 */
[----:B--2---:R-:W-:Y:S04]  /*c1b0*/  DEPBAR.LE SB0, 0x1 ;  /* 0x000080400000791a */ /* 0x004fe80000000000 */
.L_x_144:
[----:B------:R-:W-:Y:S05]  /*c1c0*/  BSYNC.RECONVERGENT B0 ;  /* 0x0000000000007941 */ /* 0x000fea0003800200 */
.L_x_143:
[----:B------:R-:W-:Y:S01]  /*c1d0*/  BAR.SYNC.DEFER_BLOCKING 0x1, 0x80 ;  /* 0x0042000000007b1d */ /* 0x000fe20000010000 */
[----:B------:R-:W-:Y:S09]  /*c1e0*/  UISETP.NE.AND UP0, UPT, UR54, -0x4, UPT ;  /* 0xfffffffc3600788c */ /* 0x000ff2000bf05270 */
[----:B------:R-:W-:Y:S05]  /*c1f0*/  BRA.U !UP0, `(.L_x_145) ;  /* 0x0000000108247547 */ /* 0x000fea000b800000 */
[----:B------:R-:W-:Y:S01]  /*c200*/  ISETP.NE.AND P0, PT, R157, RZ, PT ;  /* 0x000000ff9d00720c */ /* 0x000fe20003f05270 */
[----:B------:R-:W-:Y:S01]  /*c210*/  IMAD.U32 R0, RZ, RZ, UR52 ;  /* 0x00000034ff007e24 */ /* 0x000fe2000f8e00ff */
[----:B------:R-:W-:Y:S04]  /*c220*/  UIADD3 UR4, UPT, UPT, UR52, 0x1, URZ ;  /* 0x0000000134047890 */ /* 0x000fe8000fffe0ff */
[----:B------:R-:W-:Y:S04]  /*c230*/  UISETP.NE.AND UP0, UPT, UR4, 0x4, UPT ;  /* 0x000000040400788c */ /* 0x000fe8000bf05270 */
[----:B------:R-:W-:Y:S03]  /*c240*/  USEL UR52, UR4, URZ, UP0 ;  /* 0x000000ff04347287 */ /* 0x000fe60008000000 */
[----:B------:R-:W-:Y:S05]  /*c250*/  @P0 LEA R0, R0, UR46, 0x3 ;  /* 0x0000002e00000c11 */ /* 0x000fea000f8e18ff */
[----:B------:R-:W-:Y:S05]  /*c260*/  @P0 VIADD R0, R0, 0x60 ;  /* 0x0000006000000836 */ /* 0x000fea0000000000 */
[----:B------:R-:W-:Y:S04]  /*c270*/  @P0 PRMT R0, R165, 0x654, R0 ;  /* 0x00000654a5000816 */ /* 0x000fe80000000000 */
[----:B------:R2:W-:Y:S03]  /*c280*/  @P0 SYNCS.ARRIVE.TRANS64.RED.A1T0 RZ, [R0+URZ], RZ ;  /* 0x000000ff00ff09a7 */ /* 0x0005e600081004ff */
.L_x_145:
[----:B------:R-:W-:Y:S01]  /*c290*/  R2UR UR6, R156 ;  /* 0x000000009c0672ca */ /* 0x000fe200000e0000 */
[----:B------:R-:W-:Y:S01]  /*c2a0*/  UIADD3 UR54, UPT, UPT, UR54, 0x4, URZ ;  /* 0x0000000436367890 */ /* 0x000fe2000fffe0ff */
[----:B------:R-:W-:Y:S01]  /*c2b0*/  R2UR UR5, R144 ;  /* 0x00000000900572ca */ /* 0x000fe200000e0000 */
[----:B------:R-:W-:Y:S01]  /*c2c0*/  ULOP3.LUT UR38, UR38, 0x1, URZ, 0x3c, !UPT ;  /* 0x0000000126267892 */ /* 0x000fe2000f8e3cff */
[----:B------:R-:W-:Y:S01]  /*c2d0*/  R2UR UR4, R145 ;  /* 0x00000000910472ca */ /* 0x000fe200000e0000 */
[----:B------:R-:W-:Y:S01]  /*c2e0*/  UMOV UR44, UR63 ;  /* 0x0000003f002c7c82 */ /* 0x000fe20008000000 */
[C---:B------:R-:W-:Y:S04]  /*c2f0*/  ISETP.NE.AND P0, PT, R148.reuse, 0x2, PT ;  /* 0x000000029400780c */ /* 0x040fe80003f05270 */
[----:B--2---:R-:W-:Y:S02]  /*c300*/  SEL R0, RZ, 0x1, P0 ;  /* 0x00000001ff007807 */ /* 0x004fe40000000000 */
[----:B------:R-:W-:Y:S01]  /*c310*/  SEL R148, R148, RZ, P0 ;  /* 0x000000ff94947207 */ /* 0x000fe20000000000 */
[----:B------:R-:W-:Y:S01]  /*c320*/  UISETP.NE.AND UP0, UPT, UR6, URZ, UPT ;  /* 0x000000ff0600728c */ /* 0x000fe2000bf05270 */
[----:B------:R-:W-:Y:S01]  /*c330*/  LOP3.LUT R150, R150, R0, RZ, 0x3c, !PT ;  /* 0x0000000096967212 */ /* 0x000fe200078e3cff */
[----:B------:R-:W-:Y:S02]  /*c340*/  UIADD3 UR16, UPT, UPT, UR36, UR5, URZ ;  /* 0x0000000524107290 */ /* 0x000fe4000fffe0ff */
[----:B------:R-:W-:Y:S05]  /*c350*/  UIADD3 UR20, UPT, UPT, UR37, UR4, URZ ;  /* 0x0000000425147290 */ /* 0x000fea000fffe0ff */
[----:B------:R-:W-:Y:S07]  /*c360*/  BRA.U UP0, `(.L_x_146) ;  /* 0xffffff9d00a47547 */ /* 0x000fee000b83ffff */
[----:B------:R-:W2:Y:S01]  /*c370*/  S2UR UR4, SR_CgaCtaId ;  /* 0x00000000000479c3 */ /* 0x000ea20000008800 */
[----:B------:R-:W3:Y:S01]  /*c380*/  LDCU.64 UR6, c[0x0][0xc90] ;  /* 0x00019200ff0677ac */ /* 0x000ee20008000a00 */
[----:B------:R-:W-:Y:S01]  /*c390*/  UIADD3 UR8, UPT, UPT, UR46, 0xe0, URZ ;  /* 0x000000e02e087890 */ /* 0x000fe2000fffe0ff */
[----:B---3--:R-:W-:-:S04]  /*c3a0*/  ISETP.NE.U32.AND P1, PT, RZ, UR6, PT ;  /* 0x00000006ff007c0c */ /* 0x008fc8000bf25070 */
[----:B------:R-:W-:Y:S01]  /*c3b0*/  ISETP.NE.AND.EX P0, PT, RZ, UR7, PT, P1 ;  /* 0x00000007ff007c0c */ /* 0x000fe2000bf05310 */
[----:B--2---:R-:W-:Y:S01]  /*c3c0*/  ULOP3.LUT UR9, UR4, 0x1, URZ, 0x3c, !UPT ;  /* 0x0000000104097892 */ /* 0x004fe2000f8e3cff */
[----:B------:R-:W2:Y:S03]  /*c3d0*/  LDCU.64 UR4, c[0x0][0xc88] ;  /* 0x00019100ff0477ac */ /* 0x000ea60008000a00 */
[----:B------:R-:W-:-:S09]  /*c3e0*/  UPRMT UR8, UR9, 0x654, UR8 ;  /* 0x0000065409087896 */ /* 0x000fd20008000008 */
[----:B------:R-:W-:Y:S01]  /*c3f0*/  SYNCS.ARRIVE.TRANS64.RED.A1T0 RZ, [UR8], RZ ;  /* 0x000000ffffff79a7 */ /* 0x000fe20008100408 */
[----:B--2---:R-:W-:Y:S01]  /*c400*/  ISETP.NE.U32.AND P2, PT, RZ, UR4, PT ;  /* 0x00000004ff007c0c */ /* 0x004fe2000bf45070 */
[----:B------:R-:W-:Y:S03]  /*c410*/  SYNCS.ARRIVE.TRANS64.A1T0 RZ, [UR46+0xe0], RZ ;  /* 0x0000e0ffffff79a7 */ /* 0x000fe6000810002e */
[----:B------:R-:W-:-:S13]  /*c420*/  ISETP.NE.AND.EX P2, PT, RZ, UR5, PT, P2 ;  /* 0x00000005ff007c0c */ /* 0x000fda000bf45320 */
[----:B------:R-:W-:Y:S05]  /*c430*/  @P2 BRA P0, `(.L_x_147) ;  /* 0x00000000003c2947 */ /* 0x000fea0000000000 */
[----:B------:R-:W-:-:S13]  /*c440*/  ISETP.NE.AND.EX P1, PT, RZ, UR7, PT, P1 ;  /* 0x00000007ff007c0c */ /* 0x000fda000bf25310 */
[----:B------:R-:W-:Y:S05]  /*c450*/  @P1 BRA `(.L_x_148) ;  /* 0x00000000000c1947 */ /* 0x000fea0003800000 */
[----:B------:R-:W-:-:S13]  /*c460*/  FSETP.NEU.AND P0, PT, R71, RZ, PT ;  /* 0x000000ff4700720b */ /* 0x000fda0003f0d000 */
[----:B------:R-:W-:Y:S05]  /*c470*/  @!P0 EXIT ;  /* 0x000000000000894d */ /* 0x000fea0003800000 */
[----:B------:R-:W-:Y:S05]  /*c480*/  BRA `(.L_x_147) ;  /* 0x0000000000287947 */ /* 0x000fea0003800000 */
.L_x_148:
[----:B------:R-:W-:Y:S01]  /*c490*/  ISETP.NE.AND P0, PT, R147, RZ, PT ;  /* 0x000000ff9300720c */ /* 0x000fe20003f05270 */
[----:B------:R-:W-:-:S12]  /*c4a0*/  BSSY.RECONVERGENT B0, `(.L_x_147) ;  /* 0x0000008000007945 */ /* 0x000fd80003800200 */
[----:B------:R-:W-:Y:S05]  /*c4b0*/  @P0 BRA `(.L_x_149) ;  /* 0x0000000000100947 */ /* 0x000fea0003800000 */
[----:B------:R-:W-:-:S04]  /*c4c0*/  ISETP.NE.U32.AND P0, PT, RZ, UR4, PT ;  /* 0x00000004ff007c0c */ /* 0x000fc8000bf05070 */
[----:B------:R-:W-:-:S13]  /*c4d0*/  ISETP.NE.AND.EX P0, PT, RZ, UR5, PT, P0 ;  /* 0x00000005ff007c0c */ /* 0x000fda000bf05300 */
[----:B------:R-:W-:Y:S05]  /*c4e0*/  @!P0 EXIT ;  /* 0x000000000000894d */ /* 0x000fea0003800000 */
[----:B------:R-:W-:Y:S05]  /*c4f0*/  BRA `(.L_x_150) ;  /* 0x0000000000087947 */ /* 0x000fea0003800000 */
.L_x_149:
[----:B------:R-:W-:-:S13]  /*c500*/  FSETP.NEU.AND P0, PT, R71, RZ, PT ;  /* 0x000000ff4700720b */ /* 0x000fda0003f0d000 */
[----:B------:R-:W-:Y:S05]  /*c510*/  @!P0 EXIT ;  /* 0x000000000000894d */ /* 0x000fea0003800000 */
.L_x_150:
[----:B------:R-:W-:Y:S05]  /*c520*/  BSYNC.RECONVERGENT B0 ;  /* 0x0000000000007941 */ /* 0x000fea0003800200 */
.L_x_147:
[----:B------:R-:W2:Y:S01]  /*c530*/  S2UR UR7, SR_CgaCtaId ;  /* 0x00000000000779c3 */ /* 0x000ea20000008800 */
[----:B------:R-:W-:Y:S01]  /*c540*/  ULEA UR6, UR52, UR46, 0x3 ;  /* 0x0000002e34067291 */ /* 0x000fe2000f8e18ff */
[----:B------:R-:W-:-:S04]  /*c550*/  DEPBAR.LE SB0, 0x0 ;  /* 0x000080000000791a */ /* 0x000fc80000000000 */
[----:B------:R-:W-:-:S04]  /*c560*/  UIADD3 UR6, UPT, UPT, UR6, 0x60, URZ ;  /* 0x0000006006067890 */ /* 0x000fc8000fffe0ff */
[----:B--2---:R-:W-:-:S09]  /*c570*/  UPRMT UR6, UR7, 0x654, UR6 ;  /* 0x0000065407067896 */ /* 0x004fd20008000006 */
[----:B------:R-:W-:Y:S01]  /*c580*/  SYNCS.ARRIVE.TRANS64.RED.A1T0 RZ, [UR6], RZ ;  /* 0x000000ffffff79a7 */ /* 0x000fe20008100406 */
[----:B------:R-:W-:Y:S05]  /*c590*/  EXIT ;  /* 0x000000000000794d */ /* 0x000fea0003800000 */
.L_x_24:
[----:B--2---:R2:W3:Y:S02]  /*c5a0*/  SYNCS.PHASECHK.TRANS64.TRYWAIT P0, [R0+URZ+0xd0], R2 ;  /* 0x0000d002000075a7 */ /* 0x0044e400080011ff */
[----:B---3--:R-:W-:Y:S05]  /*c5b0*/  @!P0 NANOSLEEP.SYNCS 0x989680 ;  /* 0x009896800000895d */ /* 0x008fea0003900000 */
[----:B------:R-:W3:Y:S02]  /*c5c0*/  @!P0 SYNCS.PHASECHK.TRANS64 P0, [R0+URZ+0xd0], R2 ;  /* 0x0000d002000085a7 */ /* 0x000ee400080010ff */
[----:B---3--:R-:W-:Y:S05]  /*c5d0*/  @!P0 BRA `(.L_x_24) ;  /* 0xfffffffc00f08947 */ /* 0x008fea000383ffff */
[----:B------:R-:W-:Y:S05]  /*c5e0*/  BRA `(.L_x_151) ;  /* 0xffffff54008c7947 */ /* 0x000fea000383ffff */
.L_x_27:
[----:B--2---:R-:W-:-:S07]  /*c5f0*/  MOV R0, UR5 ;  /* 0x0000000500007c02 */ /* 0x004fce0008000f00 */
.L_x_152:
[----:B--2---:R2:W3:Y:S02]  /*c600*/  SYNCS.PHASECHK.TRANS64.TRYWAIT P0, [R0+URZ+0x20], R3 ;  /* 0x00002003000075a7 */ /* 0x0044e400080011ff */
[----:B---3--:R-:W-:Y:S05]  /*c610*/  @!P0 NANOSLEEP.SYNCS 0x989680 ;  /* 0x009896800000895d */ /* 0x008fea0003900000 */
[----:B------:R-:W3:Y:S02]  /*c620*/  @!P0 SYNCS.PHASECHK.TRANS64 P0, [R0+URZ+0x20], R3 ;  /* 0x00002003000085a7 */ /* 0x000ee400080010ff */
[----:B---3--:R-:W-:Y:S05]  /*c630*/  @!P0 BRA `(.L_x_152) ;  /* 0xfffffffc00f08947 */ /* 0x008fea000383ffff */
[----:B------:R-:W-:Y:S05]  /*c640*/  BRA `(.L_x_26) ;  /* 0xffffff5400ec7947 */ /* 0x000fea000383ffff */
.L_x_36:
[----:B-1----:R-:W-:-:S07]  /*c650*/  MOV R0, UR6 ;  /* 0x0000000600007c02 */ /* 0x002fce0008000f00 */
.L_x_153:
[----:B-1----:R1:W2:Y:S02]  /*c660*/  SYNCS.PHASECHK.TRANS64.TRYWAIT P0, [R0+URZ+0x20], R3 ;  /* 0x00002003000075a7 */ /* 0x0022a400080011ff */
[----:B--2---:R-:W-:Y:S05]  /*c670*/  @!P0 NANOSLEEP.SYNCS 0x989680 ;  /* 0x009896800000895d */ /* 0x004fea0003900000 */
[----:B------:R-:W2:Y:S02]  /*c680*/  @!P0 SYNCS.PHASECHK.TRANS64 P0, [R0+URZ+0x20], R3 ;  /* 0x00002003000085a7 */ /* 0x000ea400080010ff */
[----:B--2---:R-:W-:Y:S05]  /*c690*/  @!P0 BRA `(.L_x_153) ;  /* 0xfffffffc00f08947 */ /* 0x004fea000383ffff */
[----:B------:R-:W-:Y:S05]  /*c6a0*/  BRA `(.L_x_35) ;  /* 0xffffff5c00087947 */ /* 0x000fea000383ffff */
.L_x_43:
[----:B-1----:R1:W4:Y:S02]  /*c6b0*/  SYNCS.PHASECHK.TRANS64.TRYWAIT P0, [R3+URZ+0x90], R0 ;  /* 0x00009000030075a7 */ /* 0x00232400080011ff */
[----:B----4-:R-:W-:Y:S05]  /*c6c0*/  @!P0 NANOSLEEP.SYNCS 0x989680 ;  /* 0x009896800000895d */ /* 0x010fea0003900000 */
[----:B------:R-:W4:Y:S02]  /*c6d0*/  @!P0 SYNCS.PHASECHK.TRANS64 P0, [R3+URZ+0x90], R0 ;  /* 0x00009000030085a7 */ /* 0x000f2400080010ff */
[----:B----4-:R-:W-:Y:S05]  /*c6e0*/  @!P0 BRA `(.L_x_43) ;  /* 0xfffffffc00f08947 */ /* 0x010fea000383ffff */
[----:B------:R-:W-:Y:S05]  /*c6f0*/  BRA `(.L_x_154) ;  /* 0xffffff6000007947 */ /* 0x000fea000383ffff */
.L_x_47:
[----:B------:R-:W-:-:S07]  /*c700*/  MOV R0, UR4 ;  /* 0x0000000400007c02 */ /* 0x000fce0008000f00 */
.L_x_155:
[----:B-1----:R1:W2:Y:S02]  /*c710*/  SYNCS.PHASECHK.TRANS64.TRYWAIT P0, [R0+URZ], R2 ;  /* 0x00000002000075a7 */ /* 0x0022a400080011ff */
[----:B--2---:R-:W-:Y:S05]  /*c720*/  @!P0 NANOSLEEP.SYNCS 0x989680 ;  /* 0x009896800000895d */ /* 0x004fea0003900000 */
[----:B------:R-:W2:Y:S02]  /*c730*/  @!P0 SYNCS.PHASECHK.TRANS64 P0, [R0+URZ], R2 ;  /* 0x00000002000085a7 */ /* 0x000ea400080010ff */
[----:B--2---:R-:W-:Y:S05]  /*c740*/  @!P0 BRA `(.L_x_155) ;  /* 0xfffffffc00f08947 */ /* 0x004fea000383ffff */
[----:B------:R-:W-:Y:S05]  /*c750*/  BRA `(.L_x_156) ;  /* 0xffffff6400ac7947 */ /* 0x000fea000383ffff */
.L_x_48:
[----:B------:R-:W-:-:S07]  /*c760*/  MOV R0, UR5 ;  /* 0x0000000500007c02 */ /* 0x000fce0008000f00 */
.L_x_157:
[----:B-1----:R1:W2:Y:S02]  /*c770*/  SYNCS.PHASECHK.TRANS64.TRYWAIT P0, [R0+URZ], R3 ;  /* 0x00000003000075a7 */ /* 0x0022a400080011ff */
[----:B--2---:R-:W-:Y:S05]  /*c780*/  @!P0 NANOSLEEP.SYNCS 0x989680 ;  /* 0x009896800000895d */ /* 0x004fea0003900000 */
[----:B------:R-:W2:Y:S02]  /*c790*/  @!P0 SYNCS.PHASECHK.TRANS64 P0, [R0+URZ], R3 ;  /* 0x00000003000085a7 */ /* 0x000ea400080010ff */
[----:B--2---:R-:W-:Y:S05]  /*c7a0*/  @!P0 BRA `(.L_x_157) ;  /* 0xfffffffc00f08947 */ /* 0x004fea000383ffff */
[----:B------:R-:W-:Y:S05]  /*c7b0*/  BRA `(.L_x_158) ;  /* 0xffffff6400b87947 */ /* 0x000fea000383ffff */
.L_x_49:
[----:B------:R-:W-:-:S07]  /*c7c0*/  MOV R0, UR5 ;  /* 0x0000000500007c02 */ /* 0x000fce0008000f00 */
.L_x_159:
[----:B-1----:R1:W2:Y:S02]  /*c7d0*/  SYNCS.PHASECHK.TRANS64.TRYWAIT P0, [R0+URZ], R3 ;  /* 0x00000003000075a7 */ /* 0x0022a400080011ff */
[----:B--2---:R-:W-:Y:S05]  /*c7e0*/  @!P0 NANOSLEEP.SYNCS 0x989680 ;  /* 0x009896800000895d */ /* 0x004fea0003900000 */
[----:B------:R-:W2:Y:S02]  /*c7f0*/  @!P0 SYNCS.PHASECHK.TRANS64 P0, [R0+URZ], R3 ;  /* 0x00000003000085a7 */ /* 0x000ea400080010ff */
[----:B--2---:R-:W-:Y:S05]  /*c800*/  @!P0 BRA `(.L_x_159) ;  /* 0xfffffffc00f08947 */ /* 0x004fea000383ffff */
[----:B------:R-:W-:Y:S05]  /*c810*/  BRA `(.L_x_160) ;  /* 0xffffff6400c47947 */ /* 0x000fea000383ffff */
.L_x_52:
[----:B-1----:R1:W2:Y:S02]  /*c820*/  SYNCS.PHASECHK.TRANS64.TRYWAIT P0, [R2+URZ+0xc0], R4 ;  /* 0x0000c004020075a7 */ /* 0x0022a400080011ff */
[----:B--2---:R-:W-:Y:S05]  /*c830*/  @!P0 NANOSLEEP.SYNCS 0x989680 ;  /* 0x009896800000895d */ /* 0x004fea0003900000 */
[----:B------:R-:W2:Y:S02]  /*c840*/  @!P0 SYNCS.PHASECHK.TRANS64 P0, [R2+URZ+0xc0], R4 ;  /* 0x0000c004020085a7 */ /* 0x000ea400080010ff */
[----:B--2---:R-:W-:Y:S05]  /*c850*/  @!P0 BRA `(.L_x_52) ;  /* 0xfffffffc00f08947 */ /* 0x004fea000383ffff */
[----:B------:R-:W-:Y:S05]  /*c860*/  BRA `(.L_x_161) ;  /* 0xffffff6800287947 */ /* 0x000fea000383ffff */
.L_x_53:
[----:B------:R-:W-:-:S07]  /*c870*/  MOV R2, UR4 ;  /* 0x0000000400027c02 */ /* 0x000fce0008000f00 */
.L_x_162:
[----:B-1----:R1:W2:Y:S02]  /*c880*/  SYNCS.PHASECHK.TRANS64.TRYWAIT P0, [R2+URZ+0xa0], R5 ;  /* 0x0000a005020075a7 */ /* 0x0022a400080011ff */
[----:B--2---:R-:W-:Y:S05]  /*c890*/  @!P0 NANOSLEEP.SYNCS 0x989680 ;  /* 0x009896800000895d */ /* 0x004fea0003900000 */
[----:B------:R-:W2:Y:S02]  /*c8a0*/  @!P0 SYNCS.PHASECHK.TRANS64 P0, [R2+URZ+0xa0], R5 ;  /* 0x0000a005020085a7 */ /* 0x000ea400080010ff */
[----:B--2---:R-:W-:Y:S05]  /*c8b0*/  @!P0 BRA `(.L_x_162) ;  /* 0xfffffffc00f08947 */ /* 0x004fea000383ffff */
[----:B------:R-:W-:Y:S05]  /*c8c0*/  BRA `(.L_x_163) ;  /* 0xffffff6800387947 */ /* 0x000fea000383ffff */
.L_x_54:
[----:B-1----:R1:W2:Y:S02]  /*c8d0*/  SYNCS.PHASECHK.TRANS64.TRYWAIT P1, [R2+URZ+0x90], R4 ;  /* 0x00009004020075a7 */ /* 0x0022a400080211ff */
[----:B--2---:R-:W-:Y:S05]  /*c8e0*/  @!P1 NANOSLEEP.SYNCS 0x989680 ;  /* 0x009896800000995d */ /* 0x004fea0003900000 */
[----:B------:R-:W2:Y:S02]  /*c8f0*/  @!P1 SYNCS.PHASECHK.TRANS64 P1, [R2+URZ+0x90], R4 ;  /* 0x00009004020095a7 */ /* 0x000ea400080210ff */
[----:B--2---:R-:W-:Y:S05]  /*c900*/  @!P1 BRA `(.L_x_54) ;  /* 0xfffffffc00f09947 */ /* 0x004fea000383ffff */
[----:B------:R-:W-:Y:S05]  /*c910*/  BRA `(.L_x_164) ;  /* 0xffffff6800687947 */ /* 0x000fea000383ffff */
.L_x_57:
[----:B------:R-:W-:-:S07]  /*c920*/  MOV R0, UR4 ;  /* 0x0000000400007c02 */ /* 0x000fce0008000f00 */
.L_x_165:
[----:B-1----:R1:W2:Y:S02]  /*c930*/  SYNCS.PHASECHK.TRANS64.TRYWAIT P0, [R0+URZ+0xa0], R2 ;  /* 0x0000a002000075a7 */ /* 0x0022a400080011ff */
[----:B--2---:R-:W-:Y:S05]  /*c940*/  @!P0 NANOSLEEP.SYNCS 0x989680 ;  /* 0x009896800000895d */ /* 0x004fea0003900000 */
[----:B------:R-:W2:Y:S02]  /*c950*/  @!P0 SYNCS.PHASECHK.TRANS64 P0, [R0+URZ+0xa0], R2 ;  /* 0x0000a002000085a7 */ /* 0x000ea400080010ff */
[----:B--2---:R-:W-:Y:S05]  /*c960*/  @!P0 BRA `(.L_x_165) ;  /* 0xfffffffc00f08947 */ /* 0x004fea000383ffff */
[----:B------:R-:W-:Y:S05]  /*c970*/  BRA `(.L_x_56) ;  /* 0xffffff6800bc7947 */ /* 0x000fea000383ffff */
.L_x_66:
[----:B-1----:R-:W-:-:S04]  /*c980*/  MOV R5, UR5 ;  /* 0x0000000500057c02 */ /* 0x002fc80008000f00 */
[----:B------:R1:W2:Y:S03]  /*c990*/  SYNCS.PHASECHK.TRANS64.TRYWAIT P0, [R5+URZ+0x8], R6 ;  /* 0x00000806050075a7 */ /* 0x0002a600080011ff */
[----:B--2---:R-:W-:Y:S05]  /*c9a0*/  @!P0 NANOSLEEP.SYNCS 0x989680 ;  /* 0x009896800000895d */ /* 0x004fea0003900000 */
[----:B------:R-:W2:Y:S02]  /*c9b0*/  @!P0 SYNCS.PHASECHK.TRANS64 P0, [R5+URZ+0x8], R6 ;  /* 0x00000806050085a7 */ /* 0x000ea400080010ff */
[----:B--2---:R-:W-:Y:S05]  /*c9c0*/  @!P0 BRA `(.L_x_66) ;  /* 0xfffffffc00ec8947 */ /* 0x004fea000383ffff */
[----:B------:R-:W-:Y:S05]  /*c9d0*/  BRA `(.L_x_65) ;  /* 0xffffff6c007c7947 */ /* 0x000fea000383ffff */
.L_x_68:
[----:B------:R-:W-:Y:S01]  /*c9e0*/  BSSY B0, `(.L_x_166) ;  /* 0x0000006000007945 */ /* 0x000fe20003800000 */
[----:B------:R-:W-:-:S07]  /*c9f0*/  MOV R15, 0xffffffff ;  /* 0xffffffff000f7802 */ /* 0x000fce0000000f00 */
[----:B-1---5:R-:W-:Y:S05]  /*ca00*/  WARPSYNC.COLLECTIVE R15, `(.L_x_167) ;  /* 0x000000000f0c7348 */ /* 0x022fea0003c00000 */
[----:B------:R-:W-:Y:S02]  /*ca10*/  ELECT P6, UR79, PT ;  /* 0x00000000004f782f */ /* 0x000fe400038c0000 */
[----:B------:R-:W-:Y:S01]  /*ca20*/  MOV R14, UR79 ;  /* 0x0000004f000e7c02 */ /* 0x000fe20008000f00 */
[----:B-1---5:R-:W-:Y:S10]  /*ca30*/  ENDCOLLECTIVE ;  /* 0x000000000000791b */ /* 0x022ff40003800000 */
.L_x_167:
[----:B------:R-:W-:Y:S05]  /*ca40*/  BSYNC B0 ;  /* 0x0000000000007941 */ /* 0x000fea0003800000 */
.L_x_166:
[----:B------:R-:W-:Y:S05]  /*ca50*/  BRA `(.L_x_168) ;  /* 0xffffff6c00ac7947 */ /* 0x000fea000383ffff */
.L_x_70:
[----:B-1----:R-:W-:-:S04]  /*ca60*/  MOV R0, UR5 ;  /* 0x0000000500007c02 */ /* 0x002fc80008000f00 */
[----:B------:R1:W2:Y:S03]  /*ca70*/  SYNCS.PHASECHK.TRANS64.TRYWAIT P0, [R0+URZ+0x8], R4 ;  /* 0x00000804000075a7 */ /* 0x0002a600080011ff */
[----:B--2---:R-:W-:Y:S05]  /*ca80*/  @!P0 NANOSLEEP.SYNCS 0x989680 ;  /* 0x009896800000895d */ /* 0x004fea0003900000 */
[----:B------:R-:W2:Y:S02]  /*ca90*/  @!P0 SYNCS.PHASECHK.TRANS64 P0, [R0+URZ+0x8], R4 ;  /* 0x00000804000085a7 */ /* 0x000ea400080010ff */
[----:B--2---:R-:W-:Y:S05]  /*caa0*/  @!P0 BRA `(.L_x_70) ;  /* 0xfffffffc00ec8947 */ /* 0x004fea000383ffff */
[----:B------:R-:W-:Y:S05]  /*cab0*/  BRA `(.L_x_69) ;  /* 0xffffff6c00b07947 */ /* 0x000fea000383ffff */
.L_x_71:
[----:B-1----:R1:W2:Y:S02]  /*cac0*/  SYNCS.PHASECHK.TRANS64.TRYWAIT P0, [R0+URZ+0x90], R4 ;  /* 0x00009004000075a7 */ /* 0x0022a400080011ff */
[----:B--2---:R-:W-:Y:S05]  /*cad0*/  @!P0 NANOSLEEP.SYNCS 0x989680 ;  /* 0x009896800000895d */ /* 0x004fea0003900000 */
[----:B------:R-:W2:Y:S02]  /*cae0*/  @!P0 SYNCS.PHASECHK.TRANS64 P0, [R0+URZ+0x90], R4 ;  /* 0x00009004000085a7 */ /* 0x000ea400080010ff */
[----:B--2---:R-:W-:Y:S05]  /*caf0*/  @!P0 BRA `(.L_x_71) ;  /* 0xfffffffc00f08947 */ /* 0x004fea000383ffff */
[----:B------:R-:W-:Y:S05]  /*cb00*/  BRA `(.L_x_169) ;  /* 0xffffff74004c7947 */ /* 0x000fea000383ffff */
.L_x_75:
[----:B------:R-:W-:-:S07]  /*cb10*/  MOV R0, UR5 ;  /* 0x0000000500007c02 */ /* 0x000fce0008000f00 */
.L_x_170:
[----:B-1----:R1:W2:Y:S02]  /*cb20*/  SYNCS.PHASECHK.TRANS64.TRYWAIT P0, [R0+URZ], R4 ;  /* 0x00000004000075a7 */ /* 0x0022a400080011ff */
[----:B--2---:R-:W-:Y:S05]  /*cb30*/  @!P0 NANOSLEEP.SYNCS 0x989680 ;  /* 0x009896800000895d */ /* 0x004fea0003900000 */
[----:B------:R-:W2:Y:S02]  /*cb40*/  @!P0 SYNCS.PHASECHK.TRANS64 P0, [R0+URZ], R4 ;  /* 0x00000004000085a7 */ /* 0x000ea400080010ff */
[----:B--2---:R-:W-:Y:S05]  /*cb50*/  @!P0 BRA `(.L_x_170) ;  /* 0xfffffffc00f08947 */ /* 0x004fea000383ffff */
[----:B------:R-:W-:Y:S05]  /*cb60*/  BRA `(.L_x_74) ;  /* 0xffffff7400a47947 */ /* 0x000fea000383ffff */
.L_x_76:
[----:B------:R-:W-:-:S07]  /*cb70*/  MOV R0, UR33 ;  /* 0x0000002100007c02 */ /* 0x000fce0008000f00 */
.L_x_171:
[----:B-1----:R1:W2:Y:S02]  /*cb80*/  SYNCS.PHASECHK.TRANS64.TRYWAIT P0, [R0+URZ+0xb8], R4 ;  /* 0x0000b804000075a7 */ /* 0x0022a400080011ff */
[----:B--2---:R-:W-:Y:S05]  /*cb90*/  @!P0 NANOSLEEP.SYNCS 0x989680 ;  /* 0x009896800000895d */ /* 0x004fea0003900000 */
[----:B------:R-:W2:Y:S02]  /*cba0*/  @!P0 SYNCS.PHASECHK.TRANS64 P0, [R0+URZ+0xb8], R4 ;  /* 0x0000b804000085a7 */ /* 0x000ea400080010ff */
[----:B--2---:R-:W-:Y:S05]  /*cbb0*/  @!P0 BRA `(.L_x_171) ;  /* 0xfffffffc00f08947 */ /* 0x004fea000383ffff */
[----:B------:R-:W-:Y:S05]  /*cbc0*/  BRA `(.L_x_172) ;  /* 0xffffff7400f47947 */ /* 0x000fea000383ffff */
.L_x_79:
[----:B------:R-:W-:Y:S07]  /*cbd0*/  MOV R0, UR7 ;  /* 0x0000000700007c02 */ /* 0x000fee0008000f00 */
.L_x_173:
[----:B-1----:R1:W2:Y:S02]  /*cbe0*/  SYNCS.PHASECHK.TRANS64.TRYWAIT P0, [R0+URZ], R4 ;  /* 0x00000004000075a7 */ /* 0x0022a400080011ff */
[----:B--2---:R-:W-:Y:S05]  /*cbf0*/  @!P0 NANOSLEEP.SYNCS 0x989680 ;  /* 0x009896800000895d */ /* 0x004fea0003900000 */
[----:B------:R-:W2:Y:S02]  /*cc00*/  @!P0 SYNCS.PHASECHK.TRANS64 P0, [R0+URZ], R4 ;  /* 0x00000004000085a7 */ /* 0x000ea400080010ff */
[----:B--2---:R-:W-:Y:S05]  /*cc10*/  @!P0 BRA `(.L_x_173) ;  /* 0xfffffffc00f08947 */ /* 0x004fea000383ffff */
[----:B------:R-:W-:Y:S05]  /*cc20*/  BRA `(.L_x_78) ;  /* 0xffffff78006c7947 */ /* 0x000fea000383ffff */
.L_x_82:
[----:B------:R-:W-:-:S07]  /*cc30*/  MOV R0, UR33 ;  /* 0x0000002100007c02 */ /* 0x000fce0008000f00 */
.L_x_174:
[----:B-1----:R1:W3:Y:S02]  /*cc40*/  SYNCS.PHASECHK.TRANS64.TRYWAIT P0, [R0+URZ+0xe0], R2 ;  /* 0x0000e002000075a7 */ /* 0x0022e400080011ff */
[----:B---3--:R-:W-:Y:S05]  /*cc50*/  @!P0 NANOSLEEP.SYNCS 0x989680 ;  /* 0x009896800000895d */ /* 0x008fea0003900000 */
[----:B------:R-:W3:Y:S02]  /*cc60*/  @!P0 SYNCS.PHASECHK.TRANS64 P0, [R0+URZ+0xe0], R2 ;  /* 0x0000e002000085a7 */ /* 0x000ee400080010ff */
[----:B---3--:R-:W-:Y:S05]  /*cc70*/  @!P0 BRA `(.L_x_174) ;  /* 0xfffffffc00f08947 */ /* 0x008fea000383ffff */
[----:B------:R-:W-:Y:S05]  /*cc80*/  BRA `(.L_x_175) ;  /* 0xffffff7c00707947 */ /* 0x000fea000383ffff */
.L_x_87:
[----:B-1----:R1:W2:Y:S02]  /*cc90*/  SYNCS.PHASECHK.TRANS64.TRYWAIT P0, [R12+URZ+0x90], R0 ;  /* 0x000090000c0075a7 */ /* 0x0022a400080011ff */
[----:B--2---:R-:W-:Y:S05]  /*cca0*/  @!P0 NANOSLEEP.SYNCS 0x989680 ;  /* 0x009896800000895d */ /* 0x004fea0003900000 */
[----:B------:R-:W2:Y:S02]  /*ccb0*/  @!P0 SYNCS.PHASECHK.TRANS64 P0, [R12+URZ+0x90], R0 ;  /* 0x000090000c0085a7 */ /* 0x000ea400080010ff */
[----:B--2---:R-:W-:Y:S05]  /*ccc0*/  @!P0 BRA `(.L_x_87) ;  /* 0xfffffffc00f08947 */ /* 0x004fea000383ffff */
[----:B------:R-:W-:Y:S05]  /*ccd0*/  BRA `(.L_x_176) ;  /* 0xffffff8000a47947 */ /* 0x000fea000383ffff */
.L_x_90:
[----:B-1----:R-:W-:Y:S07]  /*cce0*/  MOV R0, UR21 ;  /* 0x0000001500007c02 */ /* 0x002fee0008000f00 */
.L_x_177:
[----:B-1----:R1:W2:Y:S02]  /*ccf0*/  SYNCS.PHASECHK.TRANS64.TRYWAIT P2, [R0+URZ+0x88], R6 ;  /* 0x00008806000075a7 */ /* 0x0022a400080411ff */
[----:B--2---:R-:W-:Y:S05]  /*cd00*/  @!P2 NANOSLEEP.SYNCS 0x989680 ;  /* 0x009896800000a95d */ /* 0x004fea0003900000 */
[----:B------:R-:W2:Y:S02]  /*cd10*/  @!P2 SYNCS.PHASECHK.TRANS64 P2, [R0+URZ+0x88], R6 ;  /* 0x000088060000a5a7 */ /* 0x000ea400080410ff */
[----:B--2---:R-:W-:Y:S05]  /*cd20*/  @!P2 BRA `(.L_x_177) ;  /* 0xfffffffc00f0a947 */ /* 0x004fea000383ffff */
[----:B------:R-:W-:Y:S05]  /*cd30*/  BRA `(.L_x_89) ;  /* 0xffffff88000c7947 */ /* 0x000fea000383ffff */
.L_x_93:
[----:B------:R-:W-:Y:S07]  /*cd40*/  MOV R0, UR21 ;  /* 0x0000001500007c02 */ /* 0x000fee0008000f00 */
.L_x_178:
[----:B-1----:R1:W2:Y:S02]  /*cd50*/  SYNCS.PHASECHK.TRANS64.TRYWAIT P0, [R0+URZ+0x60], R9 ;  /* 0x00006009000075a7 */ /* 0x0022a400080011ff */
[----:B--2---:R-:W-:Y:S05]  /*cd60*/  @!P0 NANOSLEEP.SYNCS 0x989680 ;  /* 0x009896800000895d */ /* 0x004fea0003900000 */
[----:B------:R-:W2:Y:S02]  /*cd70*/  @!P0 SYNCS.PHASECHK.TRANS64 P0, [R0+URZ+0x60], R9 ;  /* 0x00006009000085a7 */ /* 0x000ea400080010ff */
[----:B--2---:R-:W-:Y:S05]  /*cd80*/  @!P0 BRA `(.L_x_178) ;  /* 0xfffffffc00f08947 */ /* 0x004fea000383ffff */
[----:B------:R-:W-:Y:S05]  /*cd90*/  BRA `(.L_x_179) ;  /* 0xffffff88006c7947 */ /* 0x000fea000383ffff */
.L_x_94:
[----:B------:R-:W-:Y:S07]  /*cda0*/  MOV R0, UR21 ;  /* 0x0000001500007c02 */ /* 0x000fee0008000f00 */
.L_x_180:
[----:B-1----:R1:W2:Y:S02]  /*cdb0*/  SYNCS.PHASECHK.TRANS64.TRYWAIT P0, [R0+URZ+0x68], R9 ;  /* 0x00006809000075a7 */ /* 0x0022a400080011ff */
[----:B--2---:R-:W-:Y:S05]  /*cdc0*/  @!P0 NANOSLEEP.SYNCS 0x989680 ;  /* 0x009896800000895d */ /* 0x004fea0003900000 */
[----:B------:R-:W2:Y:S02]  /*cdd0*/  @!P0 SYNCS.PHASECHK.TRANS64 P0, [R0+URZ+0x68], R9 ;  /* 0x00006809000085a7 */ /* 0x000ea400080010ff */
[----:B--2---:R-:W-:Y:S05]  /*cde0*/  @!P0 BRA `(.L_x_180) ;  /* 0xfffffffc00f08947 */ /* 0x004fea000383ffff */
[----:B------:R-:W-:Y:S05]  /*cdf0*/  BRA `(.L_x_181) ;  /* 0xffffff8800c07947 */ /* 0x000fea000383ffff */
.L_x_95:
[----:B------:R-:W-:Y:S07]  /*ce00*/  MOV R0, UR21 ;  /* 0x0000001500007c02 */ /* 0x000fee0008000f00 */
.L_x_182:
[----:B-1----:R1:W2:Y:S02]  /*ce10*/  SYNCS.PHASECHK.TRANS64.TRYWAIT P0, [R0+URZ+0x70], R9 ;  /* 0x00007009000075a7 */ /* 0x0022a400080011ff */
[----:B--2---:R-:W-:Y:S05]  /*ce20*/  @!P0 NANOSLEEP.SYNCS 0x989680 ;  /* 0x009896800000895d */ /* 0x004fea0003900000 */
[----:B------:R-:W2:Y:S02]  /*ce30*/  @!P0 SYNCS.PHASECHK.TRANS64 P0, [R0+URZ+0x70], R9 ;  /* 0x00007009000085a7 */ /* 0x000ea400080010ff */
[----:B--2---:R-:W-:Y:S05]  /*ce40*/  @!P0 BRA `(.L_x_182) ;  /* 0xfffffffc00f08947 */ /* 0x004fea000383ffff */
[----:B------:R-:W-:Y:S05]  /*ce50*/  BRA `(.L_x_183) ;  /* 0xffffff8c00047947 */ /* 0x000fea000383ffff */
.L_x_96:
[----:B------:R-:W-:Y:S07]  /*ce60*/  MOV R0, UR21 ;  /* 0x0000001500007c02 */ /* 0x000fee0008000f00 */
.L_x_184:
[----:B-1----:R1:W2:Y:S02]  /*ce70*/  SYNCS.PHASECHK.TRANS64.TRYWAIT P0, [R0+URZ+0x78], R9 ;  /* 0x00007809000075a7 */ /* 0x0022a400080011ff */
[----:B--2---:R-:W-:Y:S05]  /*ce80*/  @!P0 NANOSLEEP.SYNCS 0x989680 ;  /* 0x009896800000895d */ /* 0x004fea0003900000 */
[----:B------:R-:W2:Y:S02]  /*ce90*/  @!P0 SYNCS.PHASECHK.TRANS64 P0, [R0+URZ+0x78], R9 ;  /* 0x00007809000085a7 */ /* 0x000ea400080010ff */
[----:B--2---:R-:W-:Y:S05]  /*cea0*/  @!P0 BRA `(.L_x_184) ;  /* 0xfffffffc00f08947 */ /* 0x004fea000383ffff */
[----:B------:R-:W-:Y:S05]  /*ceb0*/  BRA `(.L_x_185) ;  /* 0xffffff8c00487947 */ /* 0x000fea000383ffff */
.L_x_98:
[----:B------:R-:W-:-:S07]  /*cec0*/  MOV R0, UR21 ;  /* 0x0000001500007c02 */ /* 0x000fce0008000f00 */
.L_x_186:
[----:B--2---:R2:W3:Y:S02]  /*ced0*/  SYNCS.PHASECHK.TRANS64.TRYWAIT P0, [R0+URZ+0x60], R2 ;  /* 0x00006002000075a7 */ /* 0x0044e400080011ff */
[----:B---3--:R-:W-:Y:S05]  /*cee0*/  @!P0 NANOSLEEP.SYNCS 0x989680 ;  /* 0x009896800000895d */ /* 0x008fea0003900000 */
[----:B------:R-:W3:Y:S02]  /*cef0*/  @!P0 SYNCS.PHASECHK.TRANS64 P0, [R0+URZ+0x60], R2 ;  /* 0x00006002000085a7 */ /* 0x000ee400080010ff */
[----:B---3--:R-:W-:Y:S05]  /*cf00*/  @!P0 BRA `(.L_x_186) ;  /* 0xfffffffc00f08947 */ /* 0x008fea000383ffff */
[----:B------:R-:W-:Y:S05]  /*cf10*/  BRA `(.L_x_187) ;  /* 0xffffff8c00d07947 */ /* 0x000fea000383ffff */
.L_x_99:
[----:B--2---:R-:W-:-:S07]  /*cf20*/  MOV R0, UR21 ;  /* 0x0000001500007c02 */ /* 0x004fce0008000f00 */
.L_x_188:
[----:B--2---:R2:W3:Y:S02]  /*cf30*/  SYNCS.PHASECHK.TRANS64.TRYWAIT P0, [R0+URZ+0x68], R2 ;  /* 0x00006802000075a7 */ /* 0x0044e400080011ff */
[----:B---3--:R-:W-:Y:S05]  /*cf40*/  @!P0 NANOSLEEP.SYNCS 0x989680 ;  /* 0x009896800000895d */ /* 0x008fea0003900000 */
[----:B------:R-:W3:Y:S02]  /*cf50*/  @!P0 SYNCS.PHASECHK.TRANS64 P0, [R0+URZ+0x68], R2 ;  /* 0x00006802000085a7 */ /* 0x000ee400080010ff */
[----:B---3--:R-:W-:Y:S05]  /*cf60*/  @!P0 BRA `(.L_x_188) ;  /* 0xfffffffc00f08947 */ /* 0x008fea000383ffff */
[----:B------:R-:W-:Y:S05]  /*cf70*/  BRA `(.L_x_189) ;  /* 0xffffff8c00c07947 */ /* 0x000fea000383ffff */
.L_x_100:
[----:B--2---:R-:W-:-:S07]  /*cf80*/  MOV R0, UR21 ;  /* 0x0000001500007c02 */ /* 0x004fce0008000f00 */
.L_x_190:
[----:B--2---:R2:W3:Y:S02]  /*cf90*/  SYNCS.PHASECHK.TRANS64.TRYWAIT P0, [R0+URZ+0x70], R2 ;  /* 0x00007002000075a7 */ /* 0x0044e400080011ff */
[----:B---3--:R-:W-:Y:S05]  /*cfa0*/  @!P0 NANOSLEEP.SYNCS 0x989680 ;  /* 0x009896800000895d */ /* 0x008fea0003900000 */
[----:B------:R-:W3:Y:S02]  /*cfb0*/  @!P0 SYNCS.PHASECHK.TRANS64 P0, [R0+URZ+0x70], R2 ;  /* 0x00007002000085a7 */ /* 0x000ee400080010ff */
[----:B---3--:R-:W-:Y:S05]  /*cfc0*/  @!P0 BRA `(.L_x_190) ;  /* 0xfffffffc00f08947 */ /* 0x008fea000383ffff */
[----:B------:R-:W-:Y:S05]  /*cfd0*/  BRA `(.L_x_191) ;  /* 0xffffff8c00b07947 */ /* 0x000fea000383ffff */
.L_x_102:
[----:B--2---:R2:W3:Y:S02]  /*cfe0*/  SYNCS.PHASECHK.TRANS64.TRYWAIT P0, [R8+URZ+0x90], R0 ;  /* 0x00009000080075a7 */ /* 0x0044e400080011ff */
[----:B---3--:R-:W-:Y:S05]  /*cff0*/  @!P0 NANOSLEEP.SYNCS 0x989680 ;  /* 0x009896800000895d */ /* 0x008fea0003900000 */
[----:B------:R-:W3:Y:S02]  /*d000*/  @!P0 SYNCS.PHASECHK.TRANS64 P0, [R8+URZ+0x90], R0 ;  /* 0x00009000080085a7 */ /* 0x000ee400080010ff */
[----:B---3--:R-:W-:Y:S05]  /*d010*/  @!P0 BRA `(.L_x_102) ;  /* 0xfffffffc00f08947 */ /* 0x008fea000383ffff */
[----:B------:R-:W-:Y:S05]  /*d020*/  BRA `(.L_x_192) ;  /* 0xffffff9000887947 */ /* 0x000fea000383ffff */
.L_x_113:
[----:B-1----:R-:W-:Y:S04]  /*d030*/  MOV R0, UR46 ;  /* 0x0000002e00007c02 */ /* 0x002fe80008000f00 */
[----:B------:R1:W2:Y:S03]  /*d040*/  SYNCS.PHASECHK.TRANS64.TRYWAIT P0, [R0+URZ+0x40], R4 ;  /* 0x00004004000075a7 */ /* 0x0002a600080011ff */
[----:B--2---:R-:W-:Y:S05]  /*d050*/  @!P0 NANOSLEEP.SYNCS 0x989680 ;  /* 0x009896800000895d */ /* 0x004fea0003900000 */
[----:B------:R-:W2:Y:S02]  /*d060*/  @!P0 SYNCS.PHASECHK.TRANS64 P0, [R0+URZ+0x40], R4 ;  /* 0x00004004000085a7 */ /* 0x000ea400080010ff */
[----:B--2---:R-:W-:Y:S05]  /*d070*/  @!P0 BRA `(.L_x_113) ;  /* 0xfffffffc00ec8947 */ /* 0x004fea000383ffff */
[----:B------:R-:W-:Y:S05]  /*d080*/  BRA `(.L_x_112) ;  /* 0xffffffa0005c7947 */ /* 0x000fea000383ffff */
.L_x_115:
[----:B-1----:R-:W-:Y:S04]  /*d090*/  MOV R0, UR46 ;  /* 0x0000002e00007c02 */ /* 0x002fe80008000f00 */
[----:B------:R1:W3:Y:S03]  /*d0a0*/  SYNCS.PHASECHK.TRANS64.TRYWAIT P1, [R0+URZ+0xb0], R3 ;  /* 0x0000b003000075a7 */ /* 0x0002e600080211ff */
[----:B---3--:R-:W-:Y:S05]  /*d0b0*/  @!P1 NANOSLEEP.SYNCS 0x989680 ;  /* 0x009896800000995d */ /* 0x008fea0003900000 */
[----:B------:R-:W3:Y:S02]  /*d0c0*/  @!P1 SYNCS.PHASECHK.TRANS64 P1, [R0+URZ+0xb0], R3 ;  /* 0x0000b003000095a7 */ /* 0x000ee400080210ff */
[----:B---3--:R-:W-:Y:S05]  /*d0d0*/  @!P1 BRA `(.L_x_115) ;  /* 0xfffffffc00ec9947 */ /* 0x008fea000383ffff */
[----:B------:R-:W-:Y:S05]  /*d0e0*/  BRA `(.L_x_114) ;  /* 0xffffffa000947947 */ /* 0x000fea000383ffff */
.L_x_124:
[----:B---3--:R3:W4:Y:S02]  /*d0f0*/  SYNCS.PHASECHK.TRANS64.TRYWAIT P0, [R3+URZ+0x40], R0 ;  /* 0x00004000030075a7 */ /* 0x00872400080011ff */
[----:B----4-:R-:W-:Y:S05]  /*d100*/  @!P0 NANOSLEEP.SYNCS 0x989680 ;  /* 0x009896800000895d */ /* 0x010fea0003900000 */
[----:B------:R-:W4:Y:S02]  /*d110*/  @!P0 SYNCS.PHASECHK.TRANS64 P0, [R3+URZ+0x40], R0 ;  /* 0x00004000030085a7 */ /* 0x000f2400080010ff */
[----:B----4-:R-:W-:Y:S05]  /*d120*/  @!P0 BRA `(.L_x_124) ;  /* 0xfffffffc00f08947 */ /* 0x010fea000383ffff */
[----:B------:R-:W-:Y:S05]  /*d130*/  BRA `(.L_x_123) ;  /* 0xffffffb400607947 */ /* 0x000fea000383ffff */
.L_x_132:
[----:B-1----:R1:W3:Y:S02]  /*d140*/  SYNCS.PHASECHK.TRANS64.TRYWAIT P0, [R7+URZ+0x40], R6 ;  /* 0x00004006070075a7 */ /* 0x0022e400080011ff */
[----:B---3--:R-:W-:Y:S05]  /*d150*/  @!P0 NANOSLEEP.SYNCS 0x989680 ;  /* 0x009896800000895d */ /* 0x008fea0003900000 */
[----:B------:R-:W3:Y:S02]  /*d160*/  @!P0 SYNCS.PHASECHK.TRANS64 P0, [R7+URZ+0x40], R6 ;  /* 0x00004006070085a7 */ /* 0x000ee400080010ff */
[----:B---3--:R-:W-:Y:S05]  /*d170*/  @!P0 BRA `(.L_x_132) ;  /* 0xfffffffc00f08947 */ /* 0x008fea000383ffff */
[----:B------:R-:W-:Y:S05]  /*d180*/  BRA `(.L_x_131) ;  /* 0xffffffc800647947 */ /* 0x000fea000383ffff */
.L_x_140:
[----:B-1----:R1:W2:Y:S02]  /*d190*/  SYNCS.PHASECHK.TRANS64.TRYWAIT P0, [R4+URZ+0x40], R0 ;  /* 0x00004000040075a7 */ /* 0x0022a400080011ff */
[----:B--2---:R-:W-:Y:S05]  /*d1a0*/  @!P0 NANOSLEEP.SYNCS 0x989680 ;  /* 0x009896800000895d */ /* 0x004fea0003900000 */
[----:B------:R-:W2:Y:S02]  /*d1b0*/  @!P0 SYNCS.PHASECHK.TRANS64 P0, [R4+URZ+0x40], R0 ;  /* 0x00004000040085a7 */ /* 0x000ea400080010ff */
[----:B--2---:R-:W-:Y:S05]  /*d1c0*/  @!P0 BRA `(.L_x_140) ;  /* 0xfffffffc00f08947 */ /* 0x004fea000383ffff */
[----:B------:R-:W-:Y:S05]  /*d1d0*/  BRA `(.L_x_139) ;  /* 0xffffffdc00607947 */ /* 0x000fea000383ffff */
        .weak           $__internal_0_$__cuda_sm10x_tcgen05_guardrail_trap_col_being_dealloced_not_returned_by_alloc
        .type           $__internal_0_$__cuda_sm10x_tcgen05_guardrail_trap_col_being_dealloced_not_returned_by_alloc,@function
        .size           $__internal_0_$__cuda_sm10x_tcgen05_guardrail_trap_col_being_dealloced_not_returned_by_alloc,($__internal_1_$__cuda_sm10x_tcgen05_guardrail_trap_phase_invalid_during_alloc - $__internal_0_$__cuda_sm10x_tcgen05_guardrail_trap_col_being_dealloced_not_returned_by_alloc)
$__internal_0_$__cuda_sm10x_tcgen05_guardrail_trap_col_being_dealloced_not_returned_by_alloc:
[----:B------:R-:W-:Y:S05]  /*d1e0*/  BPT.TRAP 0x1 ;  /* 0x000000040000795c */ /* 0x000fea0000300000 */
[----:B------:R-:W-:-:S04]  /*d1f0*/  HFMA2 R3, -RZ, RZ, 0, 0 ;  /* 0x00000000ff037431 */ /* 0x000fc800000001ff */
[----:B------:R-:W-:Y:S05]  /*d200*/  RET.REL.NODEC R2 `(_ZN7cutlass13device_kernelINS_4gemm6kernel13GemmUniversalIN4cute5tupleIJiiiiEEENS1_10collective13CollectiveMmaINS1_46MainloopSm100TmaUmmaWarpSpecializedBlockScaledILi4ELi2ELi1ENS5_IJNS4_1CILi2EEENSA_ILi4EEENSA_ILi1EEEEEEEENS5_IJNSA_ILi256EEESG_NSA_ILi128EEEEEENS5_IJNS_12float_e5m2_tENS_13float_ue8m0_tEEEENS5_IJNS5_IJlSD_lEEENS4_6LayoutINS5_IJNS5_IJNS5_IJNSA_ILi32EEESC_EEEiEEESQ_NS5_IJSD_iEEEEEENS5_IJNS5_IJNS5_IJNSA_ILi16EEESC_EEEiEEENS5_IJNS5_IJNSA_ILi0EEESD_EEENSA_ILi512EEEEEENS5_IJSW_iEEEEEEEEEEESL_S13_NS4_8TiledMMAINS4_8MMA_AtomIJNS4_27SM100_MMA_MXF8F6F4_2x1SM_SSISJ_SJ_fSK_Li256ELi256ELNS4_4UMMA5MajorE0ELS18_0ELNS17_7ScaleInE0ELS19_0EEEEEENSN_INS5_IJSD_SD_SD_EEENS5_IJSW_SW_SW_EEEEENS5_IJNS4_10UnderscoreES1F_S1F_EEEEENS5_IJNS4_28SM100_TMA_2SM_LOAD_MULTICASTES1I_EEENS5_IJNS4_14ComposedLayoutINS4_7SwizzleILi3ELi4ELi3EEENS4_18smem_ptr_flag_bitsILi8EEENSN_INS5_IJNSA_ILi8EEESH_EEENS5_IJSH_SD_EEEEEEENSN_INS5_IJNS5_IJNS5_IJSP_SD_EEENS5_IJSO_SD_EEEEEESD_NS5_IJSC_SD_EEEEEENS5_IJNS5_IJNS5_IJSU_SY_EEESX_EEESW_NS5_IJSD_SY_EEEEEEEEEEEvNS4_8identityENS5_IJNS4_18SM100_TMA_2SM_LOADES1I_EEENS5_IJS1T_NSN_INS5_IJNS5_IJNS5_IJSP_SB_EEES1V_EEESD_S1X_EEENS5_IJS20_SW_NS5_IJSD_NSA_ILi1024EEEEEEEEEEEEEEvS25_EENS_8epilogue10collective18CollectiveEpilogueINS2H_23Sm100TmaWarpSpecializedILi4ELi2ELi64ELb1ELb0EEEJNS5_IJSH_SG_SH_EEENS5_IJNSN_ISH_SD_EENSN_INSA_ILi64EEESD_EEEEENS_10bfloat16_tESM_S2R_SM_NS2H_6fusion15FusionCallbacksIS2L_NS2S_17LinearCombinationIS2R_fS2R_fLNS_15FloatRoundStyleE2EEES2M_S2Q_JEEENS4_5SM1004TMEM4LOAD26SM100_TMEM_LOAD_32dp32b64xENS4_13SM90_TMA_LOADENS1K_IS1M_NS1N_ILi16EEENSN_INS5_IJS1P_S2O_EEENS5_IJS2O_SD_EEEEEEENS4_39AutoVectorizingCopyWithAssumedAlignmentILi128EEENS4_14SM90_TMA_STOREES37_S39_S39_EEEvvEEEEvNT_6ParamsE) ;  /* 0xffffff2c027c7950 */ /* 0x000fea0003c3ffff */
        .weak           $__internal_1_$__cuda_sm10x_tcgen05_guardrail_trap_phase_invalid_during_alloc
        .type           $__internal_1_$__cuda_sm10x_tcgen05_guardrail_trap_phase_invalid_during_alloc,@function
        .size           $__internal_1_$__cuda_sm10x_tcgen05_guardrail_trap_phase_invalid_during_alloc,($__internal_2_$__cuda_sm10x_tcgen05_guardrail_trap_unallocated_columns_being_dealloced - $__internal_1_$__cuda_sm10x_tcgen05_guardrail_trap_phase_invalid_during_alloc)
$__internal_1_$__cuda_sm10x_tcgen05_guardrail_trap_phase_invalid_during_alloc:
[----:B------:R-:W-:Y:S05]  /*d210*/  BPT.TRAP 0x1 ;  /* 0x000000040000795c */ /* 0x000fea0000300000 */
[----:B------:R-:W-:-:S04]  /*d220*/  MOV R5, 0x0 ;  /* 0x0000000000057802 */ /* 0x000fc80000000f00 */
[----:B------:R-:W-:Y:S05]  /*d230*/  RET.REL.NODEC R4 `(_ZN7cutlass13device_kernelINS_4gemm6kernel13GemmUniversalIN4cute5tupleIJiiiiEEENS1_10collective13CollectiveMmaINS1_46MainloopSm100TmaUmmaWarpSpecializedBlockScaledILi4ELi2ELi1ENS5_IJNS4_1CILi2EEENSA_ILi4EEENSA_ILi1EEEEEEEENS5_IJNSA_ILi256EEESG_NSA_ILi128EEEEEENS5_IJNS_12float_e5m2_tENS_13float_ue8m0_tEEEENS5_IJNS5_IJlSD_lEEENS4_6LayoutINS5_IJNS5_IJNS5_IJNSA_ILi32EEESC_EEEiEEESQ_NS5_IJSD_iEEEEEENS5_IJNS5_IJNS5_IJNSA_ILi16EEESC_EEEiEEENS5_IJNS5_IJNSA_ILi0EEESD_EEENSA_ILi512EEEEEENS5_IJSW_iEEEEEEEEEEESL_S13_NS4_8TiledMMAINS4_8MMA_AtomIJNS4_27SM100_MMA_MXF8F6F4_2x1SM_SSISJ_SJ_fSK_Li256ELi256ELNS4_4UMMA5MajorE0ELS18_0ELNS17_7ScaleInE0ELS19_0EEEEEENSN_INS5_IJSD_SD_SD_EEENS5_IJSW_SW_SW_EEEEENS5_IJNS4_10UnderscoreES1F_S1F_EEEEENS5_IJNS4_28SM100_TMA_2SM_LOAD_MULTICASTES1I_EEENS5_IJNS4_14ComposedLayoutINS4_7SwizzleILi3ELi4ELi3EEENS4_18smem_ptr_flag_bitsILi8EEENSN_INS5_IJNSA_ILi8EEESH_EEENS5_IJSH_SD_EEEEEEENSN_INS5_IJNS5_IJNS5_IJSP_SD_EEENS5_IJSO_SD_EEEEEESD_NS5_IJSC_SD_EEEEEENS5_IJNS5_IJNS5_IJSU_SY_EEESX_EEESW_NS5_IJSD_SY_EEEEEEEEEEEvNS4_8identityENS5_IJNS4_18SM100_TMA_2SM_LOADES1I_EEENS5_IJS1T_NSN_INS5_IJNS5_IJNS5_IJSP_SB_EEES1V_EEESD_S1X_EEENS5_IJS20_SW_NS5_IJSD_NSA_ILi1024EEEEEEEEEEEEEEvS25_EENS_8epilogue10collective18CollectiveEpilogueINS2H_23Sm100TmaWarpSpecializedILi4ELi2ELi64ELb1ELb0EEEJNS5_IJSH_SG_SH_EEENS5_IJNSN_ISH_SD_EENSN_INSA_ILi64EEESD_EEEEENS_10bfloat16_tESM_S2R_SM_NS2H_6fusion15FusionCallbacksIS2L_NS2S_17LinearCombinationIS2R_fS2R_fLNS_15FloatRoundStyleE2EEES2M_S2Q_JEEENS4_5SM1004TMEM4LOAD26SM100_TMEM_LOAD_32dp32b64xENS4_13SM90_TMA_LOADENS1K_IS1M_NS1N_ILi16EEENSN_INS5_IJS1P_S2O_EEENS5_IJS2O_SD_EEEEEEENS4_39AutoVectorizingCopyWithAssumedAlignmentILi128EEENS4_14SM90_TMA_STOREES37_S39_S39_EEEvvEEEEvNT_6ParamsE) ;  /* 0xffffff2c04707950 */ /* 0x000fea0003c3ffff */
        .weak           $__internal_2_$__cuda_sm10x_tcgen05_guardrail_trap_unallocated_columns_being_dealloced
        .type           $__internal_2_$__cuda_sm10x_tcgen05_guardrail_trap_unallocated_columns_being_dealloced,@function
        .size           $__internal_2_$__cuda_sm10x_tcgen05_guardrail_trap_unallocated_columns_being_dealloced,(.L_x_194 - $__internal_2_$__cuda_sm10x_tcgen05_guardrail_trap_unallocated_columns_being_dealloced)
$__internal_2_$__cuda_sm10x_tcgen05_guardrail_trap_unallocated_columns_being_dealloced:
[----:B------:R-:W-:Y:S05]  /*d240*/  BPT.TRAP 0x1 ;  /* 0x000000040000795c */ /* 0x000fea0000300000 */
[----:B------:R-:W-:-:S04]  /*d250*/  HFMA2 R3, -RZ, RZ, 0, 0 ;  /* 0x00000000ff037431 */ /* 0x000fc800000001ff */
[----:B------:R-:W-:Y:S05]  /*d260*/  RET.REL.NODEC R2 `(_ZN7cutlass13device_kernelINS_4gemm6kernel13GemmUniversalIN4cute5tupleIJiiiiEEENS1_10collective13CollectiveMmaINS1_46MainloopSm100TmaUmmaWarpSpecializedBlockScaledILi4ELi2ELi1ENS5_IJNS4_1CILi2EEENSA_ILi4EEENSA_ILi1EEEEEEEENS5_IJNSA_ILi256EEESG_NSA_ILi128EEEEEENS5_IJNS_12float_e5m2_tENS_13float_ue8m0_tEEEENS5_IJNS5_IJlSD_lEEENS4_6LayoutINS5_IJNS5_IJNS5_IJNSA_ILi32EEESC_EEEiEEESQ_NS5_IJSD_iEEEEEENS5_IJNS5_IJNS5_IJNSA_ILi16EEESC_EEEiEEENS5_IJNS5_IJNSA_ILi0EEESD_EEENSA_ILi512EEEEEENS5_IJSW_iEEEEEEEEEEESL_S13_NS4_8TiledMMAINS4_8MMA_AtomIJNS4_27SM100_MMA_MXF8F6F4_2x1SM_SSISJ_SJ_fSK_Li256ELi256ELNS4_4UMMA5MajorE0ELS18_0ELNS17_7ScaleInE0ELS19_0EEEEEENSN_INS5_IJSD_SD_SD_EEENS5_IJSW_SW_SW_EEEEENS5_IJNS4_10UnderscoreES1F_S1F_EEEEENS5_IJNS4_28SM100_TMA_2SM_LOAD_MULTICASTES1I_EEENS5_IJNS4_14ComposedLayoutINS4_7SwizzleILi3ELi4ELi3EEENS4_18smem_ptr_flag_bitsILi8EEENSN_INS5_IJNSA_ILi8EEESH_EEENS5_IJSH_SD_EEEEEEENSN_INS5_IJNS5_IJNS5_IJSP_SD_EEENS5_IJSO_SD_EEEEEESD_NS5_IJSC_SD_EEEEEENS5_IJNS5_IJNS5_IJSU_SY_EEESX_EEESW_NS5_IJSD_SY_EEEEEEEEEEEvNS4_8identityENS5_IJNS4_18SM100_TMA_2SM_LOADES1I_EEENS5_IJS1T_NSN_INS5_IJNS5_IJNS5_IJSP_SB_EEES1V_EEESD_S1X_EEENS5_IJS20_SW_NS5_IJSD_NSA_ILi1024EEEEEEEEEEEEEEvS25_EENS_8epilogue10collective18CollectiveEpilogueINS2H_23Sm100TmaWarpSpecializedILi4ELi2ELi64ELb1ELb0EEEJNS5_IJSH_SG_SH_EEENS5_IJNSN_ISH_SD_EENSN_INSA_ILi64EEESD_EEEEENS_10bfloat16_tESM_S2R_SM_NS2H_6fusion15FusionCallbacksIS2L_NS2S_17LinearCombinationIS2R_fS2R_fLNS_15FloatRoundStyleE2EEES2M_S2Q_JEEENS4_5SM1004TMEM4LOAD26SM100_TMEM_LOAD_32dp32b64xENS4_13SM90_TMA_LOADENS1K_IS1M_NS1N_ILi16EEENSN_INS5_IJS1P_S2O_EEENS5_IJS2O_SD_EEEEEEENS4_39AutoVectorizingCopyWithAssumedAlignmentILi128EEENS4_14SM90_TMA_STOREES37_S39_S39_EEEvvEEEEvNT_6ParamsE) ;  /* 0xffffff2c02647950 */ /* 0x000fea0003c3ffff */
.L_x_193:
[----:B------:R-:W-:-:S00]  /*d270*/  BRA `(.L_x_193) ;  /* 0xfffffffc00fc7947 */ /* 0x000fc0000383ffff */
[----:B------:R-:W-:-:S00]  /*d280*/  NOP ;  /* 0x0000000000007918 */ /* 0x000fc00000000000 */
[----:B------:R-:W-:-:S00]  /*d290*/  NOP ;  /* 0x0000000000007918 */ /* 0x000fc00000000000 */
[----:B------:R-:W-:-:S00]  /*d2a0*/  NOP ;  /* 0x0000000000007918 */ /* 0x000fc00000000000 */
[----:B------:R-:W-:-:S00]  /*d2b0*/  NOP ;  /* 0x0000000000007918 */ /* 0x000fc00000000000 */
[----:B------:R-:W-:-:S00]  /*d2c0*/  NOP ;  /* 0x0000000000007918 */ /* 0x000fc00000000000 */
[----:B------:R-:W-:-:S00]  /*d2d0*/  NOP ;  /* 0x0000000000007918 */ /* 0x000fc00000000000 */
[----:B------:R-:W-:-:S00]  /*d2e0*/  NOP ;  /* 0x0000000000007918 */ /* 0x000fc00000000000 */
[----:B------:R-:W-:-:S00]  /*d2f0*/  NOP ;  /* 0x0000000000007918 */ /* 0x000fc00000000000 */
.L_x_194:


//--------------------- .nv.global.init           --------------------------
	.section	.nv.global.init,"aw",@progbits
.nv.global.init:
	.type		$str$27,@object
	.size		$str$27,($str$28 - $str$27)
$str$27:
        /*0000*/ 	.byte	0x28, 0x61, 0x64, 0x64, 0x72, 0x65, 0x73, 0x73, 0x20, 0x26, 0x20, 0x6d, 0x61, 0x73, 0x6b, 0x29
        /*0010*/ 	.byte	0x20, 0x3d, 0x3d, 0x20, 0x30, 0x00
	.type		$str$28,@object
	.size		$str$28,($str$26 - $str$28)
$str$28:
        /*0016*/ 	.byte	0x2f, 0x74, 0x6d, 0x70, 0x2f, 0x63, 0x75, 0x74, 0x6c, 0x61, 0x73, 0x73, 0x5f, 0x73, 0x77, 0x65
        /*0026*/ 	.byte	0x65, 0x70, 0x5f, 0x73, 0x72, 0x63, 0x2f, 0x69, 0x6e, 0x63, 0x6c, 0x75, 0x64, 0x65, 0x2f, 0x63
        /*0036*/ 	.byte	0x75, 0x74, 0x65, 0x2f, 0x70, 0x6f, 0x69, 0x6e, 0x74, 0x65, 0x72, 0x5f, 0x66, 0x6c, 0x61, 0x67
        /*0046*/ 	.byte	0x67, 0x65, 0x64, 0x2e, 0x68, 0x70, 0x70, 0x00
	.type		$str$26,@object
	.size		$str$26,($str$25 - $str$26)
$str$26:
        /*004e*/ 	.byte	0x2f, 0x74, 0x6d, 0x70, 0x2f, 0x63, 0x75, 0x74, 0x6c, 0x61, 0x73, 0x73, 0x5f, 0x73, 0x77, 0x65
        /*005e*/ 	.byte	0x65, 0x70, 0x5f, 0x73, 0x72, 0x63, 0x2f, 0x69, 0x6e, 0x63, 0x6c, 0x75, 0x64, 0x65, 0x2f, 0x63
        /*006e*/ 	.byte	0x75, 0x74, 0x65, 0x2f, 0x61, 0x74, 0x6f, 0x6d, 0x2f, 0x63, 0x6f, 0x70, 0x79, 0x5f, 0x74, 0x72
        /*007e*/ 	.byte	0x61, 0x69, 0x74, 0x73, 0x5f, 0x73, 0x6d, 0x31, 0x30, 0x30, 0x2e, 0x68, 0x70, 0x70, 0x00
	.type		$str$25,@object
	.size		$str$25,(__unnamed_1 - $str$25)
$str$25:
        /*008d*/ 	.byte	0x28, 0x28, 0x75, 0x69, 0x6e, 0x74, 0x33, 0x32, 0x5f, 0x74, 0x28, 0x74, 0x68, 0x72, 0x65, 0x61
        /*009d*/ 	.byte	0x64, 0x49, 0x64, 0x78, 0x2e, 0x78, 0x29, 0x20, 0x2f, 0x20, 0x33, 0x32, 0x29, 0x20, 0x25, 0x20
        /*00ad*/ 	.byte	0x34, 0x29, 0x20, 0x3d, 0x3d, 0x20, 0x28, 0x28, 0x28, 0x74, 0x6d, 0x65, 0x6d, 0x5f, 0x61, 0x64
        /*00bd*/ 	.byte	0x64, 0x72, 0x20, 0x3e, 0x3e, 0x20, 0x31, 0x36, 0x29, 0x20, 0x2f, 0x20, 0x33, 0x32, 0x29, 0x20
        /*00cd*/ 	.byte	0x25, 0x20, 0x34, 0x29, 0x00
	.type		__unnamed_1,@object
	.size		__unnamed_1,(__unnamed_2 - __unnamed_1)
__unnamed_1:
        /*00d2*/ 	.byte	0x61, 0x75, 0x74, 0x6f, 0x20, 0x63, 0x75, 0x74, 0x65, 0x3a, 0x3a, 0x61, 0x73, 0x5f, 0x70, 0x6f
        /* <DEDUP_REMOVED lines=24> */
        /*0262*/ 	.byte	0x38, 0x31, 0x39, 0x32, 0x3e, 0x3e, 0x3e, 0x3e, 0x5d, 0x00
	.type		__unnamed_2,@object
	.size		__unnamed_2,(.L_2 - __unnamed_2)
__unnamed_2:
        /* <DEDUP_REMOVED lines=43> */
        /*051c*/ 	.byte	0x74, 0x65, 0x3a, 0x3a, 0x43, 0x3c, 0x30, 0x3e, 0x3e, 0x3e, 0x3e, 0x5d, 0x00
.L_2:


//--------------------- .nv.shared._ZN7cutlass13device_kernelINS_4gemm6kernel13GemmUniversalIN4cute5tupleIJiiiiEEENS1_10collective13CollectiveMmaINS1_46MainloopSm100TmaUmmaWarpSpecializedBlockScaledILi4ELi2ELi1ENS5_IJNS4_1CILi2EEENSA_ILi4EEENSA_ILi1EEEEEEEENS5_IJNSA_ILi256EEESG_NSA_ILi128EEEEEENS5_IJNS_12float_e5m2_tENS_13float_ue8m0_tEEEENS5_IJNS5_IJlSD_lEEENS4_6LayoutINS5_IJNS5_IJNS5_IJNSA_ILi32EEESC_EEEiEEESQ_NS5_IJSD_iEEEEEENS5_IJNS5_IJNS5_IJNSA_ILi16EEESC_EEEiEEENS5_IJNS5_IJNSA_ILi0EEESD_EEENSA_ILi512EEEEEENS5_IJSW_iEEEEEEEEEEESL_S13_NS4_8TiledMMAINS4_8MMA_AtomIJNS4_27SM100_MMA_MXF8F6F4_2x1SM_SSISJ_SJ_fSK_Li256ELi256ELNS4_4UMMA5MajorE0ELS18_0ELNS17_7ScaleInE0ELS19_0EEEEEENSN_INS5_IJSD_SD_SD_EEENS5_IJSW_SW_SW_EEEEENS5_IJNS4_10UnderscoreES1F_S1F_EEEEENS5_IJNS4_28SM100_TMA_2SM_LOAD_MULTICASTES1I_EEENS5_IJNS4_14ComposedLayoutINS4_7SwizzleILi3ELi4ELi3EEENS4_18smem_ptr_flag_bitsILi8EEENSN_INS5_IJNSA_ILi8EEESH_EEENS5_IJSH_SD_EEEEEEENSN_INS5_IJNS5_IJNS5_IJSP_SD_EEENS5_IJSO_SD_EEEEEESD_NS5_IJSC_SD_EEEEEENS5_IJNS5_IJNS5_IJSU_SY_EEESX_EEESW_NS5_IJSD_SY_EEEEEEEEEEEvNS4_8identityENS5_IJNS4_18SM100_TMA_2SM_LOADES1I_EEENS5_IJS1T_NSN_INS5_IJNS5_IJNS5_IJSP_SB_EEES1V_EEESD_S1X_EEENS5_IJS20_SW_NS5_IJSD_NSA_ILi1024EEEEEEEEEEEEEEvS25_EENS_8epilogue10collective18CollectiveEpilogueINS2H_23Sm100TmaWarpSpecializedILi4ELi2ELi64ELb1ELb0EEEJNS5_IJSH_SG_SH_EEENS5_IJNSN_ISH_SD_EENSN_INSA_ILi64EEESD_EEEEENS_10bfloat16_tESM_S2R_SM_NS2H_6fusion15FusionCallbacksIS2L_NS2S_17LinearCombinationIS2R_fS2R_fLNS_15FloatRoundStyleE2EEES2M_S2Q_JEEENS4_5SM1004TMEM4LOAD26SM100_TMEM_LOAD_32dp32b64xENS4_13SM90_TMA_LOADENS1K_IS1M_NS1N_ILi16EEENSN_INS5_IJS1P_S2O_EEENS5_IJS2O_SD_EEEEEEENS4_39AutoVectorizingCopyWithAssumedAlignmentILi128EEENS4_14SM90_TMA_STOREES37_S39_S39_EEEvvEEEEvNT_6ParamsE --------------------------
	.section	.nv.shared._ZN7cutlass13device_kernelINS_4gemm6kernel13GemmUniversalIN4cute5tupleIJiiiiEEENS1_10collective13CollectiveMmaINS1_46MainloopSm100TmaUmmaWarpSpecializedBlockScaledILi4ELi2ELi1ENS5_IJNS4_1CILi2EEENSA_ILi4EEENSA_ILi1EEEEEEEENS5_IJNSA_ILi256EEESG_NSA_ILi128EEEEEENS5_IJNS_12float_e5m2_tENS_13float_ue8m0_tEEEENS5_IJNS5_IJlSD_lEEENS4_6LayoutINS5_IJNS5_IJNS5_IJNSA_ILi32EEESC_EEEiEEESQ_NS5_IJSD_iEEEEEENS5_IJNS5_IJNS5_IJNSA_ILi16EEESC_EEEiEEENS5_IJNS5_IJNSA_ILi0EEESD_EEENSA_ILi512EEEEEENS5_IJSW_iEEEEEEEEEEESL_S13_NS4_8TiledMMAINS4_8MMA_AtomIJNS4_27SM100_MMA_MXF8F6F4_2x1SM_SSISJ_SJ_fSK_Li256ELi256ELNS4_4UMMA5MajorE0ELS18_0ELNS17_7ScaleInE0ELS19_0EEEEEENSN_INS5_IJSD_SD_SD_EEENS5_IJSW_SW_SW_EEEEENS5_IJNS4_10UnderscoreES1F_S1F_EEEEENS5_IJNS4_28SM100_TMA_2SM_LOAD_MULTICASTES1I_EEENS5_IJNS4_14ComposedLayoutINS4_7SwizzleILi3ELi4ELi3EEENS4_18smem_ptr_flag_bitsILi8EEENSN_INS5_IJNSA_ILi8EEESH_EEENS5_IJSH_SD_EEEEEEENSN_INS5_IJNS5_IJNS5_IJSP_SD_EEENS5_IJSO_SD_EEEEEESD_NS5_IJSC_SD_EEEEEENS5_IJNS5_IJNS5_IJSU_SY_EEESX_EEESW_NS5_IJSD_SY_EEEEEEEEEEEvNS4_8identityENS5_IJNS4_18SM100_TMA_2SM_LOADES1I_EEENS5_IJS1T_NSN_INS5_IJNS5_IJNS5_IJSP_SB_EEES1V_EEESD_S1X_EEENS5_IJS20_SW_NS5_IJSD_NSA_ILi1024EEEEEEEEEEEEEEvS25_EENS_8epilogue10collective18CollectiveEpilogueINS2H_23Sm100TmaWarpSpecializedILi4ELi2ELi64ELb1ELb0EEEJNS5_IJSH_SG_SH_EEENS5_IJNSN_ISH_SD_EENSN_INSA_ILi64EEESD_EEEEENS_10bfloat16_tESM_S2R_SM_NS2H_6fusion15FusionCallbacksIS2L_NS2S_17LinearCombinationIS2R_fS2R_fLNS_15FloatRoundStyleE2EEES2M_S2Q_JEEENS4_5SM1004TMEM4LOAD26SM100_TMEM_LOAD_32dp32b64xENS4_13SM90_TMA_LOADENS1K_IS1M_NS1N_ILi16EEENSN_INS5_IJS1P_S2O_EEENS5_IJS2O_SD_EEEEEEENS4_39AutoVectorizingCopyWithAssumedAlignmentILi128EEENS4_14SM90_TMA_STOREES37_S39_S39_EEEvvEEEEvNT_6ParamsE,"aw",@nobits
	.sectionflags	@""
	.align	16
	.zero		1024


//--------------------- .nv.shared.reserved.0     --------------------------
	.section	.nv.shared.reserved.0,"aw",@nobits
	.weak		__nv_reservedSMEM_offset_0_alias
	.size		__nv_reservedSMEM_offset_0_alias, 0, 64
	.other		__nv_reservedSMEM_offset_0_alias,@"STO_CUDA_RESERVED_SHARED STV_DEFAULT"
__nv_reservedSMEM_offset_0_alias:
	.zero		0
.nv.shared.reserved.0:
	.zero		64
	.weak		__nv_reservedSMEM_tcgen05_partition
	.type		__nv_reservedSMEM_tcgen05_partition,@object
	.size		__nv_reservedSMEM_tcgen05_partition,(.L_0 - __nv_reservedSMEM_tcgen05_partition)
__nv_reservedSMEM_tcgen05_partition:
	.zero		32
.L_0:


//--------------------- .nv.global                --------------------------
	.section	.nv.global,"aw",@nobits
.nv.global:
	.type		_ZN40_INTERNAL_02dcb1ec_4_k_cu_8efbad81_206074cute1_E,@object
	.size		_ZN40_INTERNAL_02dcb1ec_4_k_cu_8efbad81_206074cute1_E,(_ZN40_INTERNAL_02dcb1ec_4_k_cu_8efbad81_206074cuda3std3__45__cpo6cbeginE - _ZN40_INTERNAL_02dcb1ec_4_k_cu_8efbad81_206074cute1_E)
_ZN40_INTERNAL_02dcb1ec_4_k_cu_8efbad81_206074cute1_E:
	.zero		1
	.type		_ZN40_INTERNAL_02dcb1ec_4_k_cu_8efbad81_206074cuda3std3__45__cpo6cbeginE,@object
	.size		_ZN40_INTERNAL_02dcb1ec_4_k_cu_8efbad81_206074cuda3std3__45__cpo6cbeginE,(_ZN40_INTERNAL_02dcb1ec_4_k_cu_8efbad81_206074cuda3std3__48in_placeE - _ZN40_INTERNAL_02dcb1ec_4_k_cu_8efbad81_206074cuda3std3__45__cpo6cbeginE)
_ZN40_INTERNAL_02dcb1ec_4_k_cu_8efbad81_206074cuda3std3__45__cpo6cbeginE:
	.zero		1
	.type		_ZN40_INTERNAL_02dcb1ec_4_k_cu_8efbad81_206074cuda3std3__48in_placeE,@object
	.size		_ZN40_INTERNAL_02dcb1ec_4_k_cu_8efbad81_206074cuda3std3__48in_placeE,(_ZN40_INTERNAL_02dcb1ec_4_k_cu_8efbad81_206074cuda3std6ranges3__45__cpo9iter_moveE - _ZN40_INTERNAL_02dcb1ec_4_k_cu_8efbad81_206074cuda3std3__48in_placeE)
_ZN40_INTERNAL_02dcb1ec_4_k_cu_8efbad81_206074cuda3std3__48in_placeE:
	.zero		1
	.type		_ZN40_INTERNAL_02dcb1ec_4_k_cu_8efbad81_206074cuda3std6ranges3__45__cpo9iter_moveE,@object
	.size		_ZN40_INTERNAL_02dcb1ec_4_k_cu_8efbad81_206074cuda3std6ranges3__45__cpo9iter_moveE,(_ZN40_INTERNAL_02dcb1ec_4_k_cu_8efbad81_206074cuda3std3__45__cpo5beginE - _ZN40_INTERNAL_02dcb1ec_4_k_cu_8efbad81_206074cuda3std6ranges3__45__cpo9iter_moveE)
_ZN40_INTERNAL_02dcb1ec_4_k_cu_8efbad81_206074cuda3std6ranges3__45__cpo9iter_moveE:
	.zero		1
	.type		_ZN40_INTERNAL_02dcb1ec_4_k_cu_8efbad81_206074cuda3std3__45__cpo5beginE,@object
	.size		_ZN40_INTERNAL_02dcb1ec_4_k_cu_8efbad81_206074cuda3std3__45__cpo5beginE,(_ZN40_INTERNAL_02dcb1ec_4_k_cu_8efbad81_206074cuda3std3__442_GLOBAL__N__02dcb1ec_4_k_cu_8efbad81_206076ignoreE - _ZN40_INTERNAL_02dcb1ec_4_k_cu_8efbad81_206074cuda3std3__45__cpo5beginE)
_ZN40_INTERNAL_02dcb1ec_4_k_cu_8efbad81_206074cuda3std3__45__cpo5beginE:
	.zero		1
	.type		_ZN40_INTERNAL_02dcb1ec_4_k_cu_8efbad81_206074cuda3std3__442_GLOBAL__N__02dcb1ec_4_k_cu_8efbad81_206076ignoreE,@object
	.size		_ZN40_INTERNAL_02dcb1ec_4_k_cu_8efbad81_206074cuda3std3__442_GLOBAL__N__02dcb1ec_4_k_cu_8efbad81_206076ignoreE,(_ZN40_INTERNAL_02dcb1ec_4_k_cu_8efbad81_206074cute7productE - _ZN40_INTERNAL_02dcb1ec_4_k_cu_8efbad81_206074cuda3std3__442_GLOBAL__N__02dcb1ec_4_k_cu_8efbad81_206076ignoreE)
_ZN40_INTERNAL_02dcb1ec_4_k_cu_8efbad81_206074cuda3std3__442_GLOBAL__N__02dcb1ec_4_k_cu_8efbad81_206076ignoreE:
	.zero		1
	.type		_ZN40_INTERNAL_02dcb1ec_4_k_cu_8efbad81_206074cute7productE,@object
	.size		_ZN40_INTERNAL_02dcb1ec_4_k_cu_8efbad81_206074cute7productE,(_ZN40_INTERNAL_02dcb1ec_4_k_cu_8efbad81_206074cuda3std3__45__cpo3endE - _ZN40_INTERNAL_02dcb1ec_4_k_cu_8efbad81_206074cute7productE)
_ZN40_INTERNAL_02dcb1ec_4_k_cu_8efbad81_206074cute7productE:
	.zero		1
	.type		_ZN40_INTERNAL_02dcb1ec_4_k_cu_8efbad81_206074cuda3std3__45__cpo3endE,@object
	.size		_ZN40_INTERNAL_02dcb1ec_4_k_cu_8efbad81_206074cuda3std3__45__cpo3endE,(_ZN40_INTERNAL_02dcb1ec_4_k_cu_8efbad81_206074cuda3std3__419piecewise_constructE - _ZN40_INTERNAL_02dcb1ec_4_k_cu_8efbad81_206074cuda3std3__45__cpo3endE)
_ZN40_INTERNAL_02dcb1ec_4_k_cu_8efbad81_206074cuda3std3__45__cpo3endE:
	.zero		1
	.type		_ZN40_INTERNAL_02dcb1ec_4_k_cu_8efbad81_206074cuda3std3__419piecewise_constructE,@object
	.size		_ZN40_INTERNAL_02dcb1ec_4_k_cu_8efbad81_206074cuda3std3__419piecewise_constructE,(_ZN40_INTERNAL_02dcb1ec_4_k_cu_8efbad81_206074cuda3std3__45__cpo4cendE - _ZN40_INTERNAL_02dcb1ec_4_k_cu_8efbad81_206074cuda3std3__419piecewise_constructE)
_ZN40_INTERNAL_02dcb1ec_4_k_cu_8efbad81_206074cuda3std3__419piecewise_constructE:
	.zero		1
	.type		_ZN40_INTERNAL_02dcb1ec_4_k_cu_8efbad81_206074cuda3std3__45__cpo4cendE,@object
	.size		_ZN40_INTERNAL_02dcb1ec_4_k_cu_8efbad81_206074cuda3std3__45__cpo4cendE,(_ZN40_INTERNAL_02dcb1ec_4_k_cu_8efbad81_206074cuda3std6ranges3__45__cpo4swapE - _ZN40_INTERNAL_02dcb1ec_4_k_cu_8efbad81_206074cuda3std3__45__cpo4cendE)
_ZN40_INTERNAL_02dcb1ec_4_k_cu_8efbad81_206074cuda3std3__45__cpo4cendE:
	.zero		1
	.type		_ZN40_INTERNAL_02dcb1ec_4_k_cu_8efbad81_206074cuda3std6ranges3__45__cpo4swapE,@object
	.size		_ZN40_INTERNAL_02dcb1ec_4_k_cu_8efbad81_206074cuda3std6ranges3__45__cpo4swapE,(.L_10 - _ZN40_INTERNAL_02dcb1ec_4_k_cu_8efbad81_206074cuda3std6ranges3__45__cpo4swapE)
_ZN40_INTERNAL_02dcb1ec_4_k_cu_8efbad81_206074cuda3std6ranges3__45__cpo4swapE:
	.zero		1
.L_10:


//--------------------- .nv.constant0._ZN7cutlass13device_kernelINS_4gemm6kernel13GemmUniversalIN4cute5tupleIJiiiiEEENS1_10collective13CollectiveMmaINS1_46MainloopSm100TmaUmmaWarpSpecializedBlockScaledILi4ELi2ELi1ENS5_IJNS4_1CILi2EEENSA_ILi4EEENSA_ILi1EEEEEEEENS5_IJNSA_ILi256EEESG_NSA_ILi128EEEEEENS5_IJNS_12float_e5m2_tENS_13float_ue8m0_tEEEENS5_IJNS5_IJlSD_lEEENS4_6LayoutINS5_IJNS5_IJNS5_IJNSA_ILi32EEESC_EEEiEEESQ_NS5_IJSD_iEEEEEENS5_IJNS5_IJNS5_IJNSA_ILi16EEESC_EEEiEEENS5_IJNS5_IJNSA_ILi0EEESD_EEENSA_ILi512EEEEEENS5_IJSW_iEEEEEEEEEEESL_S13_NS4_8TiledMMAINS4_8MMA_AtomIJNS4_27SM100_MMA_MXF8F6F4_2x1SM_SSISJ_SJ_fSK_Li256ELi256ELNS4_4UMMA5MajorE0ELS18_0ELNS17_7ScaleInE0ELS19_0EEEEEENSN_INS5_IJSD_SD_SD_EEENS5_IJSW_SW_SW_EEEEENS5_IJNS4_10UnderscoreES1F_S1F_EEEEENS5_IJNS4_28SM100_TMA_2SM_LOAD_MULTICASTES1I_EEENS5_IJNS4_14ComposedLayoutINS4_7SwizzleILi3ELi4ELi3EEENS4_18smem_ptr_flag_bitsILi8EEENSN_INS5_IJNSA_ILi8EEESH_EEENS5_IJSH_SD_EEEEEEENSN_INS5_IJNS5_IJNS5_IJSP_SD_EEENS5_IJSO_SD_EEEEEESD_NS5_IJSC_SD_EEEEEENS5_IJNS5_IJNS5_IJSU_SY_EEESX_EEESW_NS5_IJSD_SY_EEEEEEEEEEEvNS4_8identityENS5_IJNS4_18SM100_TMA_2SM_LOADES1I_EEENS5_IJS1T_NSN_INS5_IJNS5_IJNS5_IJSP_SB_EEES1V_EEESD_S1X_EEENS5_IJS20_SW_NS5_IJSD_NSA_ILi1024EEEEEEEEEEEEEEvS25_EENS_8epilogue10collective18CollectiveEpilogueINS2H_23Sm100TmaWarpSpecializedILi4ELi2ELi64ELb1ELb0EEEJNS5_IJSH_SG_SH_EEENS5_IJNSN_ISH_SD_EENSN_INSA_ILi64EEESD_EEEEENS_10bfloat16_tESM_S2R_SM_NS2H_6fusion15FusionCallbacksIS2L_NS2S_17LinearCombinationIS2R_fS2R_fLNS_15FloatRoundStyleE2EEES2M_S2Q_JEEENS4_5SM1004TMEM4LOAD26SM100_TMEM_LOAD_32dp32b64xENS4_13SM90_TMA_LOADENS1K_IS1M_NS1N_ILi16EEENSN_INS5_IJS1P_S2O_EEENS5_IJS2O_SD_EEEEEEENS4_39AutoVectorizingCopyWithAssumedAlignmentILi128EEENS4_14SM90_TMA_STOREES37_S39_S39_EEEvvEEEEvNT_6ParamsE --------------------------
	.section	.nv.constant0._ZN7cutlass13device_kernelINS_4gemm6kernel13GemmUniversalIN4cute5tupleIJiiiiEEENS1_10collective13CollectiveMmaINS1_46MainloopSm100TmaUmmaWarpSpecializedBlockScaledILi4ELi2ELi1ENS5_IJNS4_1CILi2EEENSA_ILi4EEENSA_ILi1EEEEEEEENS5_IJNSA_ILi256EEESG_NSA_ILi128EEEEEENS5_IJNS_12float_e5m2_tENS_13float_ue8m0_tEEEENS5_IJNS5_IJlSD_lEEENS4_6LayoutINS5_IJNS5_IJNS5_IJNSA_ILi32EEESC_EEEiEEESQ_NS5_IJSD_iEEEEEENS5_IJNS5_IJNS5_IJNSA_ILi16EEESC_EEEiEEENS5_IJNS5_IJNSA_ILi0EEESD_EEENSA_ILi512EEEEEENS5_IJSW_iEEEEEEEEEEESL_S13_NS4_8TiledMMAINS4_8MMA_AtomIJNS4_27SM100_MMA_MXF8F6F4_2x1SM_SSISJ_SJ_fSK_Li256ELi256ELNS4_4UMMA5MajorE0ELS18_0ELNS17_7ScaleInE0ELS19_0EEEEEENSN_INS5_IJSD_SD_SD_EEENS5_IJSW_SW_SW_EEEEENS5_IJNS4_10UnderscoreES1F_S1F_EEEEENS5_IJNS4_28SM100_TMA_2SM_LOAD_MULTICASTES1I_EEENS5_IJNS4_14ComposedLayoutINS4_7SwizzleILi3ELi4ELi3EEENS4_18smem_ptr_flag_bitsILi8EEENSN_INS5_IJNSA_ILi8EEESH_EEENS5_IJSH_SD_EEEEEEENSN_INS5_IJNS5_IJNS5_IJSP_SD_EEENS5_IJSO_SD_EEEEEESD_NS5_IJSC_SD_EEEEEENS5_IJNS5_IJNS5_IJSU_SY_EEESX_EEESW_NS5_IJSD_SY_EEEEEEEEEEEvNS4_8identityENS5_IJNS4_18SM100_TMA_2SM_LOADES1I_EEENS5_IJS1T_NSN_INS5_IJNS5_IJNS5_IJSP_SB_EEES1V_EEESD_S1X_EEENS5_IJS20_SW_NS5_IJSD_NSA_ILi1024EEEEEEEEEEEEEEvS25_EENS_8epilogue10collective18CollectiveEpilogueINS2H_23Sm100TmaWarpSpecializedILi4ELi2ELi64ELb1ELb0EEEJNS5_IJSH_SG_SH_EEENS5_IJNSN_ISH_SD_EENSN_INSA_ILi64EEESD_EEEEENS_10bfloat16_tESM_S2R_SM_NS2H_6fusion15FusionCallbacksIS2L_NS2S_17LinearCombinationIS2R_fS2R_fLNS_15FloatRoundStyleE2EEES2M_S2Q_JEEENS4_5SM1004TMEM4LOAD26SM100_TMEM_LOAD_32dp32b64xENS4_13SM90_TMA_LOADENS1K_IS1M_NS1N_ILi16EEENSN_INS5_IJS1P_S2O_EEENS5_IJS2O_SD_EEEEEEENS4_39AutoVectorizingCopyWithAssumedAlignmentILi128EEENS4_14SM90_TMA_STOREES37_S39_S39_EEEvvEEEEvNT_6ParamsE,"a",@progbits
	.sectionflags	@""
	.align	4
.nv.constant0._ZN7cutlass13device_kernelINS_4gemm6kernel13GemmUniversalIN4cute5tupleIJiiiiEEENS1_10collective13CollectiveMmaINS1_46MainloopSm100TmaUmmaWarpSpecializedBlockScaledILi4ELi2ELi1ENS5_IJNS4_1CILi2EEENSA_ILi4EEENSA_ILi1EEEEEEEENS5_IJNSA_ILi256EEESG_NSA_ILi128EEEEEENS5_IJNS_12float_e5m2_tENS_13float_ue8m0_tEEEENS5_IJNS5_IJlSD_lEEENS4_6LayoutINS5_IJNS5_IJNS5_IJNSA_ILi32EEESC_EEEiEEESQ_NS5_IJSD_iEEEEEENS5_IJNS5_IJNS5_IJNSA_ILi16EEESC_EEEiEEENS5_IJNS5_IJNSA_ILi0EEESD_EEENSA_ILi512EEEEEENS5_IJSW_iEEEEEEEEEEESL_S13_NS4_8TiledMMAINS4_8MMA_AtomIJNS4_27SM100_MMA_MXF8F6F4_2x1SM_SSISJ_SJ_fSK_Li256ELi256ELNS4_4UMMA5MajorE0ELS18_0ELNS17_7ScaleInE0ELS19_0EEEEEENSN_INS5_IJSD_SD_SD_EEENS5_IJSW_SW_SW_EEEEENS5_IJNS4_10UnderscoreES1F_S1F_EEEEENS5_IJNS4_28SM100_TMA_2SM_LOAD_MULTICASTES1I_EEENS5_IJNS4_14ComposedLayoutINS4_7SwizzleILi3ELi4ELi3EEENS4_18smem_ptr_flag_bitsILi8EEENSN_INS5_IJNSA_ILi8EEESH_EEENS5_IJSH_SD_EEEEEEENSN_INS5_IJNS5_IJNS5_IJSP_SD_EEENS5_IJSO_SD_EEEEEESD_NS5_IJSC_SD_EEEEEENS5_IJNS5_IJNS5_IJSU_SY_EEESX_EEESW_NS5_IJSD_SY_EEEEEEEEEEEvNS4_8identityENS5_IJNS4_18SM100_TMA_2SM_LOADES1I_EEENS5_IJS1T_NSN_INS5_IJNS5_IJNS5_IJSP_SB_EEES1V_EEESD_S1X_EEENS5_IJS20_SW_NS5_IJSD_NSA_ILi1024EEEEEEEEEEEEEEvS25_EENS_8epilogue10collective18CollectiveEpilogueINS2H_23Sm100TmaWarpSpecializedILi4ELi2ELi64ELb1ELb0EEEJNS5_IJSH_SG_SH_EEENS5_IJNSN_ISH_SD_EENSN_INSA_ILi64EEESD_EEEEENS_10bfloat16_tESM_S2R_SM_NS2H_6fusion15FusionCallbacksIS2L_NS2S_17LinearCombinationIS2R_fS2R_fLNS_15FloatRoundStyleE2EEES2M_S2Q_JEEENS4_5SM1004TMEM4LOAD26SM100_TMEM_LOAD_32dp32b64xENS4_13SM90_TMA_LOADENS1K_IS1M_NS1N_ILi16EEENSN_INS5_IJS1P_S2O_EEENS5_IJS2O_SD_EEEEEEENS4_39AutoVectorizingCopyWithAssumedAlignmentILi128EEENS4_14SM90_TMA_STOREES37_S39_S39_EEEvvEEEEvNT_6ParamsE:
	.zero		3968


//--------------------- SYMBOLS --------------------------

	.type		.nv.reservedSmem.offset0,@object
	.size		.nv.reservedSmem.offset0,0x4
	.type		.nv.reservedSmem.cap,@object
	.size		.nv.reservedSmem.cap,0x4
	.type		__assertfail,@function
